	.target	sm_90a

	.elftype	@"ET_EXEC"


//--------------------- .note.nv.tkinfo           --------------------------
	.section	.note.nv.tkinfo,"",@"SHT_NOTE"
	.sectionflags	@"SHF_NOTE_NV_TKINFO"
	.tkinfo
        /*0018*/ 	.word	0x00000002
        /*0030*/ 	.string	""
        /*0030*/ 	.string	"ptxas"
        /*0030*/ 	.string	"Cuda compilation tools, release 13.0, V13.0.88"
        /*0030*/ 	.string	"Build cuda_13.0.r13.0/compiler.36424714_0"
        /*0030*/ 	.string	"-arch sm_90a -m 64 "



//--------------------- .note.nv.cuinfo           --------------------------
	.section	.note.nv.cuinfo,"",@"SHT_NOTE"
	.sectionflags	@"SHF_NOTE_NV_CUINFO"
        /*0018*/ 	.short	0x0002
        /*001a*/ 	.short	0x005a
        /*001c*/ 	.short	0x0082
	.zero		2


//--------------------- .nv.info                  --------------------------
	.section	.nv.info,"",@"SHT_CUDA_INFO"
	.align	4


	//----- nvinfo : EIATTR_REGCOUNT
	.align		4
        /*0000*/ 	.byte	0x04, 0x2f
        /*0002*/ 	.short	(.L_15 - .L_14)
	.align		4
.L_14:
        /*0004*/ 	.word	index@(_ZN7cutlass13device_kernelINS_4gemm6kernel13GemmUniversalINS1_17GroupProblemShapeIN4cute5tupleIJiiiEEEEENS1_10collective13CollectiveMmaINS1_39MainloopSm90ArrayTmaGmmaWarpSpecializedILi3ENS6_IJNS5_1CILi2EEENSC_ILi1EEESE_EEENS1_43KernelPtrArrayTmaWarpSpecializedCooperativeEEENS6_IJNSC_ILi128EEESI_SI_EEENS_6half_tEPNS6_IJlSE_NSC_ILi0EEEEEESK_SN_NS5_8TiledMMAINS5_8MMA_AtomIJNS5_4SM904GMMA26MMA_64x128x16_F32F16F16_SSILNSR_5MajorE0ELST_0ELNSR_7ScaleInE1ELSU_1EEEEEENS5_6LayoutISF_NS6_IJSE_SL_SL_EEEEENS6_IJNS5_10UnderscoreES10_S10_EEEEENS5_13SM90_TMA_LOADENS5_14ComposedLayoutINS5_7SwizzleILi3ELi4ELi3EEENS5_18smem_ptr_flag_bitsILi16EEENSX_INS6_IJNSC_ILi8EEENSC_ILi64EEEEEENS6_IJS1A_SE_EEEEEEEvNS5_8identityENS5_23SM90_TMA_LOAD_MULTICASTES1E_vS1F_EENS_8epilogue10collective18CollectiveEpilogueINS1I_30Sm90PtrArrayTmaWarpSpecializedILi4ELi2ELi16ELb1ELb0ELi2EEEJSJ_NS6_IJSI_NSC_ILi32EEEEEESK_PNS6_IJSE_lSL_EEESK_S1Q_NS1I_6fusion15FusionCallbacksIS1M_NS1R_17LinearCombinationISK_fSK_fLNS_15FloatRoundStyleE2EEESJ_S1O_JEEES13_NS14_IS16_S18_NSX_INS6_IJS1A_S19_EEENS6_IJSE_S1A_EEEEEEENS5_17SM75_U16x8_LDSM_TENS5_14SM90_TMA_STOREES20_NS5_17SM90_U16x8_STSM_TENS5_9Copy_AtomIJNS5_17SM90_U32x4_STSM_NESK_EEEvEEEvvEEEEvNT_6ParamsE)
        /*0008*/ 	.word	0x000000a8


	//----- nvinfo : EIATTR_FRAME_SIZE
	.align		4
.L_15:
        /*000c*/ 	.byte	0x04, 0x11
        /*000e*/ 	.short	(.L_17 - .L_16)
	.align		4
.L_16:
        /*0010*/ 	.word	index@($__internal_0_$__cuda_sm20_div_u64)
        /*0014*/ 	.word	0x00000000


	//----- nvinfo : EIATTR_FRAME_SIZE
	.align		4
.L_17:
        /*0018*/ 	.byte	0x04, 0x11
        /*001a*/ 	.short	(.L_19 - .L_18)
	.align		4
.L_18:
        /*001c*/ 	.word	index@(_ZN7cutlass13device_kernelINS_4gemm6kernel13GemmUniversalINS1_17GroupProblemShapeIN4cute5tupleIJiiiEEEEENS1_10collective13CollectiveMmaINS1_39MainloopSm90ArrayTmaGmmaWarpSpecializedILi3ENS6_IJNS5_1CILi2EEENSC_ILi1EEESE_EEENS1_43KernelPtrArrayTmaWarpSpecializedCooperativeEEENS6_IJNSC_ILi128EEESI_SI_EEENS_6half_tEPNS6_IJlSE_NSC_ILi0EEEEEESK_SN_NS5_8TiledMMAINS5_8MMA_AtomIJNS5_4SM904GMMA26MMA_64x128x16_F32F16F16_SSILNSR_5MajorE0ELST_0ELNSR_7ScaleInE1ELSU_1EEEEEENS5_6LayoutISF_NS6_IJSE_SL_SL_EEEEENS6_IJNS5_10UnderscoreES10_S10_EEEEENS5_13SM90_TMA_LOADENS5_14ComposedLayoutINS5_7SwizzleILi3ELi4ELi3EEENS5_18smem_ptr_flag_bitsILi16EEENSX_INS6_IJNSC_ILi8EEENSC_ILi64EEEEEENS6_IJS1A_SE_EEEEEEEvNS5_8identityENS5_23SM90_TMA_LOAD_MULTICASTES1E_vS1F_EENS_8epilogue10collective18CollectiveEpilogueINS1I_30Sm90PtrArrayTmaWarpSpecializedILi4ELi2ELi16ELb1ELb0ELi2EEEJSJ_NS6_IJSI_NSC_ILi32EEEEEESK_PNS6_IJSE_lSL_EEESK_S1Q_NS1I_6fusion15FusionCallbacksIS1M_NS1R_17LinearCombinationISK_fSK_fLNS_15FloatRoundStyleE2EEESJ_S1O_JEEES13_NS14_IS16_S18_NSX_INS6_IJS1A_S19_EEENS6_IJSE_S1A_EEEEEEENS5_17SM75_U16x8_LDSM_TENS5_14SM90_TMA_STOREES20_NS5_17SM90_U16x8_STSM_TENS5_9Copy_AtomIJNS5_17SM90_U32x4_STSM_NESK_EEEvEEEvvEEEEvNT_6ParamsE)
        /*0020*/ 	.word	0x00000000


	//----- nvinfo : EIATTR_MIN_STACK_SIZE
	.align		4
.L_19:
        /*0024*/ 	.byte	0x04, 0x12
        /*0026*/ 	.short	(.L_21 - .L_20)
	.align		4
.L_20:
        /*0028*/ 	.word	index@(_ZN7cutlass13device_kernelINS_4gemm6kernel13GemmUniversalINS1_17GroupProblemShapeIN4cute5tupleIJiiiEEEEENS1_10collective13CollectiveMmaINS1_39MainloopSm90ArrayTmaGmmaWarpSpecializedILi3ENS6_IJNS5_1CILi2EEENSC_ILi1EEESE_EEENS1_43KernelPtrArrayTmaWarpSpecializedCooperativeEEENS6_IJNSC_ILi128EEESI_SI_EEENS_6half_tEPNS6_IJlSE_NSC_ILi0EEEEEESK_SN_NS5_8TiledMMAINS5_8MMA_AtomIJNS5_4SM904GMMA26MMA_64x128x16_F32F16F16_SSILNSR_5MajorE0ELST_0ELNSR_7ScaleInE1ELSU_1EEEEEENS5_6LayoutISF_NS6_IJSE_SL_SL_EEEEENS6_IJNS5_10UnderscoreES10_S10_EEEEENS5_13SM90_TMA_LOADENS5_14ComposedLayoutINS5_7SwizzleILi3ELi4ELi3EEENS5_18smem_ptr_flag_bitsILi16EEENSX_INS6_IJNSC_ILi8EEENSC_ILi64EEEEEENS6_IJS1A_SE_EEEEEEEvNS5_8identityENS5_23SM90_TMA_LOAD_MULTICASTES1E_vS1F_EENS_8epilogue10collective18CollectiveEpilogueINS1I_30Sm90PtrArrayTmaWarpSpecializedILi4ELi2ELi16ELb1ELb0ELi2EEEJSJ_NS6_IJSI_NSC_ILi32EEEEEESK_PNS6_IJSE_lSL_EEESK_S1Q_NS1I_6fusion15FusionCallbacksIS1M_NS1R_17LinearCombinationISK_fSK_fLNS_15FloatRoundStyleE2EEESJ_S1O_JEEES13_NS14_IS16_S18_NSX_INS6_IJS1A_S19_EEENS6_IJSE_S1A_EEEEEEENS5_17SM75_U16x8_LDSM_TENS5_14SM90_TMA_STOREES20_NS5_17SM90_U16x8_STSM_TENS5_9Copy_AtomIJNS5_17SM90_U32x4_STSM_NESK_EEEvEEEvvEEEEvNT_6ParamsE)
        /*002c*/ 	.word	0x00000000
.L_21:


//--------------------- .nv.compat                --------------------------
	.section	.nv.compat,"",@"SHT_CUDA_COMPAT_INFO"
	.align	4
        /*0000*/ 	.byte	0x02, 0x09, 0x01, 0x00, 0x02, 0x02, 0x04, 0x00, 0x02, 0x05, 0x05, 0x00, 0x03, 0x07, 0x01, 0x01
        /*0010*/ 	.byte	0x02, 0x03, 0x03, 0x00, 0x02, 0x06, 0x01, 0x00, 0x04, 0x0b, 0x08, 0x00, 0x00, 0x00, 0x00, 0x00
        /*0020*/ 	.byte	0x00, 0x00, 0x00, 0x00


//--------------------- .nv.info._ZN7cutlass13device_kernelINS_4gemm6kernel13GemmUniversalINS1_17GroupProblemShapeIN4cute5tupleIJiiiEEEEENS1_10collective13CollectiveMmaINS1_39MainloopSm90ArrayTmaGmmaWarpSpecializedILi3ENS6_IJNS5_1CILi2EEENSC_ILi1EEESE_EEENS1_43KernelPtrArrayTmaWarpSpecializedCooperativeEEENS6_IJNSC_ILi128EEESI_SI_EEENS_6half_tEPNS6_IJlSE_NSC_ILi0EEEEEESK_SN_NS5_8TiledMMAINS5_8MMA_AtomIJNS5_4SM904GMMA26MMA_64x128x16_F32F16F16_SSILNSR_5MajorE0ELST_0ELNSR_7ScaleInE1ELSU_1EEEEEENS5_6LayoutISF_NS6_IJSE_SL_SL_EEEEENS6_IJNS5_10UnderscoreES10_S10_EEEEENS5_13SM90_TMA_LOADENS5_14ComposedLayoutINS5_7SwizzleILi3ELi4ELi3EEENS5_18smem_ptr_flag_bitsILi16EEENSX_INS6_IJNSC_ILi8EEENSC_ILi64EEEEEENS6_IJS1A_SE_EEEEEEEvNS5_8identityENS5_23SM90_TMA_LOAD_MULTICASTES1E_vS1F_EENS_8epilogue10collective18CollectiveEpilogueINS1I_30Sm90PtrArrayTmaWarpSpecializedILi4ELi2ELi16ELb1ELb0ELi2EEEJSJ_NS6_IJSI_NSC_ILi32EEEEEESK_PNS6_IJSE_lSL_EEESK_S1Q_NS1I_6fusion15FusionCallbacksIS1M_NS1R_17LinearCombinationISK_fSK_fLNS_15FloatRoundStyleE2EEESJ_S1O_JEEES13_NS14_IS16_S18_NSX_INS6_IJS1A_S19_EEENS6_IJSE_S1A_EEEEEEENS5_17SM75_U16x8_LDSM_TENS5_14SM90_TMA_STOREES20_NS5_17SM90_U16x8_STSM_TENS5_9Copy_AtomIJNS5_17SM90_U32x4_STSM_NESK_EEEvEEEvvEEEEvNT_6ParamsE --------------------------
	.section	.nv.info._ZN7cutlass13device_kernelINS_4gemm6kernel13GemmUniversalINS1_17GroupProblemShapeIN4cute5tupleIJiiiEEEEENS1_10collective13CollectiveMmaINS1_39MainloopSm90ArrayTmaGmmaWarpSpecializedILi3ENS6_IJNS5_1CILi2EEENSC_ILi1EEESE_EEENS1_43KernelPtrArrayTmaWarpSpecializedCooperativeEEENS6_IJNSC_ILi128EEESI_SI_EEENS_6half_tEPNS6_IJlSE_NSC_ILi0EEEEEESK_SN_NS5_8TiledMMAINS5_8MMA_AtomIJNS5_4SM904GMMA26MMA_64x128x16_F32F16F16_SSILNSR_5MajorE0ELST_0ELNSR_7ScaleInE1ELSU_1EEEEEENS5_6LayoutISF_NS6_IJSE_SL_SL_EEEEENS6_IJNS5_10UnderscoreES10_S10_EEEEENS5_13SM90_TMA_LOADENS5_14ComposedLayoutINS5_7SwizzleILi3ELi4ELi3EEENS5_18smem_ptr_flag_bitsILi16EEENSX_INS6_IJNSC_ILi8EEENSC_ILi64EEEEEENS6_IJS1A_SE_EEEEEEEvNS5_8identityENS5_23SM90_TMA_LOAD_MULTICASTES1E_vS1F_EENS_8epilogue10collective18CollectiveEpilogueINS1I_30Sm90PtrArrayTmaWarpSpecializedILi4ELi2ELi16ELb1ELb0ELi2EEEJSJ_NS6_IJSI_NSC_ILi32EEEEEESK_PNS6_IJSE_lSL_EEESK_S1Q_NS1I_6fusion15FusionCallbacksIS1M_NS1R_17LinearCombinationISK_fSK_fLNS_15FloatRoundStyleE2EEESJ_S1O_JEEES13_NS14_IS16_S18_NSX_INS6_IJS1A_S19_EEENS6_IJSE_S1A_EEEEEEENS5_17SM75_U16x8_LDSM_TENS5_14SM90_TMA_STOREES20_NS5_17SM90_U16x8_STSM_TENS5_9Copy_AtomIJNS5_17SM90_U32x4_STSM_NESK_EEEvEEEvvEEEEvNT_6ParamsE,"",@"SHT_CUDA_INFO"
	.sectionflags	@""
	.align	4


	//----- nvinfo : EIATTR_CUDA_API_VERSION
	.align		4
        /*0000*/ 	.byte	0x04, 0x37
        /*0002*/ 	.short	(.L_23 - .L_22)
.L_22:
        /*0004*/ 	.word	0x00000082


	//----- nvinfo : EIATTR_KPARAM_INFO
	.align		4
.L_23:
        /*0008*/ 	.byte	0x04, 0x17
        /*000a*/ 	.short	(.L_25 - .L_24)
.L_24:
        /*000c*/ 	.word	0x00000000
        /*0010*/ 	.short	0x0000
        /*0012*/ 	.short	0x0070
        /*0014*/ 	.byte	0x00, 0xf0, 0x01, 0x1c


	//----- nvinfo : EIATTR_SPARSE_MMA_MASK
	.align		4
.L_25:
        /*0018*/ 	.byte	0x03, 0x50
        /*001a*/ 	.short	0x0000


	//----- nvinfo : EIATTR_MAXREG_COUNT
	.align		4
        /*001c*/ 	.byte	0x03, 0x1b
        /*001e*/ 	.short	0x00a8


	//----- nvinfo : EIATTR_NUM_BARRIERS
	.align		4
        /*0020*/ 	.byte	0x02, 0x4c
        /*0022*/ 	.byte	0x02
	.zero		1


	//----- nvinfo : EIATTR_EXTERNS
	.align		4
        /*0024*/ 	.byte	0x04, 0x0f
        /*0026*/ 	.short	(.L_27 - .L_26)


	//   ....[0]....
	.align		4
.L_26:
        /*0028*/ 	.word	index@(__assertfail)


	//----- nvinfo : EIATTR_MERCURY_ISA_VERSION
	.align		4
.L_27:
        /*002c*/ 	.byte	0x03, 0x5f
        /*002e*/ 	.short	0x0101


	//----- nvinfo : EIATTR_INT_WARP_WIDE_INSTR_OFFSETS
	.align		4
        /*0030*/ 	.byte	0x04, 0x31
        /*0032*/ 	.short	(.L_29 - .L_28)


	//   ....[0]....
.L_28:
        /*0034*/ 	.word	0x000012f0


	//   ....[1]....
        /*0038*/ 	.word	0x00001300


	//   ....[2]....
        /*003c*/ 	.word	0x000013f0


	//----- nvinfo : EIATTR_COOP_GROUP_MASK_REGIDS
	.align		4
.L_29:
        /*0040*/ 	.byte	0x04, 0x29
        /*0042*/ 	.short	(.L_31 - .L_30)


	//   ....[0]....
.L_30:
        /*0044*/ 	.word	0xffffffff


	//   ....[1]....
        /*0048*/ 	.word	0xffffffff


	//   ....[2]....
        /*004c*/ 	.word	0xffffffff


	//   ....[3]....
        /*0050*/ 	.word	0xffffffff


	//   ....[4]....
        /*0054*/ 	.word	0xffffffff


	//   ....[5]....
        /*0058*/ 	.word	0xffffffff


	//   ....[6]....
        /*005c*/ 	.word	0xffffffff


	//   ....[7]....
        /*0060*/ 	.word	0xffffffff


	//   ....[8]....
        /*0064*/ 	.word	0xffffffff


	//   ....[9]....
        /*0068*/ 	.word	0xffffffff


	//   ....[10]....
        /*006c*/ 	.word	0xffffffff


	//   ....[11]....
        /*0070*/ 	.word	0xffffffff


	//   ....[12]....
        /*0074*/ 	.word	0xffffffff


	//   ....[13]....
        /*0078*/ 	.word	0xffffffff


	//   ....[14]....
        /*007c*/ 	.word	0xffffffff


	//   ....[15]....
        /*0080*/ 	.word	0xffffffff


	//   ....[16]....
        /*0084*/ 	.word	0xffffffff


	//   ....[17]....
        /*0088*/ 	.word	0xffffffff


	//   ....[18]....
        /*008c*/ 	.word	0xffffffff


	//   ....[19]....
        /*0090*/ 	.word	0xffffffff


	//   ....[20]....
        /*0094*/ 	.word	0xffffffff


	//   ....[21]....
        /*0098*/ 	.word	0xffffffff


	//   ....[22]....
        /*009c*/ 	.word	0xffffffff


	//   ....[23]....
        /*00a0*/ 	.word	0xffffffff


	//   ....[24]....
        /*00a4*/ 	.word	0xffffffff


	//   ....[25]....
        /*00a8*/ 	.word	0xffffffff


	//   ....[26]....
        /*00ac*/ 	.word	0xffffffff


	//   ....[27]....
        /*00b0*/ 	.word	0xffffffff


	//   ....[28]....
        /*00b4*/ 	.word	0xffffffff


	//   ....[29]....
        /*00b8*/ 	.word	0xffffffff


	//   ....[30]....
        /*00bc*/ 	.word	0xffffffff


	//   ....[31]....
        /*00c0*/ 	.word	0xffffffff


	//   ....[32]....
        /*00c4*/ 	.word	0xffffffff


	//   ....[33]....
        /*00c8*/ 	.word	0xffffffff


	//   ....[34]....
        /*00cc*/ 	.word	0xffffffff


	//   ....[35]....
        /*00d0*/ 	.word	0xffffffff


	//   ....[36]....
        /*00d4*/ 	.word	0xffffffff


	//   ....[37]....
        /*00d8*/ 	.word	0xffffffff


	//   ....[38]....
        /*00dc*/ 	.word	0xffffffff


	//   ....[39]....
        /*00e0*/ 	.word	0xffffffff


	//   ....[40]....
        /*00e4*/ 	.word	0xffffffff


	//   ....[41]....
        /*00e8*/ 	.word	0xffffffff


	//   ....[42]....
        /*00ec*/ 	.word	0xffffffff


	//   ....[43]....
        /*00f0*/ 	.word	0xffffffff


	//   ....[44]....
        /*00f4*/ 	.word	0xffffffff


	//   ....[45]....
        /*00f8*/ 	.word	0xffffffff


	//   ....[46]....
        /*00fc*/ 	.word	0xffffffff


	//   ....[47]....
        /*0100*/ 	.word	0xffffffff


	//   ....[48]....
        /*0104*/ 	.word	0xffffffff


	//   ....[49]....
        /*0108*/ 	.word	0xffffffff


	//   ....[50]....
        /*010c*/ 	.word	0xffffffff


	//   ....[51]....
        /*0110*/ 	.word	0xffffffff


	//   ....[52]....
        /*0114*/ 	.word	0xffffffff


	//   ....[53]....
        /*0118*/ 	.word	0xffffffff


	//   ....[54]....
        /*011c*/ 	.word	0xffffffff


	//   ....[55]....
        /*0120*/ 	.word	0xffffffff


	//   ....[56]....
        /*0124*/ 	.word	0xffffffff


	//   ....[57]....
        /*0128*/ 	.word	0xffffffff


	//   ....[58]....
        /*012c*/ 	.word	0xffffffff


	//   ....[59]....
        /*0130*/ 	.word	0xffffffff


	//   ....[60]....
        /*0134*/ 	.word	0xffffffff


	//   ....[61]....
        /*0138*/ 	.word	0xffffffff


	//   ....[62]....
        /*013c*/ 	.word	0xffffffff


	//   ....[63]....
        /*0140*/ 	.word	0xffffffff


	//   ....[64]....
        /*0144*/ 	.word	0xffffffff


	//   ....[65]....
        /*0148*/ 	.word	0xffffffff


	//   ....[66]....
        /*014c*/ 	.word	0xffffffff


	//   ....[67]....
        /*0150*/ 	.word	0xffffffff


	//   ....[68]....
        /*0154*/ 	.word	0xffffffff


	//   ....[69]....
        /*0158*/ 	.word	0xffffffff


	//   ....[70]....
        /*015c*/ 	.word	0xffffffff


	//   ....[71]....
        /*0160*/ 	.word	0xffffffff


	//   ....[72]....
        /*0164*/ 	.word	0xffffffff


	//   ....[73]....
        /*0168*/ 	.word	0xffffffff


	//   ....[74]....
        /*016c*/ 	.word	0xffffffff


	//   ....[75]....
        /*0170*/ 	.word	0xffffffff


	//   ....[76]....
        /*0174*/ 	.word	0xffffffff


	//   ....[77]....
        /*0178*/ 	.word	0xffffffff


	//   ....[78]....
        /*017c*/ 	.word	0xffffffff


	//   ....[79]....
        /*0180*/ 	.word	0x0500000f


	//----- nvinfo : EIATTR_COOP_GROUP_INSTR_OFFSETS
	.align		4
.L_31:
        /*0184*/ 	.byte	0x04, 0x28
        /*0186*/ 	.short	(.L_33 - .L_32)


	//   ....[0]....
.L_32:
        /*0188*/ 	.word	0x000007c0


	//   ....[1]....
        /*018c*/ 	.word	0x00000880


	//   ....[2]....
        /*0190*/ 	.word	0x00000d20


	//   ....[3]....
        /*0194*/ 	.word	0x00000f00


	//   ....[4]....
        /*0198*/ 	.word	0x00001170


	//   ....[5]....
        /*019c*/ 	.word	0x00001520


	//   ....[6]....
        /*01a0*/ 	.word	0x00001c70


	//   ....[7]....
        /*01a4*/ 	.word	0x00001ca0


	//   ....[8]....
        /*01a8*/ 	.word	0x00001d20


	//   ....[9]....
        /*01ac*/ 	.word	0x00001d30


	//   ....[10]....
        /*01b0*/ 	.word	0x00001d70


	//   ....[11]....
        /*01b4*/ 	.word	0x00001d90


	//   ....[12]....
        /*01b8*/ 	.word	0x00001dd0


	//   ....[13]....
        /*01bc*/ 	.word	0x00001df0


	//   ....[14]....
        /*01c0*/ 	.word	0x00001e30


	//   ....[15]....
        /*01c4*/ 	.word	0x00001e50


	//   ....[16]....
        /*01c8*/ 	.word	0x00001ec0


	//   ....[17]....
        /*01cc*/ 	.word	0x00002050


	//   ....[18]....
        /*01d0*/ 	.word	0x00002060


	//   ....[19]....
        /*01d4*/ 	.word	0x00002640


	//   ....[20]....
        /*01d8*/ 	.word	0x00002650


	//   ....[21]....
        /*01dc*/ 	.word	0x000026a0


	//   ....[22]....
        /*01e0*/ 	.word	0x000026b0


	//   ....[23]....
        /*01e4*/ 	.word	0x00002700


	//   ....[24]....
        /*01e8*/ 	.word	0x00002710


	//   ....[25]....
        /*01ec*/ 	.word	0x00002760


	//   ....[26]....
        /*01f0*/ 	.word	0x00002770


	//   ....[27]....
        /*01f4*/ 	.word	0x000027c0


	//   ....[28]....
        /*01f8*/ 	.word	0x000027d0


	//   ....[29]....
        /*01fc*/ 	.word	0x00002860


	//   ....[30]....
        /*0200*/ 	.word	0x000028c0


	//   ....[31]....
        /*0204*/ 	.word	0x00002950


	//   ....[32]....
        /*0208*/ 	.word	0x00002970


	//   ....[33]....
        /*020c*/ 	.word	0x00002980


	//   ....[34]....
        /*0210*/ 	.word	0x00002990


	//   ....[35]....
        /*0214*/ 	.word	0x000029a0


	//   ....[36]....
        /*0218*/ 	.word	0x000029b0


	//   ....[37]....
        /*021c*/ 	.word	0x00002f50


	//   ....[38]....
        /*0220*/ 	.word	0x000031f0


	//   ....[39]....
        /*0224*/ 	.word	0x000035a0


	//   ....[40]....
        /*0228*/ 	.word	0x00003a30


	//   ....[41]....
        /*022c*/ 	.word	0x00006f50


	//   ....[42]....
        /*0230*/ 	.word	0x000073f0


	//   ....[43]....
        /*0234*/ 	.word	0x00007790


	//   ....[44]....
        /*0238*/ 	.word	0x00008720


	//   ....[45]....
        /*023c*/ 	.word	0x00008df0


	//   ....[46]....
        /*0240*/ 	.word	0x00009340


	//   ....[47]....
        /*0244*/ 	.word	0x0000a270


	//   ....[48]....
        /*0248*/ 	.word	0x0000b020


	//   ....[49]....
        /*024c*/ 	.word	0x0000b040


	//   ....[50]....
        /*0250*/ 	.word	0x0000b090


	//   ....[51]....
        /*0254*/ 	.word	0x0000b0b0


	//   ....[52]....
        /*0258*/ 	.word	0x0000b0f0


	//   ....[53]....
        /*025c*/ 	.word	0x0000b120


	//   ....[54]....
        /*0260*/ 	.word	0x0000b160


	//   ....[55]....
        /*0264*/ 	.word	0x0000b190


	//   ....[56]....
        /*0268*/ 	.word	0x0000b1d0


	//   ....[57]....
        /*026c*/ 	.word	0x0000b200


	//   ....[58]....
        /*0270*/ 	.word	0x0000b290


	//   ....[59]....
        /*0274*/ 	.word	0x0000b3b0


	//   ....[60]....
        /*0278*/ 	.word	0x0000b3d0


	//   ....[61]....
        /*027c*/ 	.word	0x0000ba20


	//   ....[62]....
        /*0280*/ 	.word	0x0000ba30


	//   ....[63]....
        /*0284*/ 	.word	0x0000ba80


	//   ....[64]....
        /*0288*/ 	.word	0x0000ba90


	//   ....[65]....
        /*028c*/ 	.word	0x0000bae0


	//   ....[66]....
        /*0290*/ 	.word	0x0000baf0


	//   ....[67]....
        /*0294*/ 	.word	0x0000bb40


	//   ....[68]....
        /*0298*/ 	.word	0x0000bb50


	//   ....[69]....
        /*029c*/ 	.word	0x0000bba0


	//   ....[70]....
        /*02a0*/ 	.word	0x0000bbb0


	//   ....[71]....
        /*02a4*/ 	.word	0x0000bc40


	//   ....[72]....
        /*02a8*/ 	.word	0x0000bcb0


	//   ....[73]....
        /*02ac*/ 	.word	0x0000bd40


	//   ....[74]....
        /*02b0*/ 	.word	0x0000bd60


	//   ....[75]....
        /*02b4*/ 	.word	0x0000bd70


	//   ....[76]....
        /*02b8*/ 	.word	0x0000bd80


	//   ....[77]....
        /*02bc*/ 	.word	0x0000bd90


	//   ....[78]....
        /*02c0*/ 	.word	0x0000bda0


	//   ....[79]....
        /*02c4*/ 	.word	0x0000d1d0


	//----- nvinfo : EIATTR_REG_RECONFIG
	.align		4
.L_33:
        /*02c8*/ 	.byte	0x01, 0x54
	.zero		2


	//----- nvinfo : EIATTR_SYSCALL_OFFSETS
	.align		4
        /*02cc*/ 	.byte	0x04, 0x46
        /*02ce*/ 	.short	(.L_35 - .L_34)


	//   ....[0]....
.L_34:
        /*02d0*/ 	.word	0x00004ca0


	//   ....[1]....
        /*02d4*/ 	.word	0x00004d90


	//----- nvinfo : EIATTR_MBARRIER_INSTR_OFFSETS
	.align		4
.L_35:
        /*02d8*/ 	.byte	0x04, 0x39
        /*02da*/ 	.short	(.L_37 - .L_36)


	//   ....[0]....
.L_36:
        /*02dc*/ 	.word	0x00000c00
        /*02e0*/ 	.word	0x000000ff
        /*02e4*/ 	.word	0x00038400
        /*02e8*/ 	.short	0x0100
        /*02ea*/ 	.byte	0x0b
	.zero		1


	//   ....[1]....
        /*02ec*/ 	.word	0x00000c10
        /*02f0*/ 	.word	0x000000ff
        /*02f4*/ 	.word	0x00038440
        /*02f8*/ 	.short	0x0100
        /*02fa*/ 	.byte	0x0b
	.zero		1


	//   ....[2]....
        /*02fc*/ 	.word	0x00000c20
        /*0300*/ 	.word	0x000000ff
        /*0304*/ 	.word	0x00038408
        /*0308*/ 	.short	0x0100
        /*030a*/ 	.byte	0x0b
	.zero		1


	//   ....[3]....
        /*030c*/ 	.word	0x00000c30
        /*0310*/ 	.word	0x000000ff
        /*0314*/ 	.word	0x00038448
        /*0318*/ 	.short	0x0100
        /*031a*/ 	.byte	0x0b
	.zero		1


	//   ....[4]....
        /*031c*/ 	.word	0x00000c40
        /*0320*/ 	.word	0x000000ff
        /*0324*/ 	.word	0x00038410
        /*0328*/ 	.short	0x0100
        /*032a*/ 	.byte	0x0b
	.zero		1


	//   ....[5]....
        /*032c*/ 	.word	0x00000c50
        /*0330*/ 	.word	0x000000ff
        /*0334*/ 	.word	0x00038450
        /*0338*/ 	.short	0x0100
        /*033a*/ 	.byte	0x0b
	.zero		1


	//   ....[6]....
        /*033c*/ 	.word	0x00000c60
        /*0340*/ 	.word	0x000000ff
        /*0344*/ 	.word	0x00038418
        /*0348*/ 	.short	0x0100
        /*034a*/ 	.byte	0x0b
	.zero		1


	//   ....[7]....
        /*034c*/ 	.word	0x00000c70
        /*0350*/ 	.word	0x000000ff
        /*0354*/ 	.word	0x00038458
        /*0358*/ 	.short	0x0100
        /*035a*/ 	.byte	0x0b
	.zero		1


	//   ....[8]....
        /*035c*/ 	.word	0x00000c80
        /*0360*/ 	.word	0x000000ff
        /*0364*/ 	.word	0x00038420
        /*0368*/ 	.short	0x0100
        /*036a*/ 	.byte	0x0b
	.zero		1


	//   ....[9]....
        /*036c*/ 	.word	0x00000c90
        /*0370*/ 	.word	0x000000ff
        /*0374*/ 	.word	0x00038460
        /*0378*/ 	.short	0x0100
        /*037a*/ 	.byte	0x0b
	.zero		1


	//   ....[10]....
        /*037c*/ 	.word	0x00000ca0
        /*0380*/ 	.word	0x000000ff
        /*0384*/ 	.word	0x00038428
        /*0388*/ 	.short	0x0100
        /*038a*/ 	.byte	0x0b
	.zero		1


	//   ....[11]....
        /*038c*/ 	.word	0x00000cb0
        /*0390*/ 	.word	0x000000ff
        /*0394*/ 	.word	0x00038468
        /*0398*/ 	.short	0x0100
        /*039a*/ 	.byte	0x0b
	.zero		1


	//   ....[12]....
        /*039c*/ 	.word	0x00000cc0
        /*03a0*/ 	.word	0x000000ff
        /*03a4*/ 	.word	0x00038430
        /*03a8*/ 	.short	0x0100
        /*03aa*/ 	.byte	0x0b
	.zero		1


	//   ....[13]....
        /*03ac*/ 	.word	0x00000cd0
        /*03b0*/ 	.word	0x000000ff
        /*03b4*/ 	.word	0x00038470
        /*03b8*/ 	.short	0x0100
        /*03ba*/ 	.byte	0x0b
	.zero		1


	//   ....[14]....
        /*03bc*/ 	.word	0x00000ce0
        /*03c0*/ 	.word	0x000000ff
        /*03c4*/ 	.word	0x00038438
        /*03c8*/ 	.short	0x0100
        /*03ca*/ 	.byte	0x0b
	.zero		1


	//   ....[15]....
        /*03cc*/ 	.word	0x00000cf0
        /*03d0*/ 	.word	0x000000ff
        /*03d4*/ 	.word	0x00038478
        /*03d8*/ 	.short	0x0100
        /*03da*/ 	.byte	0x0b
	.zero		1


	//   ....[16]....
        /*03dc*/ 	.word	0x00000e90
        /*03e0*/ 	.word	0x000000ff
        /*03e4*/ 	.word	0x00038480
        /*03e8*/ 	.short	0x0100
        /*03ea*/ 	.byte	0x0b
	.zero		1


	//   ....[17]....
        /*03ec*/ 	.word	0x00000ea0
        /*03f0*/ 	.word	0x000000ff
        /*03f4*/ 	.word	0x00038498
        /*03f8*/ 	.short	0x0100
        /*03fa*/ 	.byte	0x0b
	.zero		1


	//   ....[18]....
        /*03fc*/ 	.word	0x00000eb0
        /*0400*/ 	.word	0x000000ff
        /*0404*/ 	.word	0x00038488
        /*0408*/ 	.short	0x0100
        /*040a*/ 	.byte	0x0b
	.zero		1


	//   ....[19]....
        /*040c*/ 	.word	0x00000ec0
        /*0410*/ 	.word	0x000000ff
        /*0414*/ 	.word	0x000384a0
        /*0418*/ 	.short	0x0100
        /*041a*/ 	.byte	0x0b
	.zero		1


	//   ....[20]....
        /*041c*/ 	.word	0x00000ed0
        /*0420*/ 	.word	0x000000ff
        /*0424*/ 	.word	0x00038490
        /*0428*/ 	.short	0x0100
        /*042a*/ 	.byte	0x0b
	.zero		1


	//   ....[21]....
        /*042c*/ 	.word	0x00000ee0
        /*0430*/ 	.word	0x000000ff
        /*0434*/ 	.word	0x000384a8
        /*0438*/ 	.short	0x0100
        /*043a*/ 	.byte	0x0b
	.zero		1


	//   ....[22]....
        /*043c*/ 	.word	0x000010d0
        /*0440*/ 	.word	0x000000ff
        /*0444*/ 	.word	0x000384b0
        /*0448*/ 	.short	0x0100
        /*044a*/ 	.byte	0x06
	.zero		1


	//   ....[23]....
        /*044c*/ 	.word	0x000010e0
        /*0450*/ 	.word	0x000000ff
        /*0454*/ 	.word	0x000384d0
        /*0458*/ 	.short	0x0100
        /*045a*/ 	.byte	0x06
	.zero		1


	//   ....[24]....
        /*045c*/ 	.word	0x000010f0
        /*0460*/ 	.word	0x000000ff
        /*0464*/ 	.word	0x000384b8
        /*0468*/ 	.short	0x0100
        /*046a*/ 	.byte	0x06
	.zero		1


	//   ....[25]....
        /*046c*/ 	.word	0x00001100
        /*0470*/ 	.word	0x000000ff
        /*0474*/ 	.word	0x000384d8
        /*0478*/ 	.short	0x0100
        /*047a*/ 	.byte	0x06
	.zero		1


	//   ....[26]....
        /*047c*/ 	.word	0x00001110
        /*0480*/ 	.word	0x000000ff
        /*0484*/ 	.word	0x000384c0
        /*0488*/ 	.short	0x0100
        /*048a*/ 	.byte	0x06
	.zero		1


	//   ....[27]....
        /*048c*/ 	.word	0x00001120
        /*0490*/ 	.word	0x000000ff
        /*0494*/ 	.word	0x000384e0
        /*0498*/ 	.short	0x0100
        /*049a*/ 	.byte	0x06
	.zero		1


	//   ....[28]....
        /*049c*/ 	.word	0x00001130
        /*04a0*/ 	.word	0x000000ff
        /*04a4*/ 	.word	0x000384c8
        /*04a8*/ 	.short	0x0100
        /*04aa*/ 	.byte	0x06
	.zero		1


	//   ....[29]....
        /*04ac*/ 	.word	0x00001140
        /*04b0*/ 	.word	0x000000ff
        /*04b4*/ 	.word	0x000384e8
        /*04b8*/ 	.short	0x0100
        /*04ba*/ 	.byte	0x06
	.zero		1


	//   ....[30]....
        /*04bc*/ 	.word	0x00001450
        /*04c0*/ 	.word	0x000000ff
        /*04c4*/ 	.word	0x000384f0
        /*04c8*/ 	.short	0x0100
        /*04ca*/ 	.byte	0x06
	.zero		1


	//   ....[31]....
        /*04cc*/ 	.word	0x000014b0
        /*04d0*/ 	.word	0x000000ff
        /*04d4*/ 	.word	0x000384f8
        /*04d8*/ 	.short	0x0100
        /*04da*/ 	.byte	0x06
	.zero		1


	//   ....[32]....
        /*04dc*/ 	.word	0x00003d70
        /*04e0*/ 	.word	0x000000ff
        /*04e4*/ 	.word	0x00038480
        /*04e8*/ 	.short	0x010a
        /*04ea*/ 	.byte	0x04
	.zero		1


	//   ....[33]....
        /*04ec*/ 	.word	0x00003db0
        /*04f0*/ 	.word	0x000000ff
        /*04f4*/ 	.word	0x00038480
        /*04f8*/ 	.short	0x010a
        /*04fa*/ 	.byte	0x04
	.zero		1


	//   ....[34]....
        /*04fc*/ 	.word	0x00004320
        /*0500*/ 	.word	0x000000ff
        /*0504*/ 	.word	0x00038480
        /*0508*/ 	.short	0x010a
        /*050a*/ 	.byte	0x04
	.zero		1


	//   ....[35]....
        /*050c*/ 	.word	0x00004360
        /*0510*/ 	.word	0x000000ff
        /*0514*/ 	.word	0x00038480
        /*0518*/ 	.short	0x010a
        /*051a*/ 	.byte	0x04
	.zero		1


	//   ....[36]....
        /*051c*/ 	.word	0x000047e0
        /*0520*/ 	.word	0x00000005
        /*0524*/ 	.word	0x00000000
        /*0528*/ 	.short	0x0101
        /*052a*/ 	.byte	0x3f
	.zero		1


	//   ....[37]....
        /*052c*/ 	.word	0x000049c0
        /*0530*/ 	.word	0x00000003
        /*0534*/ 	.word	0x00000000
        /*0538*/ 	.short	0x0101
        /*053a*/ 	.byte	0x3f
	.zero		1


	//   ....[38]....
        /*053c*/ 	.word	0x00005160
        /*0540*/ 	.word	0x000000ff
        /*0544*/ 	.word	0x000384b0
        /*0548*/ 	.short	0x010a
        /*054a*/ 	.byte	0x2b
	.zero		1


	//   ....[39]....
        /*054c*/ 	.word	0x000057e0
        /*0550*/ 	.word	0x000000ff
        /*0554*/ 	.word	0x00000000
        /*0558*/ 	.short	0x0101
        /*055a*/ 	.byte	0x04
	.zero		1


	//   ....[40]....
        /*055c*/ 	.word	0x00005810
        /*0560*/ 	.word	0x000000ff
        /*0564*/ 	.word	0x000384b8
        /*0568*/ 	.short	0x010a
        /*056a*/ 	.byte	0x2b
	.zero		1


	//   ....[41]....
        /*056c*/ 	.word	0x00005dd0
        /*0570*/ 	.word	0x000000ff
        /*0574*/ 	.word	0x00000000
        /*0578*/ 	.short	0x0101
        /*057a*/ 	.byte	0x04
	.zero		1


	//   ....[42]....
        /*057c*/ 	.word	0x00005e00
        /*0580*/ 	.word	0x000000ff
        /*0584*/ 	.word	0x000384c0
        /*0588*/ 	.short	0x010a
        /*058a*/ 	.byte	0x2b
	.zero		1


	//   ....[43]....
        /*058c*/ 	.word	0x000063f0
        /*0590*/ 	.word	0x000000ff
        /*0594*/ 	.word	0x00000000
        /*0598*/ 	.short	0x0101
        /*059a*/ 	.byte	0x04
	.zero		1


	//   ....[44]....
        /*059c*/ 	.word	0x00006420
        /*05a0*/ 	.word	0x000000ff
        /*05a4*/ 	.word	0x000384c8
        /*05a8*/ 	.short	0x010a
        /*05aa*/ 	.byte	0x2b
	.zero		1


	//   ....[45]....
        /*05ac*/ 	.word	0x00006a90
        /*05b0*/ 	.word	0x000000ff
        /*05b4*/ 	.word	0x00000000
        /*05b8*/ 	.short	0x0101
        /*05ba*/ 	.byte	0x05
	.zero		1


	//   ....[46]....
        /*05bc*/ 	.word	0x00006ae0
        /*05c0*/ 	.word	0x000000ff
        /*05c4*/ 	.word	0x00038400
        /*05c8*/ 	.short	0x010a
        /*05ca*/ 	.byte	0x04
	.zero		1


	//   ....[47]....
        /*05cc*/ 	.word	0x00006bf0
        /*05d0*/ 	.word	0x000000ff
        /*05d4*/ 	.word	0x00000000
        /*05d8*/ 	.short	0x0101
        /*05da*/ 	.byte	0x04
	.zero		1


	//   ....[48]....
        /*05dc*/ 	.word	0x00007120
        /*05e0*/ 	.word	0x000000ff
        /*05e4*/ 	.word	0x00000000
        /*05e8*/ 	.short	0x0101
        /*05ea*/ 	.byte	0x2b
	.zero		1


	//   ....[49]....
        /*05ec*/ 	.word	0x000078a0
        /*05f0*/ 	.word	0x000000ff
        /*05f4*/ 	.word	0x000384f8
        /*05f8*/ 	.short	0x010a
        /*05fa*/ 	.byte	0x05
	.zero		1


	//   ....[50]....
        /*05fc*/ 	.word	0x000079b0
        /*0600*/ 	.word	0x000000ff
        /*0604*/ 	.word	0x00038400
        /*0608*/ 	.short	0x010a
        /*060a*/ 	.byte	0x08
	.zero		1


	//   ....[51]....
        /*060c*/ 	.word	0x00007ae0
        /*0610*/ 	.word	0x000000ff
        /*0614*/ 	.word	0x00000000
        /*0618*/ 	.short	0x0101
        /*061a*/ 	.byte	0x08
	.zero		1


	//   ....[52]....
        /*061c*/ 	.word	0x00007cc0
        /*0620*/ 	.word	0x000000ff
        /*0624*/ 	.word	0x000384d0
        /*0628*/ 	.short	0x010a
        /*062a*/ 	.byte	0x05
	.zero		1


	//   ....[53]....
        /*062c*/ 	.word	0x00007dd0
        /*0630*/ 	.word	0x000000ff
        /*0634*/ 	.word	0x000384b0
        /*0638*/ 	.short	0x010b
        /*063a*/ 	.byte	0x05
	.zero		1


	//   ....[54]....
        /*063c*/ 	.word	0x00007e30
        /*0640*/ 	.word	0x000000ff
        /*0644*/ 	.word	0x00000000
        /*0648*/ 	.short	0x0101
        /*064a*/ 	.byte	0x08
	.zero		1


	//   ....[55]....
        /*064c*/ 	.word	0x00007e60
        /*0650*/ 	.word	0x000000ff
        /*0654*/ 	.word	0x000384d8
        /*0658*/ 	.short	0x010a
        /*065a*/ 	.byte	0x05
	.zero		1


	//   ....[56]....
        /*065c*/ 	.word	0x00007f90
        /*0660*/ 	.word	0x000000ff
        /*0664*/ 	.word	0x000384b8
        /*0668*/ 	.short	0x010b
        /*066a*/ 	.byte	0x05
	.zero		1


	//   ....[57]....
        /*066c*/ 	.word	0x00007ff0
        /*0670*/ 	.word	0x000000ff
        /*0674*/ 	.word	0x00000000
        /*0678*/ 	.short	0x0101
        /*067a*/ 	.byte	0x08
	.zero		1


	//   ....[58]....
        /*067c*/ 	.word	0x00008020
        /*0680*/ 	.word	0x000000ff
        /*0684*/ 	.word	0x000384e0
        /*0688*/ 	.short	0x010a
        /*068a*/ 	.byte	0x05
	.zero		1


	//   ....[59]....
        /*068c*/ 	.word	0x00008150
        /*0690*/ 	.word	0x000000ff
        /*0694*/ 	.word	0x000384c0
        /*0698*/ 	.short	0x010b
        /*069a*/ 	.byte	0x05
	.zero		1


	//   ....[60]....
        /*069c*/ 	.word	0x000081b0
        /*06a0*/ 	.word	0x000000ff
        /*06a4*/ 	.word	0x00000000
        /*06a8*/ 	.short	0x0101
        /*06aa*/ 	.byte	0x08
	.zero		1


	//   ....[61]....
        /*06ac*/ 	.word	0x000081e0
        /*06b0*/ 	.word	0x000000ff
        /*06b4*/ 	.word	0x000384e8
        /*06b8*/ 	.short	0x010a
        /*06ba*/ 	.byte	0x05
	.zero		1


	//   ....[62]....
        /*06bc*/ 	.word	0x00008310
        /*06c0*/ 	.word	0x000000ff
        /*06c4*/ 	.word	0x000384c8
        /*06c8*/ 	.short	0x010b
        /*06ca*/ 	.byte	0x05
	.zero		1


	//   ....[63]....
        /*06cc*/ 	.word	0x000083b0
        /*06d0*/ 	.word	0x000000ff
        /*06d4*/ 	.word	0x00000000
        /*06d8*/ 	.short	0x0101
        /*06da*/ 	.byte	0x08
	.zero		1


	//   ....[64]....
        /*06dc*/ 	.word	0x000088f0
        /*06e0*/ 	.word	0x000000ff
        /*06e4*/ 	.word	0x000384d0
        /*06e8*/ 	.short	0x010a
        /*06ea*/ 	.byte	0x05
	.zero		1


	//   ....[65]....
        /*06ec*/ 	.word	0x00008930
        /*06f0*/ 	.word	0x000000ff
        /*06f4*/ 	.word	0x000384d8
        /*06f8*/ 	.short	0x010a
        /*06fa*/ 	.byte	0x05
	.zero		1


	//   ....[66]....
        /*06fc*/ 	.word	0x00008970
        /*0700*/ 	.word	0x000000ff
        /*0704*/ 	.word	0x000384e0
        /*0708*/ 	.short	0x010a
        /*070a*/ 	.byte	0x05
	.zero		1


	//   ....[67]....
        /*070c*/ 	.word	0x000089d0
        /*0710*/ 	.word	0x00000003
        /*0714*/ 	.word	0x000384e8
        /*0718*/ 	.short	0x010a
        /*071a*/ 	.byte	0x3f
	.zero		1


	//   ....[68]....
        /*071c*/ 	.word	0x00009760
        /*0720*/ 	.word	0x00000008
        /*0724*/ 	.word	0x00038498
        /*0728*/ 	.short	0x010a
        /*072a*/ 	.byte	0x3f
	.zero		1


	//   ....[69]....
        /*072c*/ 	.word	0x00009ac0
        /*0730*/ 	.word	0x000000ff
        /*0734*/ 	.word	0x000384f8
        /*0738*/ 	.short	0x0101
        /*073a*/ 	.byte	0x16
	.zero		1


	//   ....[70]....
        /*073c*/ 	.word	0x00009b80
        /*0740*/ 	.word	0x00000003
        /*0744*/ 	.word	0x00038400
        /*0748*/ 	.short	0x010a
        /*074a*/ 	.byte	0x3f
	.zero		1


	//   ....[71]....
        /*074c*/ 	.word	0x00009cc0
        /*0750*/ 	.word	0x00000002
        /*0754*/ 	.word	0x00000000
        /*0758*/ 	.short	0x0101
        /*075a*/ 	.byte	0x3f
	.zero		1


	//   ....[72]....
        /*075c*/ 	.word	0x0000a500
        /*0760*/ 	.word	0x00000007
        /*0764*/ 	.word	0x00000000
        /*0768*/ 	.short	0x010a
        /*076a*/ 	.byte	0x3f
	.zero		1


	//   ....[73]....
        /*076c*/ 	.word	0x0000a580
        /*0770*/ 	.word	0x00000009
        /*0774*/ 	.word	0x00000000
        /*0778*/ 	.short	0x010a
        /*077a*/ 	.byte	0x3f
	.zero		1


	//   ....[74]....
        /*077c*/ 	.word	0x0000a610
        /*0780*/ 	.word	0x00000003
        /*0784*/ 	.word	0x00000000
        /*0788*/ 	.short	0x010a
        /*078a*/ 	.byte	0x3f
	.zero		1


	//   ....[75]....
        /*078c*/ 	.word	0x0000c290
        /*0790*/ 	.word	0x00000011
        /*0794*/ 	.word	0x00038440
        /*0798*/ 	.short	0x010a
        /*079a*/ 	.byte	0x3f
	.zero		1


	//   ....[76]....
        /*079c*/ 	.word	0x0000c3b0
        /*07a0*/ 	.word	0x00000011
        /*07a4*/ 	.word	0x00038400
        /*07a8*/ 	.short	0x0101
        /*07aa*/ 	.byte	0x3f
	.zero		1


	//   ....[77]....
        /*07ac*/ 	.word	0x0000c480
        /*07b0*/ 	.word	0x00000005
        /*07b4*/ 	.word	0x00038440
        /*07b8*/ 	.short	0x010a
        /*07ba*/ 	.byte	0x3f
	.zero		1


	//   ....[78]....
        /*07bc*/ 	.word	0x0000c530
        /*07c0*/ 	.word	0x00000007
        /*07c4*/ 	.word	0x00038440
        /*07c8*/ 	.short	0x010a
        /*07ca*/ 	.byte	0x3f
	.zero		1


	//   ....[79]....
        /*07cc*/ 	.word	0x0000c5e0
        /*07d0*/ 	.word	0x00000007
        /*07d4*/ 	.word	0x00038440
        /*07d8*/ 	.short	0x010a
        /*07da*/ 	.byte	0x3f
	.zero		1


	//   ....[80]....
        /*07dc*/ 	.word	0x0000c690
        /*07e0*/ 	.word	0x00000007
        /*07e4*/ 	.word	0x00038440
        /*07e8*/ 	.short	0x010a
        /*07ea*/ 	.byte	0x3f
	.zero		1


	//   ....[81]....
        /*07ec*/ 	.word	0x0000c740
        /*07f0*/ 	.word	0x00000007
        /*07f4*/ 	.word	0x00038440
        /*07f8*/ 	.short	0x010a
        /*07fa*/ 	.byte	0x3f
	.zero		1


	//   ....[82]....
        /*07fc*/ 	.word	0x0000c7f0
        /*0800*/ 	.word	0x00000007
        /*0804*/ 	.word	0x00038440
        /*0808*/ 	.short	0x010a
        /*080a*/ 	.byte	0x3f
	.zero		1


	//   ....[83]....
        /*080c*/ 	.word	0x0000c8a0
        /*0810*/ 	.word	0x00000007
        /*0814*/ 	.word	0x00038440
        /*0818*/ 	.short	0x010a
        /*081a*/ 	.byte	0x3f
	.zero		1


	//   ....[84]....
        /*081c*/ 	.word	0x0000c950
        /*0820*/ 	.word	0x00000003
        /*0824*/ 	.word	0x00038440
        /*0828*/ 	.short	0x010a
        /*082a*/ 	.byte	0x3f
	.zero		1


	//   ....[85]....
        /*082c*/ 	.word	0x0000c9b0
        /*0830*/ 	.word	0x00000003
        /*0834*/ 	.word	0x00038480
        /*0838*/ 	.short	0x010a
        /*083a*/ 	.byte	0x3f
	.zero		1


	//   ....[86]....
        /*083c*/ 	.word	0x0000ca10
        /*0840*/ 	.word	0x00000008
        /*0844*/ 	.word	0x00038480
        /*0848*/ 	.short	0x010a
        /*084a*/ 	.byte	0x3f
	.zero		1


	//   ....[87]....
        /*084c*/ 	.word	0x0000cad0
        /*0850*/ 	.word	0x00000004
        /*0854*/ 	.word	0x000384b0
        /*0858*/ 	.short	0x010a
        /*085a*/ 	.byte	0x3f
	.zero		1


	//   ....[88]....
        /*085c*/ 	.word	0x0000cb30
        /*0860*/ 	.word	0x0000000e
        /*0864*/ 	.word	0x000384b8
        /*0868*/ 	.short	0x010a
        /*086a*/ 	.byte	0x3f
	.zero		1


	//   ....[89]....
        /*086c*/ 	.word	0x0000cb90
        /*0870*/ 	.word	0x0000000e
        /*0874*/ 	.word	0x000384c0
        /*0878*/ 	.short	0x010a
        /*087a*/ 	.byte	0x3f
	.zero		1


	//   ....[90]....
        /*087c*/ 	.word	0x0000cbf0
        /*0880*/ 	.word	0x0000000e
        /*0884*/ 	.word	0x000384c8
        /*0888*/ 	.short	0x010a
        /*088a*/ 	.byte	0x3f
	.zero		1


	//   ....[91]....
        /*088c*/ 	.word	0x0000cc50
        /*0890*/ 	.word	0x00000003
        /*0894*/ 	.word	0x00038400
        /*0898*/ 	.short	0x010a
        /*089a*/ 	.byte	0x3f
	.zero		1


	//   ....[92]....
        /*089c*/ 	.word	0x0000ccb0
        /*08a0*/ 	.word	0x00000003
        /*08a4*/ 	.word	0x000384f8
        /*08a8*/ 	.short	0x010a
        /*08aa*/ 	.byte	0x3f
	.zero		1


	//   ....[93]....
        /*08ac*/ 	.word	0x0000cd10
        /*08b0*/ 	.word	0x00000004
        /*08b4*/ 	.word	0x00038400
        /*08b8*/ 	.short	0x010a
        /*08ba*/ 	.byte	0x3f
	.zero		1


	//   ....[94]....
        /*08bc*/ 	.word	0x0000cd70
        /*08c0*/ 	.word	0x00000003
        /*08c4*/ 	.word	0x000384d0
        /*08c8*/ 	.short	0x010a
        /*08ca*/ 	.byte	0x3f
	.zero		1


	//   ....[95]....
        /*08cc*/ 	.word	0x0000cdd0
        /*08d0*/ 	.word	0x00000003
        /*08d4*/ 	.word	0x000384d8
        /*08d8*/ 	.short	0x010a
        /*08da*/ 	.byte	0x3f
	.zero		1


	//   ....[96]....
        /*08dc*/ 	.word	0x0000ce30
        /*08e0*/ 	.word	0x00000003
        /*08e4*/ 	.word	0x000384e0
        /*08e8*/ 	.short	0x010a
        /*08ea*/ 	.byte	0x3f
	.zero		1


	//   ....[97]....
        /*08ec*/ 	.word	0x0000ce90
        /*08f0*/ 	.word	0x00000003
        /*08f4*/ 	.word	0x000384e8
        /*08f8*/ 	.short	0x010a
        /*08fa*/ 	.byte	0x3f
	.zero		1


	//   ....[98]....
        /*08fc*/ 	.word	0x0000cef0
        /*0900*/ 	.word	0x00000003
        /*0904*/ 	.word	0x000384d0
        /*0908*/ 	.short	0x010a
        /*090a*/ 	.byte	0x3f
	.zero		1


	//   ....[99]....
        /*090c*/ 	.word	0x0000cf50
        /*0910*/ 	.word	0x00000003
        /*0914*/ 	.word	0x000384d8
        /*0918*/ 	.short	0x010a
        /*091a*/ 	.byte	0x3f
	.zero		1


	//   ....[100]....
        /*091c*/ 	.word	0x0000cfb0
        /*0920*/ 	.word	0x00000003
        /*0924*/ 	.word	0x000384e0
        /*0928*/ 	.short	0x010a
        /*092a*/ 	.byte	0x3f
	.zero		1


	//   ....[101]....
        /*092c*/ 	.word	0x0000d080
        /*0930*/ 	.word	0x00000008
        /*0934*/ 	.word	0x00038498
        /*0938*/ 	.short	0x010a
        /*093a*/ 	.byte	0x3f
	.zero		1


	//   ....[102]....
        /*093c*/ 	.word	0x0000d0d0
        /*0940*/ 	.word	0x00000003
        /*0944*/ 	.word	0x00038400
        /*0948*/ 	.short	0x010a
        /*094a*/ 	.byte	0x3f
	.zero		1


	//   ....[103]....
        /*094c*/ 	.word	0x0000d2e0
        /*0950*/ 	.word	0x00000007
        /*0954*/ 	.word	0x00000000
        /*0958*/ 	.short	0x010a
        /*095a*/ 	.byte	0x3f
	.zero		1


	//   ....[104]....
        /*095c*/ 	.word	0x0000d330
        /*0960*/ 	.word	0x00000009
        /*0964*/ 	.word	0x00000000
        /*0968*/ 	.short	0x010a
        /*096a*/ 	.byte	0x3f
	.zero		1


	//   ....[105]....
        /*096c*/ 	.word	0x0000d380
        /*0970*/ 	.word	0x00000011
        /*0974*/ 	.word	0x00038440
        /*0978*/ 	.short	0x010a
        /*097a*/ 	.byte	0x3f
	.zero		1


	//   ....[106]....
        /*097c*/ 	.word	0x0000d3d0
        /*0980*/ 	.word	0x00000005
        /*0984*/ 	.word	0x00038440
        /*0988*/ 	.short	0x010a
        /*098a*/ 	.byte	0x3f
	.zero		1


	//   ....[107]....
        /*098c*/ 	.word	0x0000d420
        /*0990*/ 	.word	0x00000007
        /*0994*/ 	.word	0x00038440
        /*0998*/ 	.short	0x010a
        /*099a*/ 	.byte	0x3f
	.zero		1


	//   ....[108]....
        /*099c*/ 	.word	0x0000d470
        /*09a0*/ 	.word	0x00000007
        /*09a4*/ 	.word	0x00038440
        /*09a8*/ 	.short	0x010a
        /*09aa*/ 	.byte	0x3f
	.zero		1


	//   ....[109]....
        /*09ac*/ 	.word	0x0000d4c0
        /*09b0*/ 	.word	0x00000007
        /*09b4*/ 	.word	0x00038440
        /*09b8*/ 	.short	0x010a
        /*09ba*/ 	.byte	0x3f
	.zero		1


	//   ....[110]....
        /*09bc*/ 	.word	0x0000d510
        /*09c0*/ 	.word	0x00000007
        /*09c4*/ 	.word	0x00038440
        /*09c8*/ 	.short	0x010a
        /*09ca*/ 	.byte	0x3f
	.zero		1


	//   ....[111]....
        /*09cc*/ 	.word	0x0000d560
        /*09d0*/ 	.word	0x00000007
        /*09d4*/ 	.word	0x00038440
        /*09d8*/ 	.short	0x010a
        /*09da*/ 	.byte	0x3f
	.zero		1


	//   ....[112]....
        /*09dc*/ 	.word	0x0000d5b0
        /*09e0*/ 	.word	0x00000007
        /*09e4*/ 	.word	0x00038440
        /*09e8*/ 	.short	0x010a
        /*09ea*/ 	.byte	0x3f
	.zero		1


	//----- nvinfo : EIATTR_NUM_MBARRIERS
	.align		4
.L_37:
        /*09ec*/ 	.byte	0x03, 0x38
        /*09ee*/ 	.short	0x0020


	//----- nvinfo : EIATTR_EXIT_INSTR_OFFSETS
	.align		4
        /*09f0*/ 	.byte	0x04, 0x1c
        /*09f2*/ 	.short	(.L_39 - .L_38)


	//   ....[0]....
.L_38:
        /*09f4*/ 	.word	0x00002e40


	//   ....[1]....
        /*09f8*/ 	.word	0x00002f00


	//   ....[2]....
        /*09fc*/ 	.word	0x00007130


	//   ....[3]....
        /*0a00*/ 	.word	0x000071d0


	//   ....[4]....
        /*0a04*/ 	.word	0x00008a20


	//   ....[5]....
        /*0a08*/ 	.word	0x0000a660


	//   ....[6]....
        /*0a0c*/ 	.word	0x0000c980


	//----- nvinfo : EIATTR_MAX_THREADS
	.align		4
.L_39:
        /*0a10*/ 	.byte	0x04, 0x05
        /*0a12*/ 	.short	(.L_41 - .L_40)
.L_40:
        /*0a14*/ 	.word	0x00000180
        /*0a18*/ 	.word	0x00000001
        /*0a1c*/ 	.word	0x00000001


	//----- nvinfo : EIATTR_CRS_STACK_SIZE
	.align		4
.L_41:
        /*0a20*/ 	.byte	0x04, 0x1e
        /*0a22*/ 	.short	(.L_43 - .L_42)
.L_42:
        /*0a24*/ 	.word	0x00000000


	//----- nvinfo : EIATTR_CBANK_PARAM_SIZE
	.align		4
.L_43:
        /*0a28*/ 	.byte	0x03, 0x19
        /*0a2a*/ 	.short	0x0770


	//----- nvinfo : EIATTR_PARAM_CBANK
	.align		4
        /*0a2c*/ 	.byte	0x04, 0x0a
        /*0a2e*/ 	.short	(.L_45 - .L_44)
	.align		4
.L_44:
        /*0a30*/ 	.word	index@(.nv.constant0._ZN7cutlass13device_kernelINS_4gemm6kernel13GemmUniversalINS1_17GroupProblemShapeIN4cute5tupleIJiiiEEEEENS1_10collective13CollectiveMmaINS1_39MainloopSm90ArrayTmaGmmaWarpSpecializedILi3ENS6_IJNS5_1CILi2EEENSC_ILi1EEESE_EEENS1_43KernelPtrArrayTmaWarpSpecializedCooperativeEEENS6_IJNSC_ILi128EEESI_SI_EEENS_6half_tEPNS6_IJlSE_NSC_ILi0EEEEEESK_SN_NS5_8TiledMMAINS5_8MMA_AtomIJNS5_4SM904GMMA26MMA_64x128x16_F32F16F16_SSILNSR_5MajorE0ELST_0ELNSR_7ScaleInE1ELSU_1EEEEEENS5_6LayoutISF_NS6_IJSE_SL_SL_EEEEENS6_IJNS5_10UnderscoreES10_S10_EEEEENS5_13SM90_TMA_LOADENS5_14ComposedLayoutINS5_7SwizzleILi3ELi4ELi3EEENS5_18smem_ptr_flag_bitsILi16EEENSX_INS6_IJNSC_ILi8EEENSC_ILi64EEEEEENS6_IJS1A_SE_EEEEEEEvNS5_8identityENS5_23SM90_TMA_LOAD_MULTICASTES1E_vS1F_EENS_8epilogue10collective18CollectiveEpilogueINS1I_30Sm90PtrArrayTmaWarpSpecializedILi4ELi2ELi16ELb1ELb0ELi2EEEJSJ_NS6_IJSI_NSC_ILi32EEEEEESK_PNS6_IJSE_lSL_EEESK_S1Q_NS1I_6fusion15FusionCallbacksIS1M_NS1R_17LinearCombinationISK_fSK_fLNS_15FloatRoundStyleE2EEESJ_S1O_JEEES13_NS14_IS16_S18_NSX_INS6_IJS1A_S19_EEENS6_IJSE_S1A_EEEEEEENS5_17SM75_U16x8_LDSM_TENS5_14SM90_TMA_STOREES20_NS5_17SM90_U16x8_STSM_TENS5_9Copy_AtomIJNS5_17SM90_U32x4_STSM_NESK_EEEvEEEvvEEEEvNT_6ParamsE)
        /*0a34*/ 	.short	0x0210
        /*0a36*/ 	.short	0x0770


	//----- nvinfo : EIATTR_SW_WAR
	.align		4
.L_45:
        /*0a38*/ 	.byte	0x04, 0x36
        /*0a3a*/ 	.short	(.L_47 - .L_46)
.L_46:
        /*0a3c*/ 	.word	0x00000008
.L_47:


//--------------------- .nv.callgraph             --------------------------
	.section	.nv.callgraph,"",@"SHT_CUDA_CALLGRAPH"
	.align	4
	.sectionentsize	8
	.align		4
        /*0000*/ 	.word	0x00000000
	.align		4
        /*0004*/ 	.word	0xffffffff
	.align		4
        /*0008*/ 	.word	index@(_ZN7cutlass13device_kernelINS_4gemm6kernel13GemmUniversalINS1_17GroupProblemShapeIN4cute5tupleIJiiiEEEEENS1_10collective13CollectiveMmaINS1_39MainloopSm90ArrayTmaGmmaWarpSpecializedILi3ENS6_IJNS5_1CILi2EEENSC_ILi1EEESE_EEENS1_43KernelPtrArrayTmaWarpSpecializedCooperativeEEENS6_IJNSC_ILi128EEESI_SI_EEENS_6half_tEPNS6_IJlSE_NSC_ILi0EEEEEESK_SN_NS5_8TiledMMAINS5_8MMA_AtomIJNS5_4SM904GMMA26MMA_64x128x16_F32F16F16_SSILNSR_5MajorE0ELST_0ELNSR_7ScaleInE1ELSU_1EEEEEENS5_6LayoutISF_NS6_IJSE_SL_SL_EEEEENS6_IJNS5_10UnderscoreES10_S10_EEEEENS5_13SM90_TMA_LOADENS5_14ComposedLayoutINS5_7SwizzleILi3ELi4ELi3EEENS5_18smem_ptr_flag_bitsILi16EEENSX_INS6_IJNSC_ILi8EEENSC_ILi64EEEEEENS6_IJS1A_SE_EEEEEEEvNS5_8identityENS5_23SM90_TMA_LOAD_MULTICASTES1E_vS1F_EENS_8epilogue10collective18CollectiveEpilogueINS1I_30Sm90PtrArrayTmaWarpSpecializedILi4ELi2ELi16ELb1ELb0ELi2EEEJSJ_NS6_IJSI_NSC_ILi32EEEEEESK_PNS6_IJSE_lSL_EEESK_S1Q_NS1I_6fusion15FusionCallbacksIS1M_NS1R_17LinearCombinationISK_fSK_fLNS_15FloatRoundStyleE2EEESJ_S1O_JEEES13_NS14_IS16_S18_NSX_INS6_IJS1A_S19_EEENS6_IJSE_S1A_EEEEEEENS5_17SM75_U16x8_LDSM_TENS5_14SM90_TMA_STOREES20_NS5_17SM90_U16x8_STSM_TENS5_9Copy_AtomIJNS5_17SM90_U32x4_STSM_NESK_EEEvEEEvvEEEEvNT_6ParamsE)
	.align		4
        /*000c*/ 	.word	index@(__assertfail)
	.align		4
        /*0010*/ 	.word	0x00000000
	.align		4
        /*0014*/ 	.word	0xfffffffe
	.align		4
        /*0018*/ 	.word	0x00000000
	.align		4
        /*001c*/ 	.word	0xfffffffd
	.align		4
        /*0020*/ 	.word	0x00000000
	.align		4
        /*0024*/ 	.word	0xfffffffc


//--------------------- .nv.constant4             --------------------------
	.section	.nv.constant4,"a",@progbits
	.align	8
	.align		8
.nv.constant4:
        /*0000*/ 	.dword	__assertfail
	.align		8
        /*0008*/ 	.dword	__unnamed_1
	.align		8
        /*0010*/ 	.dword	_ZN39_INTERNAL_a841f599_4_k_cu_202b83c0_26764cuda3std3__45__cpo5beginE
	.align		8
        /*0018*/ 	.dword	_ZN39_INTERNAL_a841f599_4_k_cu_202b83c0_26764cuda3std3__45__cpo3endE
	.align		8
        /*0020*/ 	.dword	_ZN39_INTERNAL_a841f599_4_k_cu_202b83c0_26764cuda3std3__45__cpo6cbeginE
	.align		8
        /*0028*/ 	.dword	_ZN39_INTERNAL_a841f599_4_k_cu_202b83c0_26764cuda3std3__45__cpo4cendE
	.align		8
        /*0030*/ 	.dword	_ZN39_INTERNAL_a841f599_4_k_cu_202b83c0_26764cuda3std3__441_GLOBAL__N__a841f599_4_k_cu_202b83c0_26766ignoreE
	.align		8
        /*0038*/ 	.dword	_ZN39_INTERNAL_a841f599_4_k_cu_202b83c0_26764cuda3std3__419piecewise_constructE
	.align		8
        /*0040*/ 	.dword	_ZN39_INTERNAL_a841f599_4_k_cu_202b83c0_26764cuda3std3__48in_placeE
	.align		8
        /*0048*/ 	.dword	_ZN39_INTERNAL_a841f599_4_k_cu_202b83c0_26764cuda3std6ranges3__45__cpo4swapE
	.align		8
        /*0050*/ 	.dword	_ZN39_INTERNAL_a841f599_4_k_cu_202b83c0_26764cuda3std6ranges3__45__cpo9iter_moveE
	.align		8
        /*0058*/ 	.dword	_ZN39_INTERNAL_a841f599_4_k_cu_202b83c0_26764cute7productE
	.align		8
        /*0060*/ 	.dword	_ZN39_INTERNAL_a841f599_4_k_cu_202b83c0_26764cute1_E
	.align		8
        /*0068*/ 	.dword	$str$24
	.align		8
        /*0070*/ 	.dword	$str$25


//--------------------- .text._ZN7cutlass13device_kernelINS_4gemm6kernel13GemmUniversalINS1_17GroupProblemShapeIN4cute5tupleIJiiiEEEEENS1_10collective13CollectiveMmaINS1_39MainloopSm90ArrayTmaGmmaWarpSpecializedILi3ENS6_IJNS5_1CILi2EEENSC_ILi1EEESE_EEENS1_43KernelPtrArrayTmaWarpSpecializedCooperativeEEENS6_IJNSC_ILi128EEESI_SI_EEENS_6half_tEPNS6_IJlSE_NSC_ILi0EEEEEESK_SN_NS5_8TiledMMAINS5_8MMA_AtomIJNS5_4SM904GMMA26MMA_64x128x16_F32F16F16_SSILNSR_5MajorE0ELST_0ELNSR_7ScaleInE1ELSU_1EEEEEENS5_6LayoutISF_NS6_IJSE_SL_SL_EEEEENS6_IJNS5_10UnderscoreES10_S10_EEEEENS5_13SM90_TMA_LOADENS5_14ComposedLayoutINS5_7SwizzleILi3ELi4ELi3EEENS5_18smem_ptr_flag_bitsILi16EEENSX_INS6_IJNSC_ILi8EEENSC_ILi64EEEEEENS6_IJS1A_SE_EEEEEEEvNS5_8identityENS5_23SM90_TMA_LOAD_MULTICASTES1E_vS1F_EENS_8epilogue10collective18CollectiveEpilogueINS1I_30Sm90PtrArrayTmaWarpSpecializedILi4ELi2ELi16ELb1ELb0ELi2EEEJSJ_NS6_IJSI_NSC_ILi32EEEEEESK_PNS6_IJSE_lSL_EEESK_S1Q_NS1I_6fusion15FusionCallbacksIS1M_NS1R_17LinearCombinationISK_fSK_fLNS_15FloatRoundStyleE2EEESJ_S1O_JEEES13_NS14_IS16_S18_NSX_INS6_IJS1A_S19_EEENS6_IJSE_S1A_EEEEEEENS5_17SM75_U16x8_LDSM_TENS5_14SM90_TMA_STOREES20_NS5_17SM90_U16x8_STSM_TENS5_9Copy_AtomIJNS5_17SM90_U32x4_STSM_NESK_EEEvEEEvvEEEEvNT_6ParamsE --------------------------
	.section	.text._ZN7cutlass13device_kernelINS_4gemm6kernel13GemmUniversalINS1_17GroupProblemShapeIN4cute5tupleIJiiiEEEEENS1_10collective13CollectiveMmaINS1_39MainloopSm90ArrayTmaGmmaWarpSpecializedILi3ENS6_IJNS5_1CILi2EEENSC_ILi1EEESE_EEENS1_43KernelPtrArrayTmaWarpSpecializedCooperativeEEENS6_IJNSC_ILi128EEESI_SI_EEENS_6half_tEPNS6_IJlSE_NSC_ILi0EEEEEESK_SN_NS5_8TiledMMAINS5_8MMA_AtomIJNS5_4SM904GMMA26MMA_64x128x16_F32F16F16_SSILNSR_5MajorE0ELST_0ELNSR_7ScaleInE1ELSU_1EEEEEENS5_6LayoutISF_NS6_IJSE_SL_SL_EEEEENS6_IJNS5_10UnderscoreES10_S10_EEEEENS5_13SM90_TMA_LOADENS5_14ComposedLayoutINS5_7SwizzleILi3ELi4ELi3EEENS5_18smem_ptr_flag_bitsILi16EEENSX_INS6_IJNSC_ILi8EEENSC_ILi64EEEEEENS6_IJS1A_SE_EEEEEEEvNS5_8identityENS5_23SM90_TMA_LOAD_MULTICASTES1E_vS1F_EENS_8epilogue10collective18CollectiveEpilogueINS1I_30Sm90PtrArrayTmaWarpSpecializedILi4ELi2ELi16ELb1ELb0ELi2EEEJSJ_NS6_IJSI_NSC_ILi32EEEEEESK_PNS6_IJSE_lSL_EEESK_S1Q_NS1I_6fusion15FusionCallbacksIS1M_NS1R_17LinearCombinationISK_fSK_fLNS_15FloatRoundStyleE2EEESJ_S1O_JEEES13_NS14_IS16_S18_NSX_INS6_IJS1A_S19_EEENS6_IJSE_S1A_EEEEEEENS5_17SM75_U16x8_LDSM_TENS5_14SM90_TMA_STOREES20_NS5_17SM90_U16x8_STSM_TENS5_9Copy_AtomIJNS5_17SM90_U32x4_STSM_NESK_EEEvEEEvvEEEEvNT_6ParamsE,"ax",@progbits
	.align	128
.text._ZN7cutlass13device_kernelINS_4gemm6kernel13GemmUniversalINS1_17GroupProblemShapeIN4cute5tupleIJiiiEEEEENS1_10collective13CollectiveMmaINS1_39MainloopSm90ArrayTmaGmmaWarpSpecializedILi3ENS6_IJNS5_1CILi2EEENSC_ILi1EEESE_EEENS1_43KernelPtrArrayTmaWarpSpecializedCooperativeEEENS6_IJNSC_ILi128EEESI_SI_EEENS_6half_tEPNS6_IJlSE_NSC_ILi0EEEEEESK_SN_NS5_8TiledMMAINS5_8MMA_AtomIJNS5_4SM904GMMA26MMA_64x128x16_F32F16F16_SSILNSR_5MajorE0ELST_0ELNSR_7ScaleInE1ELSU_1EEEEEENS5_6LayoutISF_NS6_IJSE_SL_SL_EEEEENS6_IJNS5_10UnderscoreES10_S10_EEEEENS5_13SM90_TMA_LOADENS5_14ComposedLayoutINS5_7SwizzleILi3ELi4ELi3EEENS5_18smem_ptr_flag_bitsILi16EEENSX_INS6_IJNSC_ILi8EEENSC_ILi64EEEEEENS6_IJS1A_SE_EEEEEEEvNS5_8identityENS5_23SM90_TMA_LOAD_MULTICASTES1E_vS1F_EENS_8epilogue10collective18CollectiveEpilogueINS1I_30Sm90PtrArrayTmaWarpSpecializedILi4ELi2ELi16ELb1ELb0ELi2EEEJSJ_NS6_IJSI_NSC_ILi32EEEEEESK_PNS6_IJSE_lSL_EEESK_S1Q_NS1I_6fusion15FusionCallbacksIS1M_NS1R_17LinearCombinationISK_fSK_fLNS_15FloatRoundStyleE2EEESJ_S1O_JEEES13_NS14_IS16_S18_NSX_INS6_IJS1A_S19_EEENS6_IJSE_S1A_EEEEEEENS5_17SM75_U16x8_LDSM_TENS5_14SM90_TMA_STOREES20_NS5_17SM90_U16x8_STSM_TENS5_9Copy_AtomIJNS5_17SM90_U32x4_STSM_NESK_EEEvEEEvvEEEEvNT_6ParamsE:
        .type           _ZN7cutlass13device_kernelINS_4gemm6kernel13GemmUniversalINS1_17GroupProblemShapeIN4cute5tupleIJiiiEEEEENS1_10collective13CollectiveMmaINS1_39MainloopSm90ArrayTmaGmmaWarpSpecializedILi3ENS6_IJNS5_1CILi2EEENSC_ILi1EEESE_EEENS1_43KernelPtrArrayTmaWarpSpecializedCooperativeEEENS6_IJNSC_ILi128EEESI_SI_EEENS_6half_tEPNS6_IJlSE_NSC_ILi0EEEEEESK_SN_NS5_8TiledMMAINS5_8MMA_AtomIJNS5_4SM904GMMA26MMA_64x128x16_F32F16F16_SSILNSR_5MajorE0ELST_0ELNSR_7ScaleInE1ELSU_1EEEEEENS5_6LayoutISF_NS6_IJSE_SL_SL_EEEEENS6_IJNS5_10UnderscoreES10_S10_EEEEENS5_13SM90_TMA_LOADENS5_14ComposedLayoutINS5_7SwizzleILi3ELi4ELi3EEENS5_18smem_ptr_flag_bitsILi16EEENSX_INS6_IJNSC_ILi8EEENSC_ILi64EEEEEENS6_IJS1A_SE_EEEEEEEvNS5_8identityENS5_23SM90_TMA_LOAD_MULTICASTES1E_vS1F_EENS_8epilogue10collective18CollectiveEpilogueINS1I_30Sm90PtrArrayTmaWarpSpecializedILi4ELi2ELi16ELb1ELb0ELi2EEEJSJ_NS6_IJSI_NSC_ILi32EEEEEESK_PNS6_IJSE_lSL_EEESK_S1Q_NS1I_6fusion15FusionCallbacksIS1M_NS1R_17LinearCombinationISK_fSK_fLNS_15FloatRoundStyleE2EEESJ_S1O_JEEES13_NS14_IS16_S18_NSX_INS6_IJS1A_S19_EEENS6_IJSE_S1A_EEEEEEENS5_17SM75_U16x8_LDSM_TENS5_14SM90_TMA_STOREES20_NS5_17SM90_U16x8_STSM_TENS5_9Copy_AtomIJNS5_17SM90_U32x4_STSM_NESK_EEEvEEEvvEEEEvNT_6ParamsE,@function
        .size           _ZN7cutlass13device_kernelINS_4gemm6kernel13GemmUniversalINS1_17GroupProblemShapeIN4cute5tupleIJiiiEEEEENS1_10collective13CollectiveMmaINS1_39MainloopSm90ArrayTmaGmmaWarpSpecializedILi3ENS6_IJNS5_1CILi2EEENSC_ILi1EEESE_EEENS1_43KernelPtrArrayTmaWarpSpecializedCooperativeEEENS6_IJNSC_ILi128EEESI_SI_EEENS_6half_tEPNS6_IJlSE_NSC_ILi0EEEEEESK_SN_NS5_8TiledMMAINS5_8MMA_AtomIJNS5_4SM904GMMA26MMA_64x128x16_F32F16F16_SSILNSR_5MajorE0ELST_0ELNSR_7ScaleInE1ELSU_1EEEEEENS5_6LayoutISF_NS6_IJSE_SL_SL_EEEEENS6_IJNS5_10UnderscoreES10_S10_EEEEENS5_13SM90_TMA_LOADENS5_14ComposedLayoutINS5_7SwizzleILi3ELi4ELi3EEENS5_18smem_ptr_flag_bitsILi16EEENSX_INS6_IJNSC_ILi8EEENSC_ILi64EEEEEENS6_IJS1A_SE_EEEEEEEvNS5_8identityENS5_23SM90_TMA_LOAD_MULTICASTES1E_vS1F_EENS_8epilogue10collective18CollectiveEpilogueINS1I_30Sm90PtrArrayTmaWarpSpecializedILi4ELi2ELi16ELb1ELb0ELi2EEEJSJ_NS6_IJSI_NSC_ILi32EEEEEESK_PNS6_IJSE_lSL_EEESK_S1Q_NS1I_6fusion15FusionCallbacksIS1M_NS1R_17LinearCombinationISK_fSK_fLNS_15FloatRoundStyleE2EEESJ_S1O_JEEES13_NS14_IS16_S18_NSX_INS6_IJS1A_S19_EEENS6_IJSE_S1A_EEEEEEENS5_17SM75_U16x8_LDSM_TENS5_14SM90_TMA_STOREES20_NS5_17SM90_U16x8_STSM_TENS5_9Copy_AtomIJNS5_17SM90_U32x4_STSM_NESK_EEEvEEEvvEEEEvNT_6ParamsE,(.L_x_267 - _ZN7cutlass13device_kernelINS_4gemm6kernel13GemmUniversalINS1_17GroupProblemShapeIN4cute5tupleIJiiiEEEEENS1_10collective13CollectiveMmaINS1_39MainloopSm90ArrayTmaGmmaWarpSpecializedILi3ENS6_IJNS5_1CILi2EEENSC_ILi1EEESE_EEENS1_43KernelPtrArrayTmaWarpSpecializedCooperativeEEENS6_IJNSC_ILi128EEESI_SI_EEENS_6half_tEPNS6_IJlSE_NSC_ILi0EEEEEESK_SN_NS5_8TiledMMAINS5_8MMA_AtomIJNS5_4SM904GMMA26MMA_64x128x16_F32F16F16_SSILNSR_5MajorE0ELST_0ELNSR_7ScaleInE1ELSU_1EEEEEENS5_6LayoutISF_NS6_IJSE_SL_SL_EEEEENS6_IJNS5_10UnderscoreES10_S10_EEEEENS5_13SM90_TMA_LOADENS5_14ComposedLayoutINS5_7SwizzleILi3ELi4ELi3EEENS5_18smem_ptr_flag_bitsILi16EEENSX_INS6_IJNSC_ILi8EEENSC_ILi64EEEEEENS6_IJS1A_SE_EEEEEEEvNS5_8identityENS5_23SM90_TMA_LOAD_MULTICASTES1E_vS1F_EENS_8epilogue10collective18CollectiveEpilogueINS1I_30Sm90PtrArrayTmaWarpSpecializedILi4ELi2ELi16ELb1ELb0ELi2EEEJSJ_NS6_IJSI_NSC_ILi32EEEEEESK_PNS6_IJSE_lSL_EEESK_S1Q_NS1I_6fusion15FusionCallbacksIS1M_NS1R_17LinearCombinationISK_fSK_fLNS_15FloatRoundStyleE2EEESJ_S1O_JEEES13_NS14_IS16_S18_NSX_INS6_IJS1A_S19_EEENS6_IJSE_S1A_EEEEEEENS5_17SM75_U16x8_LDSM_TENS5_14SM90_TMA_STOREES20_NS5_17SM90_U16x8_STSM_TENS5_9Copy_AtomIJNS5_17SM90_U32x4_STSM_NESK_EEEvEEEvvEEEEvNT_6ParamsE)
        .other          _ZN7cutlass13device_kernelINS_4gemm6kernel13GemmUniversalINS1_17GroupProblemShapeIN4cute5tupleIJiiiEEEEENS1_10collective13CollectiveMmaINS1_39MainloopSm90ArrayTmaGmmaWarpSpecializedILi3ENS6_IJNS5_1CILi2EEENSC_ILi1EEESE_EEENS1_43KernelPtrArrayTmaWarpSpecializedCooperativeEEENS6_IJNSC_ILi128EEESI_SI_EEENS_6half_tEPNS6_IJlSE_NSC_ILi0EEEEEESK_SN_NS5_8TiledMMAINS5_8MMA_AtomIJNS5_4SM904GMMA26MMA_64x128x16_F32F16F16_SSILNSR_5MajorE0ELST_0ELNSR_7ScaleInE1ELSU_1EEEEEENS5_6LayoutISF_NS6_IJSE_SL_SL_EEEEENS6_IJNS5_10UnderscoreES10_S10_EEEEENS5_13SM90_TMA_LOADENS5_14ComposedLayoutINS5_7SwizzleILi3ELi4ELi3EEENS5_18smem_ptr_flag_bitsILi16EEENSX_INS6_IJNSC_ILi8EEENSC_ILi64EEEEEENS6_IJS1A_SE_EEEEEEEvNS5_8identityENS5_23SM90_TMA_LOAD_MULTICASTES1E_vS1F_EENS_8epilogue10collective18CollectiveEpilogueINS1I_30Sm90PtrArrayTmaWarpSpecializedILi4ELi2ELi16ELb1ELb0ELi2EEEJSJ_NS6_IJSI_NSC_ILi32EEEEEESK_PNS6_IJSE_lSL_EEESK_S1Q_NS1I_6fusion15FusionCallbacksIS1M_NS1R_17LinearCombinationISK_fSK_fLNS_15FloatRoundStyleE2EEESJ_S1O_JEEES13_NS14_IS16_S18_NSX_INS6_IJS1A_S19_EEENS6_IJSE_S1A_EEEEEEENS5_17SM75_U16x8_LDSM_TENS5_14SM90_TMA_STOREES20_NS5_17SM90_U16x8_STSM_TENS5_9Copy_AtomIJNS5_17SM90_U32x4_STSM_NESK_EEEvEEEvvEEEEvNT_6ParamsE,@"STO_CUDA_ENTRY STV_DEFAULT"
_ZN7cutlass13device_kernelINS_4gemm6kernel13GemmUniversalINS1_17GroupProblemShapeIN4cute5tupleIJiiiEEEEENS1_10collective13CollectiveMmaINS1_39MainloopSm90ArrayTmaGmmaWarpSpecializedILi3ENS6_IJNS5_1CILi2EEENSC_ILi1EEESE_EEENS1_43KernelPtrArrayTmaWarpSpecializedCooperativeEEENS6_IJNSC_ILi128EEESI_SI_EEENS_6half_tEPNS6_IJlSE_NSC_ILi0EEEEEESK_SN_NS5_8TiledMMAINS5_8MMA_AtomIJNS5_4SM904GMMA26MMA_64x128x16_F32F16F16_SSILNSR_5MajorE0ELST_0ELNSR_7ScaleInE1ELSU_1EEEEEENS5_6LayoutISF_NS6_IJSE_SL_SL_EEEEENS6_IJNS5_10UnderscoreES10_S10_EEEEENS5_13SM90_TMA_LOADENS5_14ComposedLayoutINS5_7SwizzleILi3ELi4ELi3EEENS5_18smem_ptr_flag_bitsILi16EEENSX_INS6_IJNSC_ILi8EEENSC_ILi64EEEEEENS6_IJS1A_SE_EEEEEEEvNS5_8identityENS5_23SM90_TMA_LOAD_MULTICASTES1E_vS1F_EENS_8epilogue10collective18CollectiveEpilogueINS1I_30Sm90PtrArrayTmaWarpSpecializedILi4ELi2ELi16ELb1ELb0ELi2EEEJSJ_NS6_IJSI_NSC_ILi32EEEEEESK_PNS6_IJSE_lSL_EEESK_S1Q_NS1I_6fusion15FusionCallbacksIS1M_NS1R_17LinearCombinationISK_fSK_fLNS_15FloatRoundStyleE2EEESJ_S1O_JEEES13_NS14_IS16_S18_NSX_INS6_IJS1A_S19_EEENS6_IJSE_S1A_EEEEEEENS5_17SM75_U16x8_LDSM_TENS5_14SM90_TMA_STOREES20_NS5_17SM90_U16x8_STSM_TENS5_9Copy_AtomIJNS5_17SM90_U32x4_STSM_NESK_EEEvEEEvvEEEEvNT_6ParamsE:
[----:B------:R-:W1:Y:S08]  /*0000*/  LDC R1, c[0x0][0x28] ;  /* 0x00000a00ff017b82 */ /* 0x000e700000000800 */
[----:B------:R-:W2:Y:S01]  /*0010*/  LDC.64 R6, c[0x0][0x918] ;  /* 0x00024600ff067b82 */ /* 0x000ea20000000a00 */
[----:B------:R-:W-:Y:S01]  /*0020*/  ULDC.64 UR56, c[0x0][0x208] ;  /* 0x0000820000387ab9 */ /* 0x000fe20000000a00 */
[----:B------:R-:W3:Y:S01]  /*0030*/  S2R R19, SR_TID.X ;  /* 0x0000000000137919 */ /* 0x000ee20000002100 */
[----:B------:R-:W-:Y:S01]  /*0040*/  ULDC UR4, c[0x0][0x910] ;  /* 0x0002440000047ab9 */ /* 0x000fe20000000800 */
[----:B------:R-:W-:Y:S01]  /*0050*/  ULDC.64 UR20, c[0x0][0x8d0] ;  /* 0x0002340000147ab9 */ /* 0x000fe20000000a00 */
[----:B------:R-:W-:Y:S01]  /*0060*/  ULDC.64 UR14, c[0x0][0x8c8] ;  /* 0x00023200000e7ab9 */ /* 0x000fe20000000a00 */
[----:B------:R-:W-:Y:S01]  /*0070*/  IMAD.MOV.U32 R9, RZ, RZ, RZ ;  /* 0x000000ffff097224 */ /* 0x000fe200078e00ff */
[----:B------:R-:W-:Y:S01]  /*0080*/  ULDC.64 UR16, c[0x0][0x8e0] ;  /* 0x0002380000107ab9 */ /* 0x000fe20000000a00 */
[----:B------:R-:W4:Y:S01]  /*0090*/  S2UR UR8, SR_CTAID.Y ;  /* 0x00000000000879c3 */ /* 0x000f220000002600 */
[----:B------:R-:W-:Y:S01]  /*00a0*/  IMAD.MOV.U32 R10, RZ, RZ, RZ ;  /* 0x000000ffff0a7224 */ /* 0x000fe200078e00ff */
[----:B------:R-:W-:Y:S01]  /*00b0*/  ULDC.64 UR22, c[0x0][0x8e8] ;  /* 0x00023a0000167ab9 */ /* 0x000fe20000000a00 */
[----:B--2---:R-:W2:Y:S01]  /*00c0*/  LDG.E R2, desc[UR56][R6.64] ;  /* 0x0000003806027981 */ /* 0x004ea2000c1e1900 */
[----:B------:R-:W-:-:S03]  /*00d0*/  IMAD.U32 R3, RZ, RZ, UR4 ;  /* 0x00000004ff037e24 */ /* 0x000fc6000f8e00ff */
[----:B------:R-:W2:Y:S01]  /*00e0*/  LDG.E R0, desc[UR56][R6.64+0x4] ;  /* 0x0000043806007981 */ /* 0x000ea2000c1e1900 */
[----:B---3--:R-:W-:Y:S01]  /*00f0*/  LOP3.LUT R8, R19, 0x1f, RZ, 0xc0, !PT ;  /* 0x0000001f13087812 */ /* 0x008fe200078ec0ff */
[----:B------:R-:W-:Y:S01]  /*0100*/  UISETP.NE.U32.AND UP0, UPT, UR20, URZ, UPT ;  /* 0x0000003f1400728c */ /* 0x000fe2000bf05070 */
[----:B------:R-:W3:Y:S01]  /*0110*/  S2UR UR40, SR_CTAID.X ;  /* 0x00000000002879c3 */ /* 0x000ee20000002500 */
[----:B------:R-:W-:Y:S01]  /*0120*/  ULDC UR4, c[0x0][0x908] ;  /* 0x0002420000047ab9 */ /* 0x000fe20000000800 */
[----:B------:R-:W-:Y:S01]  /*0130*/  ISETP.GE.AND P0, PT, R8, R3, PT ;  /* 0x000000030800720c */ /* 0x000fe20003f06270 */
[----:B------:R-:W-:Y:S02]  /*0140*/  UISETP.NE.AND.EX UP0, UPT, UR21, URZ, UPT, UP0 ;  /* 0x0000003f1500728c */ /* 0x000fe4000bf05300 */
[----:B------:R-:W-:-:S09]  /*0150*/  UISETP.NE.AND UP3, UPT, UR4, 0x1, UPT ;  /* 0x000000010400788c */ /* 0x000fd2000bf65270 */
[----:B------:R-:W-:Y:S01]  /*0160*/  @UP0 ULDC UR10, c[0x0][0x8dc] ;  /* 0x00023700000a0ab9 */ /* 0x000fe20000000800 */
[----:B------:R-:W1:Y:S01]  /*0170*/  @!P0 LDC.64 R4, c[0x0][0x918] ;  /* 0x00024600ff048b82 */ /* 0x000e620000000a00 */
[----:B----4-:R-:W-:Y:S01]  /*0180*/  @UP3 UMOV UR6, UR8 ;  /* 0x0000000800063c82 */ /* 0x010fe20008000000 */
[----:B------:R-:W-:Y:S01]  /*0190*/  @UP3 ULDC UR18, c[0x0][0x10] ;  /* 0x0000040000123ab9 */ /* 0x000fe20000000800 */
[----:B------:R-:W-:Y:S01]  /*01a0*/  @UP3 UMOV UR4, UR6 ;  /* 0x0000000600043c82 */ /* 0x000fe20008000000 */
[----:B------:R-:W-:Y:S01]  /*01b0*/  @UP3 UMOV UR5, URZ ;  /* 0x0000003f00053c82 */ /* 0x000fe20008000000 */
[----:B------:R-:W-:Y:S01]  /*01c0*/  @!UP3 UMOV UR6, UR8 ;  /* 0x000000080006bc82 */ /* 0x000fe20008000000 */
[----:B---3--:R-:W-:Y:S01]  /*01d0*/  @UP3 UIMAD.WIDE.U32 UR18, UR40, UR18, UR4 ;  /* 0x00000012281232a5 */ /* 0x008fe2000f8e0004 */
[----:B------:R-:W-:Y:S01]  /*01e0*/  @UP3 UMOV UR9, URZ ;  /* 0x0000003f00093c82 */ /* 0x000fe20008000000 */
[----:B-1----:R-:W-:-:S05]  /*01f0*/  @!P0 IMAD.WIDE.U32 R4, R8, 0xc, R4 ;  /* 0x0000000c08048825 */ /* 0x002fca00078e0004 */
[----:B------:R1:W5:Y:S04]  /*0200*/  @!P0 LDG.E R9, desc[UR56][R4.64] ;  /* 0x0000003804098981 */ /* 0x000368000c1e1900 */
[----:B------:R1:W5:Y:S01]  /*0210*/  @!P0 LDG.E R10, desc[UR56][R4.64+0x4] ;  /* 0x00000438040a8981 */ /* 0x000362000c1e1900 */
[----:B------:R-:W-:Y:S01]  /*0220*/  ISETP.NE.U32.AND P0, PT, RZ, UR22, PT ;  /* 0x00000016ff007c0c */ /* 0x000fe2000bf05070 */
[----:B------:R-:W-:-:S03]  /*0230*/  @!UP3 ULDC UR7, c[0x0][0xc] ;  /* 0x000003000007bab9 */ /* 0x000fc60000000800 */
[----:B------:R-:W-:Y:S01]  /*0240*/  ISETP.NE.AND.EX P0, PT, RZ, UR23, PT, P0 ;  /* 0x00000017ff007c0c */ /* 0x000fe2000bf05300 */
[----:B------:R-:W-:Y:S01]  /*0250*/  UMOV UR41, URZ ;  /* 0x0000003f00297c82 */ /* 0x000fe20008000000 */
[----:B------:R-:W-:Y:S01]  /*0260*/  @UP3 UIADD3 UR9, UR19, UR9, URZ ;  /* 0x0000000913093290 */ /* 0x000fe2000fffe03f */
[----:B--2---:R-:W-:Y:S02]  /*0270*/  R2UR UR12, R2 ;  /* 0x00000000020c72ca */ /* 0x004fe400000e0000 */
[----:B------:R-:W-:-:S11]  /*0280*/  R2UR UR26, R0 ;  /* 0x00000000001a72ca */ /* 0x000fd600000e0000 */
[----:B------:R-:W-:-:S04]  /*0290*/  UIADD3 UR11, UP1, UR12, UR14, URZ ;  /* 0x0000000e0c0b7290 */ /* 0x000fc8000ff3e03f */
[----:B------:R-:W-:Y:S02]  /*02a0*/  ULEA.HI.X.SX32 UR12, UR12, UR15, 0x1, UP1 ;  /* 0x0000000f0c0c7291 */ /* 0x000fe400088f0e3f */
[----:B------:R-:W-:-:S04]  /*02b0*/  UIADD3 UR11, UP1, UR11, -0x1, URZ ;  /* 0xffffffff0b0b7890 */ /* 0x000fc8000ff3e03f */
[----:B------:R-:W-:Y:S02]  /*02c0*/  UIADD3.X UR12, UR12, -0x1, URZ, UP1, !UPT ;  /* 0xffffffff0c0c7890 */ /* 0x000fe40008ffe43f */
[----:B------:R-:W-:-:S04]  /*02d0*/  @UP0 UIADD3 UR10, UP1, UR11, UR10, URZ ;  /* 0x0000000a0b0a0290 */ /* 0x000fc8000ff3e03f */
[----:B------:R-:W-:Y:S02]  /*02e0*/  @UP0 UIADD3.X UR28, URZ, UR12, URZ, UP1, !UPT ;  /* 0x0000000c3f1c0290 */ /* 0x000fe40008ffe43f */
[----:B------:R-:W-:Y:S02]  /*02f0*/  UIADD3 UR13, UP1, UR26, UR16, URZ ;  /* 0x000000101a0d7290 */ /* 0x000fe4000ff3e03f */
[----:B------:R-:W-:Y:S02]  /*0300*/  @UP0 UIMAD.WIDE.U32 UR24, UR28, UR20, URZ ;  /* 0x000000141c1802a5 */ /* 0x000fe4000f8e003f */
[----:B------:R-:W-:Y:S02]  /*0310*/  ULEA.HI.X.SX32 UR8, UR26, UR17, 0x1, UP1 ;  /* 0x000000111a087291 */ /* 0x000fe400088f0e3f */
[----:B------:R-:W-:Y:S02]  /*0320*/  @UP0 UIMAD.WIDE.U32 UR24, UP1, UR10, UR21, UR24 ;  /* 0x000000150a1802a5 */ /* 0x000fe4000f820018 */
[----:B------:R-:W-:-:S02]  /*0330*/  @UP0 UIMAD.WIDE.U32 UR4, UR10, UR20, URZ ;  /* 0x000000140a0402a5 */ /* 0x000fc4000f8e003f */
[----:B------:R-:W-:Y:S02]  /*0340*/  @UP0 UIADD3.X UR27, URZ, URZ, URZ, UP1, !UPT ;  /* 0x0000003f3f1b0290 */ /* 0x000fe40008ffe43f */
[----:B------:R-:W-:Y:S01]  /*0350*/  @UP0 UIADD3 URZ, UP1, UR5, UR24, URZ ;  /* 0x00000018053f0290 */ /* 0x000fe2000ff3e03f */
[----:B------:R-:W-:Y:S01]  /*0360*/  @UP0 UMOV UR26, UR25 ;  /* 0x00000019001a0c82 */ /* 0x000fe20008000000 */
[----:B------:R-:W-:Y:S02]  /*0370*/  @!UP3 UIMAD.WIDE.U32 UR4, UR7, UR6, UR40 ;  /* 0x000000060704b2a5 */ /* 0x000fe4000f8e0028 */
[----:B------:R-:W-:Y:S02]  /*0380*/  @UP0 UIMAD.WIDE.U32.X UR24, UR28, UR21, UR26, UP1 ;  /* 0x000000151c1802a5 */ /* 0x000fe400088e041a */
[----:B------:R-:W-:Y:S01]  /*0390*/  UIADD3 UR13, UP2, UR13, -0x1, URZ ;  /* 0xffffffff0d0d7890 */ /* 0x000fe2000ff5e03f */
[----:B------:R-:W-:Y:S02]  /*03a0*/  @UP3 UMOV UR10, UR18 ;  /* 0x00000012000a3c82 */ /* 0x000fe40008000000 */
[----:B------:R-:W-:Y:S01]  /*03b0*/  @!UP3 UMOV UR10, UR4 ;  /* 0x00000004000abc82 */ /* 0x000fe20008000000 */
[----:B------:R-:W-:Y:S01]  /*03c0*/  UIADD3.X UR19, UR8, -0x1, URZ, UP2, !UPT ;  /* 0xffffffff08137890 */ /* 0x000fe200097fe43f */
[----:B------:R-:W-:Y:S01]  /*03d0*/  @!UP3 UMOV UR9, UR5 ;  /* 0x000000050009bc82 */ /* 0x000fe20008000000 */
[----:B------:R-:W-:Y:S01]  /*03e0*/  @UP0 UMOV UR11, UR24 ;  /* 0x00000018000b0c82 */ /* 0x000fe20008000000 */
[----:B------:R-:W-:Y:S01]  /*03f0*/  @UP0 UMOV UR12, UR25 ;  /* 0x00000019000c0c82 */ /* 0x000fe20008000000 */
[----:B-1----:R-:W-:Y:S08]  /*0400*/  @!P0 BRA `(.L_x_0) ;  /* 0x0000000000308947 */ /* 0x002ff00003800000 */
[----:B------:R-:W-:Y:S02]  /*0410*/  ULDC UR7, c[0x0][0x8f4] ;  /* 0x00023d0000077ab9 */ /* 0x000fe40000000800 */
[----:B------:R-:W-:-:S04]  /*0420*/  UIADD3 UR7, UP1, UR13, UR7, URZ ;  /* 0x000000070d077290 */ /* 0x000fc8000ff3e03f */
[----:B------:R-:W-:-:S04]  /*0430*/  UIADD3.X UR8, URZ, UR19, URZ, UP1, !UPT ;  /* 0x000000133f087290 */ /* 0x000fc80008ffe43f */
[----:B------:R-:W-:-:S04]  /*0440*/  UIMAD.WIDE.U32 UR4, UR8, UR22, URZ ;  /* 0x00000016080472a5 */ /* 0x000fc8000f8e003f */
[----:B------:R-:W-:Y:S02]  /*0450*/  UIMAD.WIDE.U32 UR18, UP1, UR7, UR23, UR4 ;  /* 0x00000017071272a5 */ /* 0x000fe4000f820004 */
[----:B------:R-:W-:Y:S02]  /*0460*/  UIMAD.WIDE.U32 UR4, UR7, UR22, URZ ;  /* 0x00000016070472a5 */ /* 0x000fe4000f8e003f */
[----:B------:R-:W-:Y:S02]  /*0470*/  UIADD3.X UR25, URZ, URZ, URZ, UP1, !UPT ;  /* 0x0000003f3f197290 */ /* 0x000fe40008ffe43f */
[----:B------:R-:W-:Y:S01]  /*0480*/  UIADD3 URZ, UP1, UR5, UR18, URZ ;  /* 0x00000012053f7290 */ /* 0x000fe2000ff3e03f */
[----:B------:R-:W-:-:S03]  /*0490*/  UMOV UR24, UR19 ;  /* 0x0000001300187c82 */ /* 0x000fc60008000000 */
[----:B------:R-:W-:-:S07]  /*04a0*/  UIMAD.WIDE.U32.X UR4, UR8, UR23, UR24, UP1 ;  /* 0x00000017080472a5 */ /* 0x000fce00088e0418 */
[----:B------:R-:W-:Y:S01]  /*04b0*/  UMOV UR13, UR4 ;  /* 0x00000004000d7c82 */ /* 0x000fe20008000000 */
[----:B------:R-:W-:-:S05]  /*04c0*/  UMOV UR19, UR5 ;  /* 0x0000000500137c82 */ /* 0x000fca0008000000 */
.L_x_0:
[----:B------:R-:W-:Y:S01]  /*04d0*/  ULDC UR8, c[0x0][0x934] ;  /* 0x00024d0000087ab9 */ /* 0x000fe20000000800 */
[----:B------:R-:W-:Y:S01]  /*04e0*/  ULDC UR7, c[0x0][0x904] ;  /* 0x0002410000077ab9 */ /* 0x000fe20000000800 */
[----:B------:R-:W-:Y:S01]  /*04f0*/  ULDC UR4, c[0x0][0x938] ;  /* 0x00024e0000047ab9 */ /* 0x000fe20000000800 */
[----:B------:R-:W-:Y:S01]  /*0500*/  USHF.L.U32 UR8, UR8, UR7, URZ ;  /* 0x0000000708087299 */ /* 0x000fe2000800063f */
[----:B------:R-:W-:Y:S01]  /*0510*/  SHF.R.U32.HI R13, RZ, 0x5, R19 ;  /* 0x00000005ff0d7819 */ /* 0x000fe20000011613 */
[----:B------:R-:W-:Y:S01]  /*0520*/  USHF.L.U32 UR7, UR4, UR7, URZ ;  /* 0x0000000704077299 */ /* 0x000fe2000800063f */
[----:B------:R-:W-:Y:S01]  /*0530*/  ULDC UR26, c[0x0][0x8d8] ;  /* 0x00023600001a7ab9 */ /* 0x000fe20000000800 */
[----:B------:R-:W-:Y:S02]  /*0540*/  ULDC UR30, c[0x0][0x8f0] ;  /* 0x00023c00001e7ab9 */ /* 0x000fe40000000800 */
[----:B------:R-:W-:Y:S01]  /*0550*/  IMAD.U32 R11, RZ, RZ, UR8 ;  /* 0x00000008ff0b7e24 */ /* 0x000fe2000f8e00ff */
[----:B------:R-:W-:Y:S01]  /*0560*/  USHF.R.U64 UR18, UR11, UR26, UR12 ;  /* 0x0000001a0b127299 */ /* 0x000fe2000800120c */
[----:B------:R-:W-:Y:S01]  /*0570*/  IMAD.U32 R20, RZ, RZ, UR7 ;  /* 0x00000007ff147e24 */ /* 0x000fe2000f8e00ff */
[----:B------:R-:W-:-:S02]  /*0580*/  USHF.R.U64 UR11, UR13, UR30, UR19 ;  /* 0x0000001e0d0b7299 */ /* 0x000fc40008001213 */
[----:B------:R-:W-:Y:S01]  /*0590*/  IABS R0, R11 ;  /* 0x0000000b00007213 */ /* 0x000fe20000000000 */
[----:B------:R-:W-:Y:S01]  /*05a0*/  UIADD3 UR18, UR18, -0x1, UR8 ;  /* 0xffffffff12127890 */ /* 0x000fe2000fffe008 */
[----:B------:R-:W-:Y:S01]  /*05b0*/  IABS R2, R20 ;  /* 0x0000001400027213 */ /* 0x000fe20000000000 */
[----:B------:R-:W-:Y:S01]  /*05c0*/  UIADD3 UR11, UR11, -0x1, UR7 ;  /* 0xffffffff0b0b7890 */ /* 0x000fe2000fffe007 */
[----:B------:R-:W-:Y:S01]  /*05d0*/  R2UR UR28, R0 ;  /* 0x00000000001c72ca */ /* 0x000fe200000e0000 */
[----:B------:R-:W-:Y:S01]  /*05e0*/  UMOV UR12, URZ ;  /* 0x0000003f000c7c82 */ /* 0x000fe20008000000 */
[----:B------:R-:W-:Y:S01]  /*05f0*/  UISETP.GE.AND UP5, UPT, UR18, URZ, UPT ;  /* 0x0000003f1200728c */ /* 0x000fe2000bfa6270 */
[----:B------:R-:W-:Y:S01]  /*0600*/  IMAD.MOV.U32 R0, RZ, RZ, R2 ;  /* 0x000000ffff007224 */ /* 0x000fe200078e0002 */
[----:B------:R-:W-:Y:S01]  /*0610*/  UISETP.NE.AND UP4, UPT, UR8, URZ, UPT ;  /* 0x0000003f0800728c */ /* 0x000fe2000bf85270 */
[----:B------:R-:W-:-:S03]  /*0620*/  UMOV UR53, 0x1 ;  /* 0x0000000100357882 */ /* 0x000fc60000000000 */
[----:B------:R-:W-:-:S05]  /*0630*/  R2UR UR27, R0 ;  /* 0x00000000001b72ca */ /* 0x000fca00000e0000 */
[----:B------:R-:W1:Y:S08]  /*0640*/  I2F.RP R0, UR28 ;  /* 0x0000001c00007d06 */ /* 0x000e700008209400 */
[----:B------:R-:W2:Y:S08]  /*0650*/  I2F.RP R4, UR27 ;  /* 0x0000001b00047d06 */ /* 0x000eb00008209400 */
[----:B-1----:R-:W1:Y:S08]  /*0660*/  MUFU.RCP R0, R0 ;  /* 0x0000000000007308 */ /* 0x002e700000001000 */
[----:B--2---:R-:W2:Y:S01]  /*0670*/  MUFU.RCP R4, R4 ;  /* 0x0000000400047308 */ /* 0x004ea20000001000 */
[----:B-1----:R-:W-:-:S02]  /*0680*/  VIADD R2, R0, 0xffffffe ;  /* 0x0ffffffe00027836 */ /* 0x002fc40000000000 */
[----:B------:R-:W-:-:S05]  /*0690*/  IMAD.U32 R0, RZ, RZ, UR18 ;  /* 0x00000012ff007e24 */ /* 0x000fca000f8e00ff */
[----:B------:R-:W1:Y:S01]  /*06a0*/  F2I.FTZ.U32.TRUNC.NTZ R2, R2 ;  /* 0x0000000200027305 */ /* 0x000e62000021f000 */
[----:B------:R-:W-:Y:S01]  /*06b0*/  IABS R0, R0 ;  /* 0x0000000000007213 */ /* 0x000fe20000000000 */
[----:B--2---:R-:W-:Y:S01]  /*06c0*/  VIADD R5, R4, 0xffffffe ;  /* 0x0ffffffe04057836 */ /* 0x004fe20000000000 */
[----:B------:R-:W-:Y:S02]  /*06d0*/  IABS R4, R11 ;  /* 0x0000000b00047213 */ /* 0x000fe40000000000 */
[----:B------:R-:W-:-:S03]  /*06e0*/  R2UR UR32, R0 ;  /* 0x00000000002072ca */ /* 0x000fc600000e0000 */
[----:B------:R-:W2:Y:S01]  /*06f0*/  F2I.FTZ.U32.TRUNC.NTZ R5, R5 ;  /* 0x0000000500057305 */ /* 0x000ea2000021f000 */
[----:B------:R-:W-:Y:S01]  /*0700*/  IMAD.MOV R4, RZ, RZ, -R4 ;  /* 0x000000ffff047224 */ /* 0x000fe200078e0a04 */
[----:B-1----:R-:W-:Y:S01]  /*0710*/  R2UR UR13, R2 ;  /* 0x00000000020d72ca */ /* 0x002fe200000e0000 */
[----:B------:R-:W-:Y:S01]  /*0720*/  IMAD.U32 R2, RZ, RZ, UR11 ;  /* 0x0000000bff027e24 */ /* 0x000fe2000f8e00ff */
[----:B--2---:R-:W-:-:S04]  /*0730*/  R2UR UR5, R5 ;  /* 0x00000000050572ca */ /* 0x004fc800000e0000 */
[----:B------:R-:W-:Y:S01]  /*0740*/  IABS R5, R2 ;  /* 0x0000000200057213 */ /* 0x000fe20000000000 */
[----:B------:R-:W-:Y:S01]  /*0750*/  IMAD.MOV.U32 R2, RZ, RZ, R4 ;  /* 0x000000ffff027224 */ /* 0x000fe200078e0004 */
[----:B------:R-:W-:-:S05]  /*0760*/  IABS R4, R20 ;  /* 0x0000001400047213 */ /* 0x000fca0000000000 */
[----:B------:R-:W-:Y:S01]  /*0770*/  UIADD3 UR4, URZ, -UR13, URZ ;  /* 0x8000000d3f047290 */ /* 0x000fe2000fffe03f */
[----:B------:R-:W-:Y:S01]  /*0780*/  IMAD.MOV.U32 R0, RZ, RZ, R5 ;  /* 0x000000ffff007224 */ /* 0x000fe200078e0005 */
[----:B------:R-:W-:Y:S01]  /*0790*/  R2UR UR29, R2 ;  /* 0x00000000021d72ca */ /* 0x000fe200000e0000 */
[----:B------:R-:W-:Y:S01]  /*07a0*/  IMAD.MOV R4, RZ, RZ, -R4 ;  /* 0x000000ffff047224 */ /* 0x000fe200078e0a04 */
[----:B------:R-:W-:Y:S01]  /*07b0*/  UIMAD UR4, UR4, UR28, URZ ;  /* 0x0000001c040472a4 */ /* 0x000fe2000f8e023f */
[----:B------:R-:W1:Y:S01]  /*07c0*/  SHFL.IDX PT, R2, R13, RZ, 0x1f ;  /* 0x00001fff0d027589 */ /* 0x000e6200000e0000 */
[----:B------:R-:W-:Y:S01]  /*07d0*/  R2UR UR33, R0 ;  /* 0x00000000002172ca */ /* 0x000fe200000e0000 */
[----:B------:R-:W-:Y:S01]  /*07e0*/  UIADD3 UR24, URZ, -UR5, URZ ;  /* 0x800000053f187290 */ /* 0x000fe2000fffe03f */
[----:B------:R-:W-:Y:S01]  /*07f0*/  IMAD.MOV.U32 R0, RZ, RZ, R4 ;  /* 0x000000ffff007224 */ /* 0x000fe200078e0004 */
[----:B------:R-:W-:Y:S02]  /*0800*/  UIMAD.WIDE.U32 UR12, UR13, UR4, UR12 ;  /* 0x000000040d0c72a5 */ /* 0x000fe4000f8e000c */
[----:B------:R-:W-:Y:S01]  /*0810*/  UIMAD UR24, UR24, UR27, URZ ;  /* 0x0000001b181872a4 */ /* 0x000fe2000f8e023f */
[----:B------:R-:W-:Y:S01]  /*0820*/  UMOV UR4, URZ ;  /* 0x0000003f00047c82 */ /* 0x000fe20008000000 */
[----:B------:R-:W-:-:S02]  /*0830*/  R2UR UR31, R0 ;  /* 0x00000000001f72ca */ /* 0x000fc400000e0000 */
[----:B------:R-:W-:Y:S01]  /*0840*/  UIMAD.WIDE.U32 UR24, UR5, UR24, UR4 ;  /* 0x00000018051872a5 */ /* 0x000fe2000f8e0004 */
[----:B------:R-:W-:Y:S01]  /*0850*/  SHF.R.U32.HI R0, RZ, 0x7, R19 ;  /* 0x00000007ff007819 */ /* 0x000fe20000011613 */
[----:B------:R-:W-:-:S04]  /*0860*/  UIMAD.WIDE.U32 UR4, UR13, UR32, URZ ;  /* 0x000000200d0472a5 */ /* 0x000fc8000f8e003f */
[----:B------:R-:W-:Y:S01]  /*0870*/  UIMAD UR5, UR5, UR29, UR32 ;  /* 0x0000001d050572a4 */ /* 0x000fe2000f8e0220 */
[----:B------:R-:W2:Y:S01]  /*0880*/  SHFL.IDX PT, R0, R0, RZ, 0x1f ;  /* 0x00001fff00007589 */ /* 0x000ea200000e0000 */
[----:B------:R-:W-:Y:S01]  /*0890*/  UMOV UR19, UR25 ;  /* 0x0000001900137c82 */ /* 0x000fe20008000000 */
[----:B------:R-:W-:Y:S02]  /*08a0*/  ULOP3.LUT UR32, URZ, UR8, URZ, 0x33, !UPT ;  /* 0x000000083f207292 */ /* 0x000fe4000f8e333f */
[----:B------:R-:W-:Y:S02]  /*08b0*/  UIMAD.WIDE.U32 UR24, UR19, UR33, URZ ;  /* 0x00000021131872a5 */ /* 0x000fe4000f8e003f */
[----:B------:R-:W-:Y:S01]  /*08c0*/  UISETP.GT.U32.AND UP1, UPT, UR28, UR5, UPT ;  /* 0x000000051c00728c */ /* 0x000fe2000bf24070 */
[----:B-1----:R-:W-:Y:S01]  /*08d0*/  R2UR UR34, R2 ;  /* 0x00000000022272ca */ /* 0x002fe200000e0000 */
[----:B------:R-:W-:Y:S02]  /*08e0*/  UIMAD UR25, UR25, UR31, UR33 ;  /* 0x0000001f191972a4 */ /* 0x000fe4000f8e0221 */
[----:B------:R-:W-:-:S02]  /*08f0*/  ULOP3.LUT UR33, URZ, UR7, URZ, 0x33, !UPT ;  /* 0x000000073f217292 */ /* 0x000fc4000f8e333f */
[----:B------:R-:W-:-:S05]  /*0900*/  UISETP.GT.U32.AND UP2, UPT, UR27, UR25, UPT ;  /* 0x000000191b00728c */ /* 0x000fca000bf44070 */
[----:B------:R-:W-:-:S03]  /*0910*/  @!UP1 UIADD3 UR5, UR5, -UR28, URZ ;  /* 0x8000001c05059290 */ /* 0x000fc6000fffe03f */
[----:B------:R-:W-:Y:S02]  /*0920*/  USHF.R.S32.HI UR4, URZ, 0x1f, UR34 ;  /* 0x0000001f3f047899 */ /* 0x000fe40008011422 */
[----:B------:R-:W-:Y:S01]  /*0930*/  ISETP.NE.AND P1, PT, RZ, UR34, PT ;  /* 0x00000022ff007c0c */ /* 0x000fe2000bf25270 */
[----:B------:R-:W-:Y:S02]  /*0940*/  UISETP.GT.U32.AND UP6, UPT, UR28, UR5, UPT ;  /* 0x000000051c00728c */ /* 0x000fe4000bfc4070 */
[----:B------:R-:W-:Y:S01]  /*0950*/  @!UP2 UIADD3 UR25, UR25, -UR27, URZ ;  /* 0x8000001b1919a290 */ /* 0x000fe2000fffe03f */
[----:B--2---:R-:W-:Y:S01]  /*0960*/  R2UR UR12, R0 ;  /* 0x00000000000c72ca */ /* 0x004fe200000e0000 */
[----:B------:R-:W-:Y:S02]  /*0970*/  UISETP.NE.AND UP2, UPT, UR7, URZ, UPT ;  /* 0x0000003f0700728c */ /* 0x000fe4000bf45270 */
[----:B------:R-:W-:Y:S02]  /*0980*/  UISETP.GT.U32.AND UP1, UPT, UR27, UR25, UPT ;  /* 0x000000191b00728c */ /* 0x000fe4000bf24070 */
[----:B------:R-:W-:-:S03]  /*0990*/  ULEA.HI UR4, UR4, UR34, URZ, 0x2 ;  /* 0x0000002204047291 */ /* 0x000fc6000f8f103f */
[----:B------:R-:W-:Y:S02]  /*09a0*/  @!UP6 UIADD3 UR5, UR5, -UR28, URZ ;  /* 0x8000001c0505e290 */ /* 0x000fe4000fffe03f */
[----:B------:R-:W-:Y:S02]  /*09b0*/  UISETP.GE.AND UP6, UPT, UR11, URZ, UPT ;  /* 0x0000003f0b00728c */ /* 0x000fe4000bfc6270 */
[----:B------:R-:W-:Y:S02]  /*09c0*/  @!UP5 UIADD3 UR5, -UR5, URZ, URZ ;  /* 0x0000003f0505d290 */ /* 0x000fe4000fffe13f */
[----:B------:R-:W-:Y:S02]  /*09d0*/  @!UP1 UIADD3 UR25, UR25, -UR27, URZ ;  /* 0x8000001b19199290 */ /* 0x000fe4000fffe03f */
[----:B------:R-:W-:Y:S02]  /*09e0*/  USEL UR5, UR32, UR5, !UP4 ;  /* 0x0000000520057287 */ /* 0x000fe4000e000000 */
[----:B------:R-:W-:-:S02]  /*09f0*/  ULOP3.LUT UR4, UR4, 0xfffffffc, URZ, 0xc0, !UPT ;  /* 0xfffffffc04047892 */ /* 0x000fc4000f8ec03f */
[----:B------:R-:W-:Y:S02]  /*0a00*/  UIADD3 UR5, UR18, -UR5, URZ ;  /* 0x8000000512057290 */ /* 0x000fe4000fffe03f */
[----:B------:R-:W-:Y:S02]  /*0a10*/  @!UP6 UIADD3 UR25, -UR25, URZ, URZ ;  /* 0x0000003f1919e290 */ /* 0x000fe4000fffe13f */
[----:B------:R-:W-:Y:S02]  /*0a20*/  UIADD3 UR54, UR34, -UR4, URZ ;  /* 0x8000000422367290 */ /* 0x000fe4000fffe03f */
[----:B------:R-:W-:Y:S02]  /*0a30*/  USEL UR25, UR33, UR25, !UP2 ;  /* 0x0000001921197287 */ /* 0x000fe4000d000000 */
[----:B------:R-:W-:Y:S02]  /*0a40*/  UISETP.NE.AND UP1, UPT, UR12, URZ, UPT ;  /* 0x0000003f0c00728c */ /* 0x000fe4000bf25270 */
[----:B------:R-:W-:-:S02]  /*0a50*/  UIADD3 UR25, UR11, -UR25, URZ ;  /* 0x800000190b197290 */ /* 0x000fc4000fffe03f */
[----:B------:R-:W-:Y:S02]  /*0a60*/  UISETP.EQ.AND UP5, UPT, UR54, 0x3, !UP1 ;  /* 0x000000033600788c */ /* 0x000fe4000cfa2270 */
[----:B------:R-:W-:Y:S02]  /*0a70*/  UIMAD UR24, UR5, UR25, URZ ;  /* 0x00000019051872a4 */ /* 0x000fe4000f8e023f */
[----:B------:R-:W-:Y:S02]  /*0a80*/  USEL UR4, UR25, UR5, !UP3 ;  /* 0x0000000519047287 */ /* 0x000fe4000d800000 */
[----:B------:R-:W-:Y:S02]  /*0a90*/  USHF.R.S32.HI UR25, URZ, 0x1f, UR24 ;  /* 0x0000001f3f197899 */ /* 0x000fe40008011418 */
[----:B------:R-:W-:Y:S01]  /*0aa0*/  USHF.R.S32.HI UR5, URZ, 0x1f, UR4 ;  /* 0x0000001f3f057899 */ /* 0x000fe20008011404 */
[----:B------:R-:W-:Y:S01]  /*0ab0*/  IMAD.U32 R6, RZ, RZ, UR24 ;  /* 0x00000018ff067e24 */ /* 0x000fe2000f8e00ff */
[----:B------:R-:W-:Y:S01]  /*0ac0*/  USEL UR53, UR53, 0x2, UP5 ;  /* 0x0000000235357887 */ /* 0x000fe2000a800000 */
[----:B------:R-:W-:-:S02]  /*0ad0*/  IMAD.U32 R4, RZ, RZ, UR4 ;  /* 0x00000004ff047e24 */ /* 0x000fc4000f8e00ff */
[----:B------:R-:W-:Y:S02]  /*0ae0*/  IMAD.U32 R7, RZ, RZ, UR25 ;  /* 0x00000019ff077e24 */ /* 0x000fe4000f8e00ff */
[----:B------:R-:W-:Y:S01]  /*0af0*/  IMAD.U32 R5, RZ, RZ, UR5 ;  /* 0x00000005ff057e24 */ /* 0x000fe2000f8e00ff */
[----:B------:R-:W-:Y:S06]  /*0b00*/  @P1 BRA `(.L_x_1) ;  /* 0x0000000000841947 */ /* 0x000fec0003800000 */
[----:B------:R-:W-:Y:S01]  /*0b10*/  ELECT P1, URZ, PT ;  /* 0x00000000003f782f */ /* 0x000fe20003820000 */
[----:B------:R-:W-:-:S12]  /*0b20*/  BSSY B0, `(.L_x_1) ;  /* 0x000001f000007945 */ /* 0x000fd80003800000 */
[----:B------:R-:W-:Y:S05]  /*0b30*/  @!P1 BRA `(.L_x_2) ;  /* 0x0000000000749947 */ /* 0x000fea0003800000 */
[----:B------:R-:W1:Y:S01]  /*0b40*/  S2UR UR11, SR_CgaCtaId ;  /* 0x00000000000b79c3 */ /* 0x000e620000008800 */
[----:B------:R-:W-:Y:S01]  /*0b50*/  UMOV UR4, 0x400 ;  /* 0x0000040000047882 */ /* 0x000fe20000000000 */
[----:B------:R-:W-:Y:S01]  /*0b60*/  UMOV UR5, 0x1 ;  /* 0x0000000100057882 */ /* 0x000fe20000000000 */
[----:B------:R-:W-:Y:S02]  /*0b70*/  UMOV UR24, 0x140 ;  /* 0x0000014000187882 */ /* 0x000fe40000000000 */
[----:B------:R-:W-:-:S04]  /*0b80*/  UIADD3 UR24, -UR24, 0x100000, URZ ;  /* 0x0010000018187890 */ /* 0x000fc8000fffe13f */
[----:B------:R-:W-:Y:S02]  /*0b90*/  USHF.L.U32 UR25, UR24, 0xb, URZ ;  /* 0x0000000b18197899 */ /* 0x000fe4000800063f */
[----:B------:R-:W-:Y:S02]  /*0ba0*/  USHF.L.U32 UR24, UR24, 0x1, URZ ;  /* 0x0000000118187899 */ /* 0x000fe4000800063f */
[----:B-1----:R-:W-:Y:S02]  /*0bb0*/  ULEA UR11, UR11, UR4, 0x18 ;  /* 0x000000040b0b7291 */ /* 0x002fe4000f8ec03f */
[----:B------:R-:W-:-:S04]  /*0bc0*/  UIADD3 UR4, -UR5, 0x100000, URZ ;  /* 0x0010000005047890 */ /* 0x000fc8000fffe13f */
[----:B------:R-:W-:Y:S02]  /*0bd0*/  USHF.L.U32 UR5, UR4, 0xb, URZ ;  /* 0x0000000b04057899 */ /* 0x000fe4000800063f */
[----:B------:R-:W-:Y:S01]  /*0be0*/  USHF.L.U32 UR4, UR4, 0x1, URZ ;  /* 0x0000000104047899 */ /* 0x000fe2000800063f */
[----:B------:R-:W1:Y:S11]  /*0bf0*/  FENCE.VIEW.ASYNC.S ;  /* 0x00000000000073c6 */ /* 0x000e760000000000 */
[----:B-1----:R1:W2:Y:S01]  /*0c00*/  SYNCS.EXCH.64 URZ, [UR11+0x38400], UR4 ;  /* 0x038400040b3f75b2 */ /* 0x0022a20008000100 */
[----:B------:R1:W3:Y:S01]  /*0c10*/  SYNCS.EXCH.64 URZ, [UR11+0x38440], UR24 ;  /* 0x038440180b3f75b2 */ /* 0x0002e20008000100 */
[----:B------:R1:W4:Y:S01]  /*0c20*/  SYNCS.EXCH.64 URZ, [UR11+0x38408], UR4 ;  /* 0x038408040b3f75b2 */ /* 0x0003220008000100 */
[----:B------:R1:W1:Y:S01]  /*0c30*/  SYNCS.EXCH.64 URZ, [UR11+0x38448], UR24 ;  /* 0x038448180b3f75b2 */ /* 0x0002620008000100 */
        /* <DEDUP_REMOVED lines=12> */
[----:B------:R-:W-:Y:S01]  /*0d00*/  NOP ;  /* 0x0000000000007918 */ /* 0x000fe20000000000 */
.L_x_2:
[----:B-1----:R-:W-:Y:S05]  /*0d10*/  BSYNC B0 ;  /* 0x0000000000007941 */ /* 0x002fea0003800000 */
.L_x_1:
[----:B------:R-:W1:Y:S01]  /*0d20*/  SHFL.IDX PT, R0, R13, RZ, 0x1f ;  /* 0x00001fff0d007589 */ /* 0x000e6200000e0000 */
[----:B------:R-:W-:Y:S01]  /*0d30*/  UIADD3 UR18, UR12, -0x1, URZ ;  /* 0xffffffff0c127890 */ /* 0x000fe2000fffe03f */
[----:B------:R-:W-:Y:S01]  /*0d40*/  I2FP.F32.U32 R2, UR6 ;  /* 0x0000000600027c45 */ /* 0x000fe20008201000 */
[----:B------:R-:W-:Y:S01]  /*0d50*/  UISETP.LT.U32.AND UP6, UPT, UR54, 0x2, !UP1 ;  /* 0x000000023600788c */ /* 0x000fe2000cfc1070 */
[----:B------:R-:W-:Y:S01]  /*0d60*/  NOP ;  /* 0x0000000000007918 */ /* 0x000fe20000000000 */
[----:B------:R-:W-:Y:S02]  /*0d70*/  UISETP.GE.U32.AND UP5, UPT, UR18, 0x2, UPT ;  /* 0x000000021200788c */ /* 0x000fe4000bfa6070 */
[----:B------:R-:W-:-:S04]  /*0d80*/  USEL UR52, URZ, 0x1, !UP6 ;  /* 0x000000013f347887 */ /* 0x000fc8000f000000 */
[----:B------:R-:W-:Y:S01]  /*0d90*/  USEL UR52, UR52, 0x2, UP5 ;  /* 0x0000000234347887 */ /* 0x000fe2000a800000 */
[----:B-1----:R-:W-:-:S13]  /*0da0*/  ISETP.NE.AND P1, PT, R0, RZ, PT ;  /* 0x000000ff0000720c */ /* 0x002fda0003f25270 */
[----:B------:R-:W-:Y:S05]  /*0db0*/  @P1 BRA `(.L_x_3) ;  /* 0x0000000000501947 */ /* 0x000fea0003800000 */
[----:B------:R-:W1:Y:S01]  /*0dc0*/  S2UR UR5, SR_CgaCtaId ;  /* 0x00000000000579c3 */ /* 0x000e620000008800 */
[----:B------:R-:W-:Y:S01]  /*0dd0*/  UMOV UR4, 0x400 ;  /* 0x0000040000047882 */ /* 0x000fe20000000000 */
[----:B------:R-:W-:Y:S01]  /*0de0*/  UMOV UR24, 0x1 ;  /* 0x0000000100187882 */ /* 0x000fe20000000000 */
[----:B------:R-:W-:Y:S01]  /*0df0*/  UMOV UR25, 0x4 ;  /* 0x0000000400197882 */ /* 0x000fe20000000000 */
[----:B------:R-:W-:Y:S01]  /*0e00*/  ELECT P1, URZ, PT ;  /* 0x00000000003f782f */ /* 0x000fe20003820000 */
[----:B-1----:R-:W-:Y:S02]  /*0e10*/  ULEA UR11, UR5, UR4, 0x18 ;  /* 0x00000004050b7291 */ /* 0x002fe4000f8ec03f */
[----:B------:R-:W-:-:S04]  /*0e20*/  UIADD3 UR4, -UR24, 0x100000, URZ ;  /* 0x0010000018047890 */ /* 0x000fc8000fffe13f */
[----:B------:R-:W-:Y:S02]  /*0e30*/  USHF.L.U32 UR5, UR4, 0xb, URZ ;  /* 0x0000000b04057899 */ /* 0x000fe4000800063f */
[----:B------:R-:W-:Y:S02]  /*0e40*/  USHF.L.U32 UR4, UR4, 0x1, URZ ;  /* 0x0000000104047899 */ /* 0x000fe4000800063f */
[----:B------:R-:W-:-:S04]  /*0e50*/  UIADD3 UR24, -UR25, 0x100000, URZ ;  /* 0x0010000019187890 */ /* 0x000fc8000fffe13f */
[----:B------:R-:W-:Y:S02]  /*0e60*/  USHF.L.U32 UR25, UR24, 0xb, URZ ;  /* 0x0000000b18197899 */ /* 0x000fe4000800063f */
[----:B------:R-:W-:Y:S01]  /*0e70*/  USHF.L.U32 UR24, UR24, 0x1, URZ ;  /* 0x0000000118187899 */ /* 0x000fe2000800063f */
[----:B------:R-:W1:Y:S03]  /*0e80*/  FENCE.VIEW.ASYNC.S ;  /* 0x00000000000073c6 */ /* 0x000e660000000000 */
[----:B-1----:R1:W1:Y:S08]  /*0e90*/  SYNCS.EXCH.64 URZ, [UR11+0x38480], UR4 ;  /* 0x038480040b3f75b2 */ /* 0x0022700008000100 */
[----:B------:R1:W1:Y:S01]  /*0ea0*/  SYNCS.EXCH.64 URZ, [UR11+0x38498], UR24 ;  /* 0x038498180b3f75b2 */ /* 0x0002620008000100 */
[----:B------:R1:W1:Y:S01]  /*0eb0*/  SYNCS.EXCH.64 URZ, [UR11+0x38488], UR4 ;  /* 0x038488040b3f75b2 */ /* 0x0002620008000100 */
[----:B------:R1:W1:Y:S01]  /*0ec0*/  SYNCS.EXCH.64 URZ, [UR11+0x384a0], UR24 ;  /* 0x0384a0180b3f75b2 */ /* 0x0002620008000100 */
[----:B------:R1:W1:Y:S01]  /*0ed0*/  SYNCS.EXCH.64 URZ, [UR11+0x38490], UR4 ;  /* 0x038490040b3f75b2 */ /* 0x0002620008000100 */
[----:B------:R1:W1:Y:S01]  /*0ee0*/  SYNCS.EXCH.64 URZ, [UR11+0x384a8], UR24 ;  /* 0x0384a8180b3f75b2 */ /* 0x0002620008000100 */
[----:B------:R-:W-:Y:S01]  /*0ef0*/  NOP ;  /* 0x0000000000007918 */ /* 0x000fe20000000000 */
.L_x_3:
[----:B------:R-:W2:Y:S01]  /*0f00*/  SHFL.IDX PT, R15, R13, RZ, 0x1f ;  /* 0x00001fff0d0f7589 */ /* 0x000ea200000e0000 */
[----:B-1----:R-:W-:Y:S01]  /*0f10*/  ULDC UR4, c[0x0][0x154] ;  /* 0x0000550000047ab9 */ /* 0x002fe20000000800 */
[----:B------:R-:W1:Y:S01]  /*0f20*/  LDC R14, c[0x0][0x148] ;  /* 0x00005200ff0e7b82 */ /* 0x000e620000000800 */
[----:B------:R-:W-:Y:S01]  /*0f30*/  FMUL R12, R2, UR4 ;  /* 0x00000004020c7c20 */ /* 0x000fe20008400000 */
[----:B------:R-:W-:Y:S01]  /*0f40*/  UISETP.EQ.AND UP6, UPT, UR54, 0x2, !UP1 ;  /* 0x000000023600788c */ /* 0x000fe2000cfc2270 */
[----:B------:R-:W-:Y:S01]  /*0f50*/  I2FP.F32.U32 R2, UR40 ;  /* 0x0000002800027c45 */ /* 0x000fe20008201000 */
[----:B------:R-:W-:Y:S01]  /*0f60*/  ULDC UR4, c[0x0][0x150] ;  /* 0x0000540000047ab9 */ /* 0x000fe20000000800 */
[----:B------:R-:W-:Y:S01]  /*0f70*/  NOP ;  /* 0x0000000000007918 */ /* 0x000fe20000000000 */
[----:B------:R-:W-:Y:S01]  /*0f80*/  USEL UR51, URZ, 0x1, !UP6 ;  /* 0x000000013f337887 */ /* 0x000fe2000f000000 */
[----:B------:R-:W3:Y:S01]  /*0f90*/  F2I.U32.TRUNC.NTZ R12, R12 ;  /* 0x0000000c000c7305 */ /* 0x000ee2000020f000 */
[----:B------:R-:W-:-:S02]  /*0fa0*/  FMUL R16, R2, UR4 ;  /* 0x0000000402107c20 */ /* 0x000fc40008400000 */
[----:B------:R-:W-:Y:S01]  /*0fb0*/  USEL UR51, UR51, 0x2, UP5 ;  /* 0x0000000233337887 */ /* 0x000fe2000a800000 */
[----:B--2---:R-:W-:Y:S01]  /*0fc0*/  ISETP.NE.AND P1, PT, R15, RZ, PT ;  /* 0x000000ff0f00720c */ /* 0x004fe20003f25270 */
[----:B---3--:R-:W-:-:S04]  /*0fd0*/  IMAD.MOV R21, RZ, RZ, -R12 ;  /* 0x000000ffff157224 */ /* 0x008fc800078e0a0c */
[----:B-1----:R-:W-:-:S08]  /*0fe0*/  IMAD R21, R14, R21, UR6 ;  /* 0x000000060e157e24 */ /* 0x002fd0000f8e0215 */
[----:B------:R-:W-:Y:S05]  /*0ff0*/  @P1 BRA `(.L_x_4) ;  /* 0x0000000000581947 */ /* 0x000fea0003800000 */
[----:B------:R-:W1:Y:S01]  /*1000*/  S2UR UR5, SR_CgaCtaId ;  /* 0x00000000000579c3 */ /* 0x000e620000008800 */
[----:B------:R-:W-:Y:S01]  /*1010*/  UMOV UR4, 0x400 ;  /* 0x0000040000047882 */ /* 0x000fe20000000000 */
[----:B------:R-:W-:Y:S01]  /*1020*/  UMOV UR11, 0x20 ;  /* 0x00000020000b7882 */ /* 0x000fe20000000000 */
[----:B------:R-:W-:Y:S01]  /*1030*/  UMOV UR24, 0x100 ;  /* 0x0000010000187882 */ /* 0x000fe20000000000 */
[----:B------:R-:W-:Y:S01]  /*1040*/  ELECT P1, URZ, PT ;  /* 0x00000000003f782f */ /* 0x000fe20003820000 */
        /* <DEDUP_REMOVED lines=10> */
[----:B------:R1:W1:Y:S01]  /*10f0*/  SYNCS.EXCH.64 URZ, [UR6+0x384b8], UR4 ;  /* 0x0384b804063f75b2 */ /* 0x0002620008000100 */
[----:B------:R1:W1:Y:S01]  /*1100*/  SYNCS.EXCH.64 URZ, [UR6+0x384d8], UR24 ;  /* 0x0384d818063f75b2 */ /* 0x0002620008000100 */
[----:B------:R1:W1:Y:S01]  /*1110*/  SYNCS.EXCH.64 URZ, [UR6+0x384c0], UR4 ;  /* 0x0384c004063f75b2 */ /* 0x0002620008000100 */
[----:B------:R1:W1:Y:S01]  /*1120*/  SYNCS.EXCH.64 URZ, [UR6+0x384e0], UR24 ;  /* 0x0384e018063f75b2 */ /* 0x0002620008000100 */
[----:B------:R1:W1:Y:S01]  /*1130*/  SYNCS.EXCH.64 URZ, [UR6+0x384c8], UR4 ;  /* 0x0384c804063f75b2 */ /* 0x0002620008000100 */
[----:B------:R1:W1:Y:S01]  /*1140*/  SYNCS.EXCH.64 URZ, [UR6+0x384e8], UR24 ;  /* 0x0384e818063f75b2 */ /* 0x0002620008000100 */
[----:B------:R-:W-:Y:S01]  /*1150*/  NOP ;  /* 0x0000000000007918 */ /* 0x000fe20000000000 */
.L_x_4:
[----:B------:R-:W-:Y:S01]  /*1160*/  SHF.R.S32.HI R14, RZ, 0x1f, R19 ;  /* 0x0000001fff0e7819 */ /* 0x000fe20000011413 */
[----:B------:R-:W4:Y:S01]  /*1170*/  SHFL.IDX PT, R12, R13, RZ, 0x1f ;  /* 0x00001fff0d0c7589 */ /* 0x000f2200000e0000 */
[----:B------:R-:W-:Y:S02]  /*1180*/  ELECT P1, URZ, PT ;  /* 0x00000000003f782f */ /* 0x000fe40003820000 */
[----:B------:R-:W-:Y:S01]  /*1190*/  SHF.R.S32.HI R17, RZ, 0x1f, R0 ;  /* 0x0000001fff117819 */ /* 0x000fe20000011400 */
[----:B------:R-:W2:Y:S01]  /*11a0*/  LDC R18, c[0x0][0x144] ;  /* 0x00005100ff127b82 */ /* 0x000ea20000000800 */
[----:B------:R-:W-:Y:S01]  /*11b0*/  LEA.HI R2, R14, R19, RZ, 0x7 ;  /* 0x000000130e027211 */ /* 0x000fe200078f38ff */
[----:B------:R-:W3:Y:S01]  /*11c0*/  F2I.U32.TRUNC.NTZ R16, R16 ;  /* 0x0000001000107305 */ /* 0x000ee2000020f000 */
[----:B------:R-:W-:Y:S01]  /*11d0*/  LEA.HI R17, R17, R0, RZ, 0x2 ;  /* 0x0000000011117211 */ /* 0x000fe200078f10ff */
[----:B-1----:R-:W-:Y:S01]  /*11e0*/  UMOV UR4, 0x20 ;  /* 0x0000002000047882 */ /* 0x002fe20000000000 */
[----:B------:R-:W-:Y:S01]  /*11f0*/  LOP3.LUT R2, R2, 0xffffff80, RZ, 0xc0, !PT ;  /* 0xffffff8002027812 */ /* 0x000fe200078ec0ff */
[----:B------:R-:W-:Y:S01]  /*1200*/  NOP ;  /* 0x0000000000007918 */ /* 0x000fe20000000000 */
[----:B------:R-:W-:Y:S01]  /*1210*/  LOP3.LUT R17, R17, 0x3ffffffc, RZ, 0xc0, !PT ;  /* 0x3ffffffc11117812 */ /* 0x000fe200078ec0ff */
[----:B------:R-:W-:Y:S01]  /*1220*/  IMAD.MOV.U32 R23, RZ, RZ, 0x1 ;  /* 0x00000001ff177424 */ /* 0x000fe200078e00ff */
[----:B------:R-:W-:Y:S01]  /*1230*/  ULDC UR39, c[0x0][0xc] ;  /* 0x0000030000277ab9 */ /* 0x000fe20000000800 */
[----:B------:R-:W-:-:S02]  /*1240*/  IMAD.IADD R2, R19, 0x1, -R2 ;  /* 0x0000000113027824 */ /* 0x000fc400078e0a02 */
[----:B------:R-:W-:-:S03]  /*1250*/  IMAD.IADD R0, R0, 0x1, -R17 ;  /* 0x0000000100007824 */ /* 0x000fc600078e0a11 */
[----:B------:R-:W-:Y:S01]  /*1260*/  SHF.R.S32.HI R15, RZ, 0x1f, R2 ;  /* 0x0000001fff0f7819 */ /* 0x000fe20000011402 */
[----:B---3--:R-:W-:-:S03]  /*1270*/  IMAD.MOV R17, RZ, RZ, -R16 ;  /* 0x000000ffff117224 */ /* 0x008fc600078e0a10 */
[----:B------:R-:W-:Y:S02]  /*1280*/  LEA.HI R15, R15, R2, RZ, 0x3 ;  /* 0x000000020f0f7211 */ /* 0x000fe400078f18ff */
[----:B----4-:R-:W-:Y:S02]  /*1290*/  ISETP.NE.OR P1, PT, R12, RZ, !P1 ;  /* 0x000000ff0c00720c */ /* 0x010fe40004f25670 */
[--C-:B------:R-:W-:Y:S01]  /*12a0*/  SHF.R.S32.HI R12, RZ, 0x3, R15.reuse ;  /* 0x00000003ff0c7819 */ /* 0x100fe2000001140f */
[----:B--2---:R-:W-:Y:S01]  /*12b0*/  IMAD R18, R18, R17, UR40 ;  /* 0x0000002812127e24 */ /* 0x004fe2000f8e0211 */
[----:B------:R-:W-:-:S04]  /*12c0*/  SHF.R.S32.HI R15, RZ, 0x1f, R15 ;  /* 0x0000001fff0f7819 */ /* 0x000fc8000001140f */
[----:B------:R-:W-:-:S04]  /*12d0*/  LEA.HI R15, R15, R12, RZ, 0x2 ;  /* 0x0000000c0f0f7211 */ /* 0x000fc800078f10ff */
[----:B------:R-:W-:Y:S01]  /*12e0*/  LOP3.LUT R15, R15, 0xfffffffc, RZ, 0xc0, !PT ;  /* 0xfffffffc0f0f7812 */ /* 0x000fe200078ec0ff */
[----:B------:R-:W-:Y:S01]  /*12f0*/  VOTEU.ALL UP5, P1 ;  /* 0x00000000003f7886 */ /* 0x000fe200008a0000 */
[----:B------:R-:W-:-:S03]  /*1300*/  VOTEU.ALL UP6, P1 ;  /* 0x00000000003f7886 */ /* 0x000fc600008c0000 */
[----:B------:R-:W-:Y:S01]  /*1310*/  IMAD.IADD R15, R12, 0x1, -R15 ;  /* 0x000000010c0f7824 */ /* 0x000fe200078e0a0f */
[----:B------:R-:W1:Y:S01]  /*1320*/  @!UP5 S2UR UR11, SR_CgaCtaId ;  /* 0x00000000000bd9c3 */ /* 0x000e620000008800 */
[----:B------:R-:W-:Y:S01]  /*1330*/  @!UP5 UMOV UR6, 0x400 ;  /* 0x000004000006d882 */ /* 0x000fe20000000000 */
[----:B------:R-:W-:-:S04]  /*1340*/  @!UP5 UIADD3 UR4, -UR4, 0x100000, URZ ;  /* 0x001000000404d890 */ /* 0x000fc8000fffe13f */
[----:B------:R-:W-:Y:S02]  /*1350*/  @!UP5 USHF.L.U32 UR5, UR4, 0xb, URZ ;  /* 0x0000000b0405d899 */ /* 0x000fe4000800063f */
[----:B------:R-:W-:Y:S01]  /*1360*/  @!UP5 USHF.L.U32 UR4, UR4, 0x1, URZ ;  /* 0x000000010404d899 */ /* 0x000fe2000800063f */
[----:B------:R-:W-:-:S05]  /*1370*/  IMAD R0, R0, 0x4, R15 ;  /* 0x0000000400007824 */ /* 0x000fca00078e020f */
[----:B------:R-:W-:-:S04]  /*1380*/  LEA.HI R12, R0, R0, RZ, 0x1 ;  /* 0x00000000000c7211 */ /* 0x000fc800078f08ff */
[----:B------:R-:W-:Y:S02]  /*1390*/  LOP3.LUT R15, R12, 0xfffffffe, RZ, 0xc0, !PT ;  /* 0xfffffffe0c0f7812 */ /* 0x000fe400078ec0ff */
[----:B------:R-:W2:Y:S03]  /*13a0*/  LDC R12, c[0x0][0x140] ;  /* 0x00005000ff0c7b82 */ /* 0x000ea60000000800 */
[----:B------:R-:W-:-:S05]  /*13b0*/  IMAD.IADD R15, R0, 0x1, -R15 ;  /* 0x00000001000f7824 */ /* 0x000fca00078e0a0f */
[----:B------:R-:W-:Y:S01]  /*13c0*/  ISETP.NE.AND P2, PT, R15, R18, PT ;  /* 0x000000120f00720c */ /* 0x000fe20003f45270 */
[----:B------:R-:W-:Y:S01]  /*13d0*/  IMAD.SHL.U32 R15, R0, 0x4, RZ ;  /* 0x00000004000f7824 */ /* 0x000fe200078e00ff */
[----:B-1----:R-:W-:Y:S01]  /*13e0*/  @!UP5 ULEA UR6, UR11, UR6, 0x18 ;  /* 0x000000060b06d291 */ /* 0x002fe2000f8ec03f */
[----:B------:R-:W-:Y:S01]  /*13f0*/  VOTEU.ALL UP5, P1 ;  /* 0x00000000003f7886 */ /* 0x000fe200008a0000 */
[----:B------:R-:W-:Y:S02]  /*1400*/  LOP3.LUT P1, RZ, R2, 0x7, RZ, 0xc0, !PT ;  /* 0x0000000702ff7812 */ /* 0x000fe4000782c0ff */
[----:B------:R-:W-:-:S04]  /*1410*/  LOP3.LUT R22, R0, 0xc, R15, 0x78, !PT ;  /* 0x0000000c00167812 */ /* 0x000fc800078e780f */
[----:B------:R-:W-:-:S03]  /*1420*/  ISETP.LT.U32.AND P1, PT, R22, 0x2, !P1 ;  /* 0x000000021600780c */ /* 0x000fc60004f21070 */
[----:B------:R-:W-:Y:S01]  /*1430*/  @P2 LEA.HI R0, R22, R22, RZ, 0x1 ;  /* 0x0000001616002211 */ /* 0x000fe200078f08ff */
[----:B------:R-:W1:Y:S02]  /*1440*/  FENCE.VIEW.ASYNC.S ;  /* 0x00000000000073c6 */ /* 0x000e640000000000 */
[----:B-1----:R-:W1:Y:S01]  /*1450*/  @!UP5 SYNCS.EXCH.64 URZ, [UR6+0x384f0], UR4 ;  /* 0x0384f004063fd5b2 */ /* 0x002e620008000100 */
[----:B--2---:R-:W-:Y:S02]  /*1460*/  ISETP.EQ.U32.AND P4, PT, R12, 0x1, PT ;  /* 0x000000010c00780c */ /* 0x004fe40003f82070 */
[----:B------:R-:W-:-:S04]  /*1470*/  @P2 SHF.R.S32.HI R0, RZ, 0x1, R0 ;  /* 0x00000001ff002819 */ /* 0x000fc80000011400 */
[----:B------:R-:W-:Y:S02]  /*1480*/  @P2 ISETP.NE.AND P3, PT, R0, R21, PT ;  /* 0x000000150000220c */ /* 0x000fe40003f65270 */
[----:B------:R-:W-:Y:S02]  /*1490*/  SEL R0, RZ, 0x1, !P1 ;  /* 0x00000001ff007807 */ /* 0x000fe40004800000 */
[----:B------:R-:W-:Y:S01]  /*14a0*/  @P2 SEL R23, RZ, 0x1, P3 ;  /* 0x00000001ff172807 */ /* 0x000fe20001800000 */
[----:B------:R2:W3:Y:S03]  /*14b0*/  @!UP6 SYNCS.EXCH.64 URZ, [UR6+0x384f8], UR4 ;  /* 0x0384f804063fe5b2 */ /* 0x0004e60008000100 */
[----:B------:R-:W-:Y:S01]  /*14c0*/  LOP3.LUT R23, R23, R0, RZ, 0xc0, !PT ;  /* 0x0000000017177212 */ /* 0x000fe200078ec0ff */
[----:B------:R-:W-:Y:S01]  /*14d0*/  NOP ;  /* 0x0000000000007918 */ /* 0x000fe20000000000 */
[----:B--2---:R-:W-:Y:S01]  /*14e0*/  ULDC.U8 UR4, c[0x0][0x900] ;  /* 0x0002400000047ab9 */ /* 0x004fe20000000000 */
[----:B-1----:R-:W-:Y:S05]  /*14f0*/  @!P4 BRA `(.L_x_5) ;  /* 0x000000000008c947 */ /* 0x002fea0003800000 */
[----:B---3--:R-:W-:Y:S01]  /*1500*/  UCGABAR_ARV ;  /* 0x00000000000079c7 */ /* 0x008fe20008000000 */
[----:B------:R-:W-:Y:S05]  /*1510*/  BRA `(.L_x_6) ;  /* 0x0000000000047947 */ /* 0x000fea0003800000 */
.L_x_5:
[----:B---3--:R-:W-:Y:S01]  /*1520*/  NOP ;  /* 0x0000000000007918 */ /* 0x008fe20000000000 */
.L_x_6:
[----:B------:R-:W-:Y:S05]  /*1530*/  @!P4 BRA `(.L_x_7) ;  /* 0x00000000000cc947 */ /* 0x000fea0003800000 */
[----:B------:R-:W-:Y:S01]  /*1540*/  UCGABAR_WAIT ;  /* 0x0000000000007dc7 */ /* 0x000fe20008000000 */
[----:B------:R-:W-:Y:S01]  /*1550*/  CCTL.IVALL ;  /* 0x00000000ff00798f */ /* 0x000fe20002000000 */
[----:B------:R-:W-:Y:S05]  /*1560*/  BRA `(.L_x_8) ;  /* 0x0000000000047947 */ /* 0x000fea0003800000 */
.L_x_7:
[----:B------:R-:W-:Y:S06]  /*1570*/  BAR.SYNC.DEFER_BLOCKING 0x0 ;  /* 0x0000000000007b1d */ /* 0x000fec0000010000 */
.L_x_8:
[----:B------:R-:W1:Y:S01]  /*1580*/  LDC.64 R16, c[0x0][0x8f8] ;  /* 0x00023e00ff107b82 */ /* 0x000e620000000a00 */
[----:B------:R-:W-:Y:S01]  /*1590*/  IMAD.U32 R0, RZ, RZ, UR9 ;  /* 0x00000009ff007e24 */ /* 0x000fe2000f8e00ff */
[----:B------:R-:W-:Y:S01]  /*15a0*/  ISETP.NE.AND P2, PT, RZ, UR4, PT ;  /* 0x00000004ff007c0c */ /* 0x000fe2000bf45270 */
[----:B------:R-:W-:Y:S01]  /*15b0*/  UMOV UR6, URZ ;  /* 0x0000003f00067c82 */ /* 0x000fe20008000000 */
[----:B------:R-:W-:Y:S01]  /*15c0*/  UMOV UR5, URZ ;  /* 0x0000003f00057c82 */ /* 0x000fe20008000000 */
[----:B------:R-:W-:Y:S01]  /*15d0*/  UMOV UR4, URZ ;  /* 0x0000003f00047c82 */ /* 0x000fe20008000000 */
[----:B------:R-:W-:Y:S01]  /*15e0*/  UMOV UR11, URZ ;  /* 0x0000003f000b7c82 */ /* 0x000fe20008000000 */
[----:B------:R-:W-:Y:S01]  /*15f0*/  P2R R21, PR, RZ, 0x4 ;  /* 0x00000004ff157803 */ /* 0x000fe20000000000 */
[----:B------:R-:W-:Y:S01]  /*1600*/  IMAD.MOV.U32 R18, RZ, RZ, -0x1 ;  /* 0xffffffffff127424 */ /* 0x000fe200078e00ff */
[----:B-1----:R-:W-:Y:S01]  /*1610*/  ISETP.LE.U32.AND P1, PT, R16, UR10, PT ;  /* 0x0000000a10007c0c */ /* 0x002fe2000bf23070 */
[----:B------:R-:W-:-:S03]  /*1620*/  IMAD.MOV.U32 R16, RZ, RZ, -0x1 ;  /* 0xffffffffff107424 */ /* 0x000fc600078e00ff */
[----:B------:R-:W-:Y:S01]  /*1630*/  ISETP.GE.U32.AND.EX P1, PT, R0, R17, PT, P1 ;  /* 0x000000110000720c */ /* 0x000fe20003f26110 */
[----:B------:R-:W-:-:S12]  /*1640*/  IMAD.MOV.U32 R17, RZ, RZ, -0x1 ;  /* 0xffffffffff117424 */ /* 0x000fd800078e00ff */
[----:B------:R-:W-:Y:S05]  /*1650*/  @P2 BRA P1, `(.L_x_9) ;  /* 0x0000001400f42947 */ /* 0x000fea0000800000 */
[----:B------:R-:W-:Y:S01]  /*1660*/  IMAD.U32 R15, RZ, RZ, UR9 ;  /* 0x00000009ff0f7e24 */ /* 0x000fe2000f8e00ff */
[----:B------:R-:W-:Y:S01]  /*1670*/  ISETP.LE.U32.AND P1, PT, R6, UR10, PT ;  /* 0x0000000a06007c0c */ /* 0x000fe2000bf23070 */
[----:B------:R-:W-:Y:S01]  /*1680*/  UMOV UR5, URZ ;  /* 0x0000003f00057c82 */ /* 0x000fe20008000000 */
[----:B------:R-:W-:Y:S01]  /*1690*/  UMOV UR4, URZ ;  /* 0x0000003f00047c82 */ /* 0x000fe20008000000 */
[----:B------:R-:W-:Y:S01]  /*16a0*/  UMOV UR11, URZ ;  /* 0x0000003f000b7c82 */ /* 0x000fe20008000000 */
[----:B------:R-:W-:Y:S01]  /*16b0*/  ISETP.GE.U32.AND.EX P1, PT, R15, R7, PT, P1 ;  /* 0x000000070f00720c */ /* 0x000fe20003f26110 */
[----:B------:R-:W-:-:S12]  /*16c0*/  UMOV UR6, URZ ;  /* 0x0000003f00067c82 */ /* 0x000fd80008000000 */
[----:B------:R-:W-:Y:S05]  /*16d0*/  @!P1 BRA `(.L_x_10) ;  /* 0x0000001000c09947 */ /* 0x000fea0003800000 */
[----:B------:R-:W-:Y:S02]  /*16e0*/  VIADD R2, R8, 0x20 ;  /* 0x0000002008027836 */ /* 0x000fe40000000000 */
[----:B------:R-:W-:Y:S02]  /*16f0*/  IMAD.MOV.U32 R0, RZ, RZ, R8 ;  /* 0x000000ffff007224 */ /* 0x000fe400078e0008 */
[----:B-----5:R-:W-:Y:S01]  /*1700*/  IMAD.MOV.U32 R12, RZ, RZ, R9 ;  /* 0x000000ffff0c7224 */ /* 0x020fe200078e0009 */
[----:B------:R-:W-:Y:S01]  /*1710*/  ISETP.GE.AND P1, PT, R2, R3, PT ;  /* 0x000000030200720c */ /* 0x000fe20003f26270 */
[----:B------:R-:W-:-:S12]  /*1720*/  IMAD.MOV.U32 R15, RZ, RZ, R10 ;  /* 0x000000ffff0f7224 */ /* 0x000fd800078e000a */
[----:B------:R-:W1:Y:S01]  /*1730*/  @!P1 LDC.64 R24, c[0x0][0x918] ;  /* 0x00024600ff189b82 */ /* 0x000e620000000a00 */
[----:B------:R-:W-:Y:S01]  /*1740*/  @!P1 VIADD R7, R0, 0x20 ;  /* 0x0000002000079836 */ /* 0x000fe20000000000 */
[----:B------:R-:W-:Y:S02]  /*1750*/  UIADD3 UR16, UP5, UR16, -0x1, URZ ;  /* 0xffffffff10107890 */ /* 0x000fe4000ffbe03f */
[----:B------:R-:W-:Y:S01]  /*1760*/  UIADD3 UR14, UP6, UR14, -0x1, URZ ;  /* 0xffffffff0e0e7890 */ /* 0x000fe2000ffde03f */
[----:B------:R-:W-:Y:S01]  /*1770*/  BSSY B0, `(.L_x_11) ;  /* 0x000004f000007945 */ /* 0x000fe20003800000 */
[----:B------:R-:W-:Y:S01]  /*1780*/  UIADD3.X UR17, UR17, -0x1, URZ, UP5, !UPT ;  /* 0xffffffff11117890 */ /* 0x000fe2000affe43f */
[----:B-1----:R-:W-:-:S05]  /*1790*/  @!P1 IMAD.WIDE R24, R7, 0xc, R24 ;  /* 0x0000000c07189825 */ /* 0x002fca00078e0218 */
[----:B------:R1:W5:Y:S04]  /*17a0*/  @!P1 LDG.E R9, desc[UR56][R24.64] ;  /* 0x0000003818099981 */ /* 0x000368000c1e1900 */
[----:B------:R1:W5:Y:S01]  /*17b0*/  @!P1 LDG.E R10, desc[UR56][R24.64+0x4] ;  /* 0x00000438180a9981 */ /* 0x000362000c1e1900 */
[----:B------:R-:W-:Y:S01]  /*17c0*/  ISETP.GE.AND P1, PT, R0, R3, PT ;  /* 0x000000030000720c */ /* 0x000fe20003f26270 */
[----:B------:R-:W-:Y:S01]  /*17d0*/  UIADD3.X UR15, UR15, -0x1, URZ, UP6, !UPT ;  /* 0xffffffff0f0f7890 */ /* 0x000fe2000b7fe43f */
[----:B------:R-:W-:Y:S01]  /*17e0*/  CS2R R6, SRZ ;  /* 0x0000000000067805 */ /* 0x000fe2000001ff00 */
[----:B------:R-:W-:Y:S01]  /*17f0*/  UIADD3 UR4, UR8, -0x1, URZ ;  /* 0xffffffff08047890 */ /* 0x000fe2000fffe03f */
[----:B------:R-:W-:Y:S01]  /*1800*/  IMAD.MOV.U32 R28, RZ, RZ, 0x7fffffff ;  /* 0x7fffffffff1c7424 */ /* 0x000fe200078e00ff */
[----:B------:R-:W-:Y:S01]  /*1810*/  UIADD3 UR5, UR7, -0x1, URZ ;  /* 0xffffffff07057890 */ /* 0x000fe2000fffe03f */
[----:B------:R-:W-:-:S07]  /*1820*/  IMAD.MOV.U32 R29, RZ, RZ, RZ ;  /* 0x000000ffff1d7224 */ /* 0x000fce00078e00ff */
[----:B-1----:R-:W-:Y:S05]  /*1830*/  @P1 BRA `(.L_x_12) ;  /* 0x0000000400081947 */ /* 0x002fea0003800000 */
[----:B------:R-:W-:Y:S02]  /*1840*/  PLOP3.LUT P3, PT, PT, PT, UP0, 0x80, 0x0 ;  /* 0x000000000000781c */ /* 0x000fe40003f6f008 */
[C---:B------:R-:W-:Y:S02]  /*1850*/  IADD3 R17, P2, R15.reuse, UR16, RZ ;  /* 0x000000100f117c10 */ /* 0x040fe4000ff5e0ff */
[C---:B------:R-:W-:Y:S02]  /*1860*/  IADD3 R28, P1, R12.reuse, UR14, RZ ;  /* 0x0000000e0c1c7c10 */ /* 0x040fe4000ff3e0ff */
[----:B------:R-:W-:Y:S02]  /*1870*/  LEA.HI.X.SX32 R18, R15, UR17, 0x1, P2 ;  /* 0x000000110f127c11 */ /* 0x000fe400090f0eff */
[----:B------:R-:W-:-:S05]  /*1880*/  LEA.HI.X.SX32 R29, R12, UR15, 0x1, P1 ;  /* 0x0000000f0c1d7c11 */ /* 0x000fca00088f0eff */
[----:B------:R-:W-:Y:S05]  /*1890*/  @!P3 BRA `(.L_x_13) ;  /* 0x000000000030b947 */ /* 0x000fea0003800000 */
[----:B------:R-:W-:Y:S02]  /*18a0*/  ULDC UR6, c[0x0][0x8dc] ;  /* 0x0002370000067ab9 */ /* 0x000fe40000000800 */
[----:B------:R-:W-:-:S05]  /*18b0*/  IADD3 R15, P1, R28, UR6, RZ ;  /* 0x000000061c0f7c10 */ /* 0x000fca000ff3e0ff */
[----:B------:R-:W-:-:S04]  /*18c0*/  IMAD.X R29, RZ, RZ, R29, P1 ;  /* 0x000000ffff1d7224 */ /* 0x000fc800008e061d */
[----:B------:R-:W-:-:S04]  /*18d0*/  IMAD.WIDE.U32 R4, R29, UR20, RZ ;  /* 0x000000141d047c25 */ /* 0x000fc8000f8e00ff */
[----:B------:R-:W-:-:S04]  /*18e0*/  IMAD.WIDE.U32 R24, P1, R15, UR21, R4 ;  /* 0x000000150f187c25 */ /* 0x000fc8000f820004 */
[----:B------:R-:W-:-:S04]  /*18f0*/  IMAD.WIDE.U32 R4, R15, UR20, RZ ;  /* 0x000000140f047c25 */ /* 0x000fc8000f8e00ff */
[----:B------:R-:W-:Y:S01]  /*1900*/  IMAD.X R27, RZ, RZ, RZ, P1 ;  /* 0x000000ffff1b7224 */ /* 0x000fe200008e06ff */
[----:B------:R-:W-:Y:S01]  /*1910*/  IADD3 RZ, P1, R5, R24, RZ ;  /* 0x0000001805ff7210 */ /* 0x000fe20007f3e0ff */
[----:B------:R-:W-:-:S04]  /*1920*/  IMAD.MOV.U32 R26, RZ, RZ, R25 ;  /* 0x000000ffff1a7224 */ /* 0x000fc800078e0019 */
[----:B------:R-:W-:-:S04]  /*1930*/  IMAD.WIDE.U32.X R4, R29, UR21, R26, P1 ;  /* 0x000000151d047c25 */ /* 0x000fc800088e041a */
[----:B------:R-:W-:Y:S02]  /*1940*/  IMAD.MOV.U32 R28, RZ, RZ, R4 ;  /* 0x000000ffff1c7224 */ /* 0x000fe400078e0004 */
[----:B------:R-:W-:-:S07]  /*1950*/  IMAD.MOV.U32 R29, RZ, RZ, R5 ;  /* 0x000000ffff1d7224 */ /* 0x000fce00078e0005 */
.L_x_13:
        /* <DEDUP_REMOVED lines=13> */
.L_x_14:
[----:B------:R-:W-:Y:S02]  /*1a30*/  SHF.R.U64 R5, R28, UR26, R29 ;  /* 0x0000001a1c057c19 */ /* 0x000fe4000800121d */
[----:B------:R-:W-:-:S03]  /*1a40*/  SHF.R.U64 R4, R17, UR30, R18 ;  /* 0x0000001e11047c19 */ /* 0x000fc60008001212 */
[----:B------:R-:W-:Y:S02]  /*1a50*/  VIADD R17, R5, UR4 ;  /* 0x0000000405117c36 */ /* 0x000fe40008000000 */
[----:B------:R-:W-:-:S03]  /*1a60*/  VIADD R18, R4, UR5 ;  /* 0x0000000504127c36 */ /* 0x000fc60008000000 */
[----:B------:R-:W-:Y:S02]  /*1a70*/  IABS R15, R17 ;  /* 0x00000011000f7213 */ /* 0x000fe40000000000 */
[----:B------:R-:W-:-:S03]  /*1a80*/  IABS R12, R18 ;  /* 0x00000012000c7213 */ /* 0x000fc60000000000 */
[----:B------:R-:W-:-:S04]  /*1a90*/  IMAD.HI.U32 R4, R15, UR13, RZ ;  /* 0x0000000d0f047c27 */ /* 0x000fc8000f8e00ff */
[----:B------:R-:W-:-:S04]  /*1aa0*/  IMAD.HI.U32 R5, R12, UR19, RZ ;  /* 0x000000130c057c27 */ /* 0x000fc8000f8e00ff */
[----:B------:R-:W-:Y:S02]  /*1ab0*/  IMAD R4, R4, UR29, R15 ;  /* 0x0000001d04047c24 */ /* 0x000fe4000f8e020f */
[----:B------:R-:W-:Y:S02]  /*1ac0*/  IMAD R5, R5, UR31, R12 ;  /* 0x0000001f05057c24 */ /* 0x000fe4000f8e020c */
[----:B------:R-:W-:Y:S01]  /*1ad0*/  IMAD.U32 R15, RZ, RZ, UR32 ;  /* 0x00000020ff0f7e24 */ /* 0x000fe2000f8e00ff */
[----:B------:R-:W-:Y:S01]  /*1ae0*/  ISETP.LT.U32.AND P1, PT, R4, UR28, PT ;  /* 0x0000001c04007c0c */ /* 0x000fe2000bf21070 */
[----:B------:R-:W-:Y:S01]  /*1af0*/  IMAD.U32 R12, RZ, RZ, UR33 ;  /* 0x00000021ff0c7e24 */ /* 0x000fe2000f8e00ff */
[----:B------:R-:W-:-:S11]  /*1b00*/  ISETP.LT.U32.AND P2, PT, R5, UR27, PT ;  /* 0x0000001b05007c0c */ /* 0x000fd6000bf41070 */
[----:B------:R-:W-:Y:S01]  /*1b10*/  @!P1 VIADD R4, R4, -UR28 ;  /* 0x8000001c04049c36 */ /* 0x000fe20008000000 */
[----:B------:R-:W-:Y:S01]  /*1b20*/  ISETP.GE.AND P1, PT, R18, RZ, PT ;  /* 0x000000ff1200720c */ /* 0x000fe20003f26270 */
[----:B------:R-:W-:Y:S01]  /*1b30*/  @!P2 VIADD R5, R5, -UR27 ;  /* 0x8000001b0505ac36 */ /* 0x000fe20008000000 */
[----:B------:R-:W-:Y:S02]  /*1b40*/  ISETP.GE.AND P2, PT, R17, RZ, PT ;  /* 0x000000ff1100720c */ /* 0x000fe40003f46270 */
[----:B------:R-:W-:Y:S02]  /*1b50*/  ISETP.LT.U32.AND P3, PT, R4, UR28, PT ;  /* 0x0000001c04007c0c */ /* 0x000fe4000bf61070 */
[----:B------:R-:W-:-:S11]  /*1b60*/  ISETP.LT.U32.AND P4, PT, R5, UR27, PT ;  /* 0x0000001b05007c0c */ /* 0x000fd6000bf81070 */
[----:B------:R-:W-:Y:S01]  /*1b70*/  @!P3 VIADD R4, R4, -UR28 ;  /* 0x8000001c0404bc36 */ /* 0x000fe20008000000 */
[----:B------:R-:W-:Y:S01]  /*1b80*/  PLOP3.LUT P3, PT, PT, PT, UP4, 0x80, 0x0 ;  /* 0x000000000000781c */ /* 0x000fe20003f6f048 */
[----:B------:R-:W-:Y:S01]  /*1b90*/  @!P4 VIADD R5, R5, -UR27 ;  /* 0x8000001b0505cc36 */ /* 0x000fe20008000000 */
[----:B------:R-:W-:Y:S01]  /*1ba0*/  PLOP3.LUT P4, PT, PT, PT, UP2, 0x80, 0x0 ;  /* 0x000000000000781c */ /* 0x000fe20003f8f028 */
[----:B------:R-:W-:Y:S02]  /*1bb0*/  @!P2 IMAD.MOV R4, RZ, RZ, -R4 ;  /* 0x000000ffff04a224 */ /* 0x000fe400078e0a04 */
[----:B------:R-:W-:Y:S01]  /*1bc0*/  @!P1 IMAD.MOV R5, RZ, RZ, -R5 ;  /* 0x000000ffff059224 */ /* 0x000fe200078e0a05 */
[----:B------:R-:W-:Y:S02]  /*1bd0*/  PLOP3.LUT P1, PT, PT, PT, UP3, 0x80, 0x0 ;  /* 0x000000000000781c */ /* 0x000fe40003f2f038 */
[----:B------:R-:W-:Y:S02]  /*1be0*/  SEL R4, R15, R4, !P3 ;  /* 0x000000040f047207 */ /* 0x000fe40005800000 */
[----:B------:R-:W-:-:S03]  /*1bf0*/  SEL R5, R12, R5, !P4 ;  /* 0x000000050c057207 */ /* 0x000fc60006000000 */
[----:B------:R-:W-:Y:S02]  /*1c00*/  IMAD.IADD R28, R17, 0x1, -R4 ;  /* 0x00000001111c7824 */ /* 0x000fe400078e0a04 */
[----:B------:R-:W-:-:S05]  /*1c10*/  IMAD.IADD R5, R18, 0x1, -R5 ;  /* 0x0000000112057824 */ /* 0x000fca00078e0a05 */
[----:B------:R-:W-:Y:S01]  /*1c20*/  SEL R4, R5, R28, !P1 ;  /* 0x0000001c05047207 */ /* 0x000fe20004800000 */
[----:B------:R-:W-:-:S03]  /*1c30*/  IMAD R28, R28, R5, RZ ;  /* 0x000000051c1c7224 */ /* 0x000fc600078e02ff */
[----:B------:R-:W-:Y:S02]  /*1c40*/  SHF.R.S32.HI R5, RZ, 0x1f, R4 ;  /* 0x0000001fff057819 */ /* 0x000fe40000011404 */
[----:B------:R-:W-:-:S07]  /*1c50*/  SHF.R.S32.HI R29, RZ, 0x1f, R28 ;  /* 0x0000001fff1d7819 */ /* 0x000fce000001141c */
.L_x_12:
[----:B------:R-:W-:Y:S05]  /*1c60*/  BSYNC B0 ;  /* 0x0000000000007941 */ /* 0x000fea0003800000 */
.L_x_11:
[----:B------:R-:W1:Y:S01]  /*1c70*/  SHFL.UP PT, R15, R28, 0x1, RZ ;  /* 0x042000001c0f7989 */ /* 0x000e6200000e00ff */
[C---:B------:R-:W-:Y:S02]  /*1c80*/  ISETP.NE.AND P2, PT, R8.reuse, RZ, PT ;  /* 0x000000ff0800720c */ /* 0x040fe40003f45270 */
[C---:B------:R-:W-:Y:S01]  /*1c90*/  ISETP.GE.U32.AND P3, PT, R8.reuse, 0x2, PT ;  /* 0x000000020800780c */ /* 0x040fe20003f66070 */
[----:B------:R-:W2:Y:S01]  /*1ca0*/  SHFL.UP PT, R12, R29, 0x1, RZ ;  /* 0x042000001d0c7989 */ /* 0x000ea200000e00ff */
[C---:B------:R-:W-:Y:S02]  /*1cb0*/  ISETP.GE.U32.AND P4, PT, R8.reuse, 0x4, PT ;  /* 0x000000040800780c */ /* 0x040fe40003f86070 */
[C---:B------:R-:W-:Y:S02]  /*1cc0*/  ISETP.GE.U32.AND P5, PT, R8.reuse, 0x8, PT ;  /* 0x000000080800780c */ /* 0x040fe40003fa6070 */
[----:B------:R-:W-:Y:S02]  /*1cd0*/  ISETP.GE.U32.AND P6, PT, R8, 0x10, PT ;  /* 0x000000100800780c */ /* 0x000fe40003fc6070 */
[----:B-1----:R-:W-:-:S02]  /*1ce0*/  SEL R15, R15, RZ, P2 ;  /* 0x000000ff0f0f7207 */ /* 0x002fc40001000000 */
[----:B--2---:R-:W-:Y:S02]  /*1cf0*/  SEL R12, R12, RZ, P2 ;  /* 0x000000ff0c0c7207 */ /* 0x004fe40001000000 */
[----:B------:R-:W-:-:S05]  /*1d00*/  IADD3 R18, P1, R15, R28, RZ ;  /* 0x0000001c0f127210 */ /* 0x000fca0007f3e0ff */
[----:B------:R-:W-:Y:S01]  /*1d10*/  IMAD.X R17, R12, 0x1, R29, P1 ;  /* 0x000000010c117824 */ /* 0x000fe200008e061d */
[----:B------:R-:W1:Y:S04]  /*1d20*/  SHFL.UP PT, R15, R18, 0x2, RZ ;  /* 0x04400000120f7989 */ /* 0x000e6800000e00ff */
[----:B------:R-:W2:Y:S01]  /*1d30*/  SHFL.UP PT, R12, R17, 0x2, RZ ;  /* 0x04400000110c7989 */ /* 0x000ea200000e00ff */
[----:B-1----:R-:W-:-:S04]  /*1d40*/  SEL R15, R15, RZ, P3 ;  /* 0x000000ff0f0f7207 */ /* 0x002fc80001800000 */
[----:B------:R-:W-:Y:S02]  /*1d50*/  IADD3 R24, P1, R15, R18, RZ ;  /* 0x000000120f187210 */ /* 0x000fe40007f3e0ff */
[----:B--2---:R-:W-:-:S03]  /*1d60*/  SEL R12, R12, RZ, P3 ;  /* 0x000000ff0c0c7207 */ /* 0x004fc60001800000 */
[----:B------:R-:W1:Y:S02]  /*1d70*/  SHFL.UP PT, R15, R24, 0x4, RZ ;  /* 0x04800000180f7989 */ /* 0x000e6400000e00ff */
[----:B------:R-:W-:-:S05]  /*1d80*/  IMAD.X R25, R12, 0x1, R17, P1 ;  /* 0x000000010c197824 */ /* 0x000fca00008e0611 */
        /* <DEDUP_REMOVED lines=15> */
[----:B--2---:R-:W-:-:S05]  /*1e80*/  SEL R12, R12, RZ, P6 ;  /* 0x000000ff0c0c7207 */ /* 0x004fca0003000000 */
[----:B------:R-:W-:Y:S01]  /*1e90*/  IMAD.X R17, R12, 0x1, R25, P1 ;  /* 0x000000010c117824 */ /* 0x000fe200008e0619 */
[----:B------:R-:W-:-:S04]  /*1ea0*/  ISETP.GT.U32.AND P1, PT, R18, UR10, PT ;  /* 0x0000000a12007c0c */ /* 0x000fc8000bf24070 */
[----:B------:R-:W-:-:S13]  /*1eb0*/  ISETP.GT.U32.AND.EX P1, PT, R17, UR9, PT, P1 ;  /* 0x0000000911007c0c */ /* 0x000fda000bf24110 */
[----:B------:R-:W-:-:S04]  /*1ec0*/  VOTE.ANY R12, PT, P1 ;  /* 0x00000000000c7806 */ /* 0x000fc800008e0100 */
[----:B------:R-:W-:-:S13]  /*1ed0*/  ISETP.NE.AND P1, PT, R12, RZ, PT ;  /* 0x000000ff0c00720c */ /* 0x000fda0003f25270 */
[----:B------:R-:W-:Y:S05]  /*1ee0*/  @P1 BRA `(.L_x_15) ;  /* 0x00000008006c1947 */ /* 0x000fea0003800000 */
[----:B------:R-:W1:Y:S01]  /*1ef0*/  LDC R3, c[0x0][0x910] ;  /* 0x00024400ff037b82 */ /* 0x000e620000000800 */
[----:B------:R-:W-:Y:S01]  /*1f00*/  IMAD.MOV.U32 R26, RZ, RZ, R18 ;  /* 0x000000ffff1a7224 */ /* 0x000fe200078e0012 */
[----:B------:R-:W-:Y:S01]  /*1f10*/  ULDC UR13, c[0x0][0x8f4] ;  /* 0x00023d00000d7ab9 */ /* 0x000fe20000000800 */
[----:B------:R-:W-:Y:S01]  /*1f20*/  ULDC UR6, c[0x0][0x8dc] ;  /* 0x0002370000067ab9 */ /* 0x000fe20000000800 */
[----:B------:R-:W-:Y:S01]  /*1f30*/  ULDC UR19, c[0x0][0x8d8] ;  /* 0x0002360000137ab9 */ /* 0x000fe20000000800 */
[----:B------:R-:W-:Y:S01]  /*1f40*/  ULDC UR24, c[0x0][0x8f0] ;  /* 0x00023c0000187ab9 */ /* 0x000fe20000000800 */
[----:B------:R-:W-:Y:S01]  /*1f50*/  ULDC.64 UR20, c[0x0][0x8d0] ;  /* 0x0002340000147ab9 */ /* 0x000fe20000000a00 */
[----:B------:R-:W-:-:S05]  /*1f60*/  ULDC.64 UR22, c[0x0][0x8e8] ;  /* 0x00023a0000167ab9 */ /* 0x000fca0000000a00 */
.L_x_20:
[----:B------:R-:W-:Y:S02]  /*1f70*/  IMAD.MOV.U32 R0, RZ, RZ, R2 ;  /* 0x000000ffff007224 */ /* 0x000fe400078e0002 */
[----:B------:R-:W-:Y:S02]  /*1f80*/  VIADD R2, R2, 0x20 ;  /* 0x0000002002027836 */ /* 0x000fe40000000000 */
[----:B-----5:R-:W-:Y:S02]  /*1f90*/  IMAD.MOV.U32 R12, RZ, RZ, R9 ;  /* 0x000000ffff0c7224 */ /* 0x020fe400078e0009 */
[----:B------:R-:W-:Y:S01]  /*1fa0*/  IMAD.MOV.U32 R15, RZ, RZ, R10 ;  /* 0x000000ffff0f7224 */ /* 0x000fe200078e000a */
[----:B-1----:R-:W-:-:S13]  /*1fb0*/  ISETP.GE.AND P1, PT, R2, R3, PT ;  /* 0x000000030200720c */ /* 0x002fda0003f26270 */
[----:B------:R-:W1:Y:S01]  /*1fc0*/  @!P1 LDC.64 R6, c[0x0][0x918] ;  /* 0x00024600ff069b82 */ /* 0x000e620000000a00 */
[----:B------:R-:W-:Y:S01]  /*1fd0*/  @!P1 VIADD R25, R0, 0x20 ;  /* 0x0000002000199836 */ /* 0x000fe20000000000 */
[----:B------:R-:W-:Y:S01]  /*1fe0*/  BSSY B0, `(.L_x_16) ;  /* 0x0000065000007945 */ /* 0x000fe20003800000 */
[----:B------:R-:W-:Y:S02]  /*1ff0*/  IMAD.MOV.U32 R28, RZ, RZ, 0x7fffffff ;  /* 0x7fffffffff1c7424 */ /* 0x000fe400078e00ff */
[----:B-1----:R-:W-:-:S05]  /*2000*/  @!P1 IMAD.WIDE R24, R25, 0xc, R6 ;  /* 0x0000000c19189825 */ /* 0x002fca00078e0206 */
[----:B------:R1:W5:Y:S04]  /*2010*/  @!P1 LDG.E R9, desc[UR56][R24.64] ;  /* 0x0000003818099981 */ /* 0x000368000c1e1900 */
[----:B------:R1:W5:Y:S01]  /*2020*/  @!P1 LDG.E R10, desc[UR56][R24.64+0x4] ;  /* 0x00000438180a9981 */ /* 0x000362000c1e1900 */
[----:B------:R-:W-:Y:S01]  /*2030*/  ISETP.GE.AND P1, PT, R0, R3, PT ;  /* 0x000000030000720c */ /* 0x000fe20003f26270 */
[----:B------:R-:W-:Y:S02]  /*2040*/  IMAD.MOV.U32 R29, RZ, RZ, RZ ;  /* 0x000000ffff1d7224 */ /* 0x000fe400078e00ff */
[----:B------:R1:W2:Y:S04]  /*2050*/  SHFL.IDX PT, R6, R17, 0x1f, 0x1f ;  /* 0x03e01f0011067f89 */ /* 0x0002a800000e0000 */
[----:B------:R1:W3:Y:S06]  /*2060*/  SHFL.IDX PT, R7, R26, 0x1f, 0x1f ;  /* 0x03e01f001a077f89 */ /* 0x0002ec00000e0000 */
[----:B------:R-:W-:Y:S05]  /*2070*/  @P1 BRA `(.L_x_17) ;  /* 0x00000004006c1947 */ /* 0x000fea0003800000 */
[----:B------:R-:W-:Y:S02]  /*2080*/  IABS R31, R20 ;  /* 0x00000014001f7213 */ /* 0x000fe40000000000 */
[C---:B-1----:R-:W-:Y:S02]  /*2090*/  IADD3 R17, P1, R12.reuse, UR14, RZ ;  /* 0x0000000e0c117c10 */ /* 0x042fe4000ff3e0ff */
[----:B------:R-:W1:Y:S02]  /*20a0*/  I2F.RP R4, R31 ;  /* 0x0000001f00047306 */ /* 0x000e640000209400 */
[----:B------:R-:W-:Y:S02]  /*20b0*/  LEA.HI.X.SX32 R18, R12, UR15, 0x1, P1 ;  /* 0x0000000f0c127c11 */ /* 0x000fe400088f0eff */
[----:B------:R-:W-:-:S04]  /*20c0*/  IADD3 R12, P1, R15, UR16, RZ ;  /* 0x000000100f0c7c10 */ /* 0x000fc8000ff3e0ff */
[----:B------:R-:W-:Y:S02]  /*20d0*/  LEA.HI.X.SX32 R15, R15, UR17, 0x1, P1 ;  /* 0x000000110f0f7c11 */ /* 0x000fe400088f0eff */
[----:B------:R-:W-:Y:S01]  /*20e0*/  PLOP3.LUT P1, PT, PT, PT, UP0, 0x80, 0x0 ;  /* 0x000000000000781c */ /* 0x000fe20003f2f008 */
[----:B-1----:R-:W1:Y:S02]  /*20f0*/  MUFU.RCP R4, R4 ;  /* 0x0000000400047308 */ /* 0x002e640000001000 */
[----:B-1----:R-:W-:-:S06]  /*2100*/  VIADD R5, R4, 0xffffffe ;  /* 0x0ffffffe04057836 */ /* 0x002fcc0000000000 */
[----:B------:R-:W1:Y:S02]  /*2110*/  F2I.FTZ.U32.TRUNC.NTZ R33, R5 ;  /* 0x0000000500217305 */ /* 0x000e64000021f000 */
[----:B-1----:R-:W-:Y:S02]  /*2120*/  IMAD.MOV R28, RZ, RZ, -R33 ;  /* 0x000000ffff1c7224 */ /* 0x002fe400078e0a21 */
[----:B------:R-:W-:Y:S05]  /*2130*/  @!P1 BRA `(.L_x_18) ;  /* 0x00000000002c9947 */ /* 0x000fea0003800000 */
        /* <DEDUP_REMOVED lines=11> */
.L_x_18:
        /* <DEDUP_REMOVED lines=12> */
.L_x_19:
[----:B------:R-:W-:Y:S01]  /*22b0*/  SHF.R.U64 R12, R12, UR24, R15 ;  /* 0x000000180c0c7c19 */ /* 0x000fe2000800120f */
[----:B------:R-:W-:Y:S01]  /*22c0*/  IMAD.MOV.U32 R4, RZ, RZ, R28 ;  /* 0x000000ffff047224 */ /* 0x000fe200078e001c */
[----:B------:R-:W-:Y:S02]  /*22d0*/  IABS R5, R20 ;  /* 0x0000001400057213 */ /* 0x000fe40000000000 */
[----:B------:R-:W-:Y:S01]  /*22e0*/  SHF.R.U64 R17, R17, UR19, R18 ;  /* 0x0000001311117c19 */ /* 0x000fe20008001212 */
[----:B------:R-:W-:Y:S01]  /*22f0*/  VIADD R15, R12, UR5 ;  /* 0x000000050c0f7c36 */ /* 0x000fe20008000000 */
[----:B------:R-:W-:Y:S01]  /*2300*/  IABS R28, R11 ;  /* 0x0000000b001c7213 */ /* 0x000fe20000000000 */
[----:B------:R-:W-:Y:S02]  /*2310*/  IMAD R12, R4, R31, RZ ;  /* 0x0000001f040c7224 */ /* 0x000fe400078e02ff */
[----:B------:R-:W-:Y:S01]  /*2320*/  IMAD.MOV R25, RZ, RZ, -R5 ;  /* 0x000000ffff197224 */ /* 0x000fe200078e0a05 */
[----:B------:R-:W-:Y:S01]  /*2330*/  IABS R24, R15 ;  /* 0x0000000f00187213 */ /* 0x000fe20000000000 */
[----:B------:R-:W-:-:S02]  /*2340*/  IMAD.MOV.U32 R4, RZ, RZ, RZ ;  /* 0x000000ffff047224 */ /* 0x000fc400078e00ff */
[----:B------:R-:W-:Y:S02]  /*2350*/  IMAD.MOV.U32 R5, RZ, RZ, R33 ;  /* 0x000000ffff057224 */ /* 0x000fe400078e0021 */
[----:B------:R-:W-:Y:S02]  /*2360*/  VIADD R18, R17, UR4 ;  /* 0x0000000411127c36 */ /* 0x000fe40008000000 */
[----:B------:R-:W-:-:S04]  /*2370*/  IMAD.HI.U32 R4, R33, R12, R4 ;  /* 0x0000000c21047227 */ /* 0x000fc800078e0004 */
[----:B------:R-:W-:Y:S01]  /*2380*/  IMAD.MOV.U32 R5, RZ, RZ, R24 ;  /* 0x000000ffff057224 */ /* 0x000fe200078e0018 */
[----:B------:R-:W-:Y:S01]  /*2390*/  IABS R24, R11 ;  /* 0x0000000b00187213 */ /* 0x000fe20000000000 */
[----:B------:R-:W-:Y:S02]  /*23a0*/  IMAD.MOV.U32 R12, RZ, RZ, R25 ;  /* 0x000000ffff0c7224 */ /* 0x000fe400078e0019 */
[----:B------:R-:W-:Y:S01]  /*23b0*/  IMAD.HI.U32 R4, R4, R5, RZ ;  /* 0x0000000504047227 */ /* 0x000fe200078e00ff */
[----:B------:R-:W1:Y:S03]  /*23c0*/  I2F.RP R25, R24 ;  /* 0x0000001800197306 */ /* 0x000e660000209400 */
[----:B------:R-:W-:-:S05]  /*23d0*/  IMAD R12, R4, R12, R5 ;  /* 0x0000000c040c7224 */ /* 0x000fca00078e0205 */
[----:B------:R-:W-:Y:S01]  /*23e0*/  ISETP.GT.U32.AND P1, PT, R31, R12, PT ;  /* 0x0000000c1f00720c */ /* 0x000fe20003f24070 */
[----:B-1----:R-:W1:-:S12]  /*23f0*/  MUFU.RCP R25, R25 ;  /* 0x0000001900197308 */ /* 0x002e580000001000 */
[----:B------:R-:W-:Y:S02]  /*2400*/  @!P1 IMAD.IADD R12, R12, 0x1, -R31 ;  /* 0x000000010c0c9824 */ /* 0x000fe400078e0a1f */
[----:B-1----:R-:W-:-:S04]  /*2410*/  VIADD R4, R25, 0xffffffe ;  /* 0x0ffffffe19047836 */ /* 0x002fc80000000000 */
[----:B------:R1:W4:Y:S02]  /*2420*/  F2I.FTZ.U32.TRUNC.NTZ R5, R4 ;  /* 0x0000000400057305 */ /* 0x000324000021f000 */
[----:B-1----:R-:W-:Y:S02]  /*2430*/  IMAD.MOV.U32 R4, RZ, RZ, RZ ;  /* 0x000000ffff047224 */ /* 0x002fe400078e00ff */
[----:B----4-:R-:W-:-:S04]  /*2440*/  IMAD.MOV R27, RZ, RZ, -R5 ;  /* 0x000000ffff1b7224 */ /* 0x010fc800078e0a05 */
[----:B------:R-:W-:Y:S01]  /*2450*/  IMAD R17, R27, R24, RZ ;  /* 0x000000181b117224 */ /* 0x000fe200078e02ff */
[----:B------:R-:W-:-:S03]  /*2460*/  IABS R27, R18 ;  /* 0x00000012001b7213 */ /* 0x000fc60000000000 */
[----:B------:R-:W-:-:S04]  /*2470*/  IMAD.HI.U32 R26, R5, R17, R4 ;  /* 0x00000011051a7227 */ /* 0x000fc800078e0004 */
[----:B------:R-:W-:Y:S02]  /*2480*/  IMAD.MOV.U32 R5, RZ, RZ, R27 ;  /* 0x000000ffff057224 */ /* 0x000fe400078e001b */
[----:B------:R-:W-:Y:S02]  /*2490*/  IMAD.MOV R17, RZ, RZ, -R28 ;  /* 0x000000ffff117224 */ /* 0x000fe400078e0a1c */
[----:B------:R-:W-:-:S04]  /*24a0*/  IMAD.HI.U32 R4, R26, R5, RZ ;  /* 0x000000051a047227 */ /* 0x000fc800078e00ff */
[----:B------:R-:W-:-:S05]  /*24b0*/  IMAD R5, R4, R17, R5 ;  /* 0x0000001104057224 */ /* 0x000fca00078e0205 */
[----:B------:R-:W-:-:S13]  /*24c0*/  ISETP.GT.U32.AND P1, PT, R24, R5, PT ;  /* 0x000000051800720c */ /* 0x000fda0003f24070 */
[----:B------:R-:W-:Y:S01]  /*24d0*/  @!P1 IMAD.IADD R5, R5, 0x1, -R24 ;  /* 0x0000000105059824 */ /* 0x000fe200078e0a18 */
[----:B------:R-:W-:-:S13]  /*24e0*/  ISETP.GT.U32.AND P1, PT, R31, R12, PT ;  /* 0x0000000c1f00720c */ /* 0x000fda0003f24070 */
[----:B------:R-:W-:Y:S01]  /*24f0*/  @!P1 IMAD.IADD R12, R12, 0x1, -R31 ;  /* 0x000000010c0c9824 */ /* 0x000fe200078e0a1f */
[----:B------:R-:W-:-:S03]  /*2500*/  ISETP.GT.U32.AND P1, PT, R24, R5, PT ;  /* 0x000000051800720c */ /* 0x000fc60003f24070 */
[----:B------:R-:W-:-:S10]  /*2510*/  IMAD.MOV.U32 R4, RZ, RZ, R12 ;  /* 0x000000ffff047224 */ /* 0x000fd400078e000c */
[----:B------:R-:W-:Y:S01]  /*2520*/  @!P1 IMAD.IADD R5, R5, 0x1, -R24 ;  /* 0x0000000105059824 */ /* 0x000fe200078e0a18 */
[----:B------:R-:W-:-:S13]  /*2530*/  ISETP.GE.AND P1, PT, R15, RZ, PT ;  /* 0x000000ff0f00720c */ /* 0x000fda0003f26270 */
[----:B------:R-:W-:Y:S01]  /*2540*/  @!P1 IMAD.MOV R4, RZ, RZ, -R4 ;  /* 0x000000ffff049224 */ /* 0x000fe200078e0a04 */
[----:B------:R-:W-:-:S13]  /*2550*/  ISETP.GE.AND P1, PT, R18, RZ, PT ;  /* 0x000000ff1200720c */ /* 0x000fda0003f26270 */
[----:B------:R-:W-:Y:S01]  /*2560*/  @!P1 IMAD.MOV R5, RZ, RZ, -R5 ;  /* 0x000000ffff059224 */ /* 0x000fe200078e0a05 */
[----:B------:R-:W-:-:S13]  /*2570*/  ISETP.NE.AND P1, PT, RZ, UR7, PT ;  /* 0x00000007ff007c0c */ /* 0x000fda000bf25270 */
[----:B------:R-:W-:Y:S02]  /*2580*/  @!P1 LOP3.LUT R4, RZ, UR7, RZ, 0x33, !PT ;  /* 0x00000007ff049c12 */ /* 0x000fe4000f8e33ff */
[----:B------:R-:W-:-:S03]  /*2590*/  ISETP.NE.AND P1, PT, RZ, UR8, PT ;  /* 0x00000008ff007c0c */ /* 0x000fc6000bf25270 */
[----:B------:R-:W-:-:S10]  /*25a0*/  IMAD.IADD R4, R15, 0x1, -R4 ;  /* 0x000000010f047824 */ /* 0x000fd400078e0a04 */
[----:B------:R-:W-:Y:S02]  /*25b0*/  @!P1 LOP3.LUT R5, RZ, UR8, RZ, 0x33, !PT ;  /* 0x00000008ff059c12 */ /* 0x000fe4000f8e33ff */
[----:B------:R-:W-:-:S03]  /*25c0*/  PLOP3.LUT P1, PT, PT, PT, UP3, 0x80, 0x0 ;  /* 0x000000000000781c */ /* 0x000fc60003f2f038 */
[----:B------:R-:W-:-:S04]  /*25d0*/  IMAD.IADD R5, R18, 0x1, -R5 ;  /* 0x0000000112057824 */ /* 0x000fc800078e0a05 */
[CC--:B------:R-:W-:Y:S01]  /*25e0*/  IMAD R28, R4.reuse, R5.reuse, RZ ;  /* 0x00000005041c7224 */ /* 0x0c0fe200078e02ff */
[----:B------:R-:W-:-:S04]  /*25f0*/  SEL R15, R4, R5, !P1 ;  /* 0x00000005040f7207 */ /* 0x000fc80004800000 */
[--C-:B------:R-:W-:Y:S01]  /*2600*/  SHF.R.S32.HI R5, RZ, 0x1f, R15.reuse ;  /* 0x0000001fff057819 */ /* 0x100fe2000001140f */
[----:B------:R-:W-:Y:S01]  /*2610*/  IMAD.MOV.U32 R4, RZ, RZ, R15 ;  /* 0x000000ffff047224 */ /* 0x000fe200078e000f */
[----:B------:R-:W-:-:S07]  /*2620*/  SHF.R.S32.HI R29, RZ, 0x1f, R28 ;  /* 0x0000001fff1d7819 */ /* 0x000fce000001141c */
.L_x_17:
[----:B------:R-:W-:Y:S05]  /*2630*/  BSYNC B0 ;  /* 0x0000000000007941 */ /* 0x000fea0003800000 */
.L_x_16:
[----:B------:R-:W4:Y:S04]  /*2640*/  SHFL.UP PT, R15, R28, 0x1, RZ ;  /* 0x042000001c0f7989 */ /* 0x000f2800000e00ff */
[----:B------:R-:W1:Y:S01]  /*2650*/  SHFL.UP PT, R12, R29, 0x1, RZ ;  /* 0x042000001d0c7989 */ /* 0x000e6200000e00ff */
[----:B----4-:R-:W-:Y:S02]  /*2660*/  SEL R15, R15, RZ, P2 ;  /* 0x000000ff0f0f7207 */ /* 0x010fe40001000000 */
[----:B-1----:R-:W-:Y:S02]  /*2670*/  SEL R12, R12, RZ, P2 ;  /* 0x000000ff0c0c7207 */ /* 0x002fe40001000000 */
[----:B------:R-:W-:-:S05]  /*2680*/  IADD3 R24, P1, R15, R28, RZ ;  /* 0x0000001c0f187210 */ /* 0x000fca0007f3e0ff */
[----:B------:R-:W-:Y:S01]  /*2690*/  IMAD.X R17, R12, 0x1, R29, P1 ;  /* 0x000000010c117824 */ /* 0x000fe200008e061d */
[----:B------:R-:W1:Y:S04]  /*26a0*/  SHFL.UP PT, R15, R24, 0x2, RZ ;  /* 0x04400000180f7989 */ /* 0x000e6800000e00ff */
[----:B------:R-:W4:Y:S01]  /*26b0*/  SHFL.UP PT, R12, R17, 0x2, RZ ;  /* 0x04400000110c7989 */ /* 0x000f2200000e00ff */
[----:B-1----:R-:W-:Y:S02]  /*26c0*/  SEL R15, R15, RZ, P3 ;  /* 0x000000ff0f0f7207 */ /* 0x002fe40001800000 */
[----:B----4-:R-:W-:Y:S02]  /*26d0*/  SEL R12, R12, RZ, P3 ;  /* 0x000000ff0c0c7207 */ /* 0x010fe40001800000 */
        /* <DEDUP_REMOVED lines=20> */
[----:B---3--:R-:W-:-:S05]  /*2820*/  IADD3 R26, P1, R18, R7, RZ ;  /* 0x00000007121a7210 */ /* 0x008fca0007f3e0ff */
[----:B--2---:R-:W-:Y:S01]  /*2830*/  IMAD.X R17, R15, 0x1, R6, P1 ;  /* 0x000000010f117824 */ /* 0x004fe200008e0606 */
[----:B------:R-:W-:-:S04]  /*2840*/  ISETP.GT.U32.AND P1, PT, R26, UR10, PT ;  /* 0x0000000a1a007c0c */ /* 0x000fc8000bf24070 */
[----:B------:R-:W-:-:S13]  /*2850*/  ISETP.GT.U32.AND.EX P1, PT, R17, UR9, PT, P1 ;  /* 0x0000000911007c0c */ /* 0x000fda000bf24110 */
[----:B------:R-:W-:-:S04]  /*2860*/  VOTE.ANY R12, PT, P1 ;  /* 0x00000000000c7806 */ /* 0x000fc800008e0100 */
[----:B------:R-:W-:-:S13]  /*2870*/  ISETP.NE.AND P1, PT, R12, RZ, PT ;  /* 0x000000ff0c00720c */ /* 0x000fda0003f25270 */
[----:B------:R-:W-:Y:S05]  /*2880*/  @!P1 BRA `(.L_x_20) ;  /* 0xfffffff400b89947 */ /* 0x000fea000383ffff */
[----:B------:R-:W-:-:S07]  /*2890*/  IMAD.MOV.U32 R17, RZ, RZ, R15 ;  /* 0x000000ffff117224 */ /* 0x000fce00078e000f */
.L_x_15:
[----:B------:R-:W1:Y:S08]  /*28a0*/  BREV R12, R12 ;  /* 0x0000000c000c7301 */ /* 0x000e700000000000 */
[----:B-1----:R-:W1:Y:S02]  /*28b0*/  FLO.U32.SH R15, R12 ;  /* 0x0000000c000f7300 */ /* 0x002e6400000e0400 */
[----:B-1----:R-:W1:Y:S02]  /*28c0*/  SHFL.IDX PT, R0, R0, R15, 0x1f ;  /* 0x00001f0f00007589 */ /* 0x002e6400000e0000 */
[----:B-1----:R-:W-:-:S13]  /*28d0*/  R2UR UR6, R0 ;  /* 0x00000000000672ca */ /* 0x002fda00000e0000 */
[----:B------:R-:W-:-:S05]  /*28e0*/  VIADD R2, R8, UR6 ;  /* 0x0000000608027c36 */ /* 0x000fca0008000000 */
[----:B------:R-:W-:-:S13]  /*28f0*/  ISETP.GE.AND P1, PT, R2, R3, PT ;  /* 0x000000030200720c */ /* 0x000fda0003f26270 */
[----:B------:R-:W1:Y:S02]  /*2900*/  @!P1 LDC.64 R24, c[0x0][0x918] ;  /* 0x00024600ff189b82 */ /* 0x000e640000000a00 */
[----:B-1----:R-:W-:-:S05]  /*2910*/  @!P1 IMAD.WIDE R24, R2, 0xc, R24 ;  /* 0x0000000c02189825 */ /* 0x002fca00078e0218 */
[----:B-----5:R1:W5:Y:S04]  /*2920*/  @!P1 LDG.E R9, desc[UR56][R24.64] ;  /* 0x0000003818099981 */ /* 0x020368000c1e1900 */
[----:B------:R1:W5:Y:S01]  /*2930*/  @!P1 LDG.E R10, desc[UR56][R24.64+0x4] ;  /* 0x00000438180a9981 */ /* 0x000362000c1e1900 */
[----:B------:R-:W-:-:S03]  /*2940*/  IADD3 R2, P1, P2, R18, R7, -R28 ;  /* 0x0000000712027210 */ /* 0x000fc60007a3e81c */
[----:B------:R-:W-:Y:S01]  /*2950*/  SHFL.IDX PT, R7, R29, R15, 0x1f ;  /* 0x00001f0f1d077589 */ /* 0x000fe200000e0000 */
[----:B------:R-:W-:-:S03]  /*2960*/  IADD3.X R18, R17, R6, ~R29, P1, P2 ;  /* 0x0000000611127210 */ /* 0x000fc60000fe4c1d */
[----:B------:R-:W2:Y:S04]  /*2970*/  SHFL.IDX PT, R2, R2, R15, 0x1f ;  /* 0x00001f0f02027589 */ /* 0x000ea800000e0000 */
[----:B------:R-:W3:Y:S04]  /*2980*/  SHFL.IDX PT, R18, R18, R15, 0x1f ;  /* 0x00001f0f12127589 */ /* 0x000ee800000e0000 */
[----:B------:R1:W4:Y:S04]  /*2990*/  SHFL.IDX PT, R6, R28, R15, 0x1f ;  /* 0x00001f0f1c067589 */ /* 0x00032800000e0000 */
[----:B------:R1:W1:Y:S04]  /*29a0*/  SHFL.IDX PT, R5, R5, R15, 0x1f ;  /* 0x00001f0f05057589 */ /* 0x00026800000e0000 */
[----:B------:R1:W1:Y:S01]  /*29b0*/  SHFL.IDX PT, R4, R4, R15, 0x1f ;  /* 0x00001f0f04047589 */ /* 0x00026200000e0000 */
[----:B--2---:R-:W-:-:S02]  /*29c0*/  R2UR UR5, R2 ;  /* 0x00000000020572ca */ /* 0x004fc400000e0000 */
[----:B---3--:R-:W-:-:S15]  /*29d0*/  R2UR UR4, R18 ;  /* 0x00000000120472ca */ /* 0x008fde00000e0000 */
.L_x_10:
[----:B------:R-:W-:Y:S01]  /*29e0*/  ISETP.LE.AND P1, PT, R3, UR6, PT ;  /* 0x0000000603007c0c */ /* 0x000fe2000bf23270 */
[----:B------:R-:W-:Y:S02]  /*29f0*/  IMAD.MOV.U32 R17, RZ, RZ, -0x1 ;  /* 0xffffffffff117424 */ /* 0x000fe400078e00ff */
[----:B------:R-:W-:-:S10]  /*2a00*/  IMAD.MOV.U32 R18, RZ, RZ, -0x1 ;  /* 0xffffffffff127424 */ /* 0x000fd400078e00ff */
[----:B------:R-:W-:Y:S05]  /*2a10*/  @P1 BRA `(.L_x_9) ;  /* 0x0000000400041947 */ /* 0x000fea0003800000 */
[----:B------:R-:W-:Y:S01]  /*2a20*/  UIADD3 UR15, UP2, -UR5, UR10, URZ ;  /* 0x0000000a050f7290 */ /* 0x000fe2000ff5e13f */
[----:B------:R-:W2:Y:S01]  /*2a30*/  S2UR UR19, SR_CTAID.Y ;  /* 0x00000000001379c3 */ /* 0x000ea20000002600 */
[----:B------:R-:W-:Y:S01]  /*2a40*/  ULDC UR17, c[0x0][0x8c0] ;  /* 0x0002300000117ab9 */ /* 0x000fe20000000800 */
[----:B------:R-:W-:Y:S01]  /*2a50*/  ULDC UR21, c[0x0][0x8b0] ;  /* 0x00022c0000157ab9 */ /* 0x000fe20000000800 */
[----:B------:R-:W-:Y:S01]  /*2a60*/  UIADD3.X UR11, ~UR4, UR9, URZ, UP2, !UPT ;  /* 0x00000009040b7290 */ /* 0x000fe200097fe53f */
[--C-:B-1----:R-:W-:Y:S01]  /*2a70*/  SHF.R.U32.HI R25, RZ, UR21, R5.reuse ;  /* 0x00000015ff197c19 */ /* 0x102fe20008011605 */
[----:B------:R-:W-:Y:S01]  /*2a80*/  ULDC UR20, c[0x0][0x904] ;  /* 0x0002410000147ab9 */ /* 0x000fe20000000800 */
[----:B------:R-:W-:Y:S01]  /*2a90*/  ULDC UR13, c[0x0][0x8a8] ;  /* 0x00022a00000d7ab9 */ /* 0x000fe20000000800 */
[----:B------:R-:W-:Y:S01]  /*2aa0*/  USHF.R.U32.HI UR16, URZ, UR17, UR11 ;  /* 0x000000113f107299 */ /* 0x000fe2000801160b */
[----:B------:R-:W-:Y:S01]  /*2ab0*/  SHF.R.U64 R24, R4, UR21, R5 ;  /* 0x0000001504187c19 */ /* 0x000fe20008001205 */
[----:B------:R-:W-:-:S02]  /*2ac0*/  USHF.R.U64 UR15, UR15, UR17, UR11 ;  /* 0x000000110f0f7299 */ /* 0x000fc4000800120b */
[----:B------:R-:W-:Y:S02]  /*2ad0*/  USHF.R.U32.HI UR14, URZ, UR21, UR16 ;  /* 0x000000153f0e7299 */ /* 0x000fe40008011610 */
[----:B------:R-:W-:Y:S02]  /*2ae0*/  UIADD3 UR13, UR13, -0x1, URZ ;  /* 0xffffffff0d0d7890 */ /* 0x000fe4000fffe03f */
[----:B------:R-:W-:Y:S02]  /*2af0*/  USHF.R.U32.HI UR22, URZ, UR20, UR14 ;  /* 0x000000143f167299 */ /* 0x000fe4000801160e */
[----:B------:R-:W-:Y:S02]  /*2b00*/  USHF.R.U64 UR16, UR15, UR21, UR16 ;  /* 0x000000150f107299 */ /* 0x000fe40008001210 */
[----:B------:R-:W-:Y:S02]  /*2b10*/  ULOP3.LUT UR15, UR15, UR13, URZ, 0xc0, !UPT ;  /* 0x0000000d0f0f7292 */ /* 0x000fe4000f8ec03f */
[----:B------:R-:W-:Y:S01]  /*2b20*/  LOP3.LUT R0, R25, UR22, RZ, 0xfc, !PT ;  /* 0x0000001619007c12 */ /* 0x000fe2000f8efcff */
[----:B------:R-:W-:-:S02]  /*2b30*/  USHF.R.U64 UR14, UR16, UR20, UR14 ;  /* 0x00000014100e7299 */ /* 0x000fc4000800120e */
[----:B--2---:R-:W-:Y:S01]  /*2b40*/  USEL UR11, UR40, UR19, !UP3 ;  /* 0x00000013280b7287 */ /* 0x004fe2000d800000 */
[----:B------:R-:W-:-:S13]  /*2b50*/  ISETP.NE.U32.AND P1, PT, R0, RZ, PT ;  /* 0x000000ff0000720c */ /* 0x000fda0003f25070 */
[----:B------:R-:W-:Y:S05]  /*2b60*/  @!P1 BRA `(.L_x_21) ;  /* 0x0000000000149947 */ /* 0x000fea0003800000 */
[----:B------:R-:W-:-:S07]  /*2b70*/  MOV R12, 0x2b90 ;  /* 0x00002b90000c7802 */ /* 0x000fce0000000f00 */
[----:B----45:R-:W-:Y:S05]  /*2b80*/  CALL.REL.NOINC `($__internal_0_$__cuda_sm20_div_u64) ;  /* 0x000000a8009c7944 */ /* 0x030fea0003c00000 */
[----:B------:R-:W-:-:S04]  /*2b90*/  IMAD.MOV R12, RZ, RZ, -R0 ;  /* 0x000000ffff0c7224 */ /* 0x000fc800078e0a00 */
[----:B------:R-:W-:Y:S01]  /*2ba0*/  IMAD R12, R24, R12, UR14 ;  /* 0x0000000e180c7e24 */ /* 0x000fe2000f8e020c */
[----:B------:R-:W-:Y:S06]  /*2bb0*/  BRA `(.L_x_22) ;  /* 0x0000000000507947 */ /* 0x000fec0003800000 */
.L_x_21:
[----:B------:R-:W1:Y:S01]  /*2bc0*/  I2F.U32.RP R0, R24 ;  /* 0x0000001800007306 */ /* 0x000e620000209000 */
[----:B------:R-:W-:-:S07]  /*2bd0*/  ISETP.NE.U32.AND P3, PT, R24, RZ, PT ;  /* 0x000000ff1800720c */ /* 0x000fce0003f65070 */
[----:B-1----:R-:W1:Y:S02]  /*2be0*/  MUFU.RCP R0, R0 ;  /* 0x0000000000007308 */ /* 0x002e640000001000 */
[----:B-1----:R-:W-:-:S06]  /*2bf0*/  VIADD R2, R0, 0xffffffe ;  /* 0x0ffffffe00027836 */ /* 0x002fcc0000000000 */
[----:B------:R1:W2:Y:S02]  /*2c00*/  F2I.FTZ.U32.TRUNC.NTZ R3, R2 ;  /* 0x0000000200037305 */ /* 0x0002a4000021f000 */
[----:B-1----:R-:W-:Y:S02]  /*2c10*/  IMAD.MOV.U32 R2, RZ, RZ, RZ ;  /* 0x000000ffff027224 */ /* 0x002fe400078e00ff */
[----:B--2---:R-:W-:-:S04]  /*2c20*/  IMAD.MOV R15, RZ, RZ, -R3 ;  /* 0x000000ffff0f7224 */ /* 0x004fc800078e0a03 */
[----:B------:R-:W-:-:S04]  /*2c30*/  IMAD R15, R15, R24, RZ ;  /* 0x000000180f0f7224 */ /* 0x000fc800078e02ff */
[----:B------:R-:W-:-:S06]  /*2c40*/  IMAD.HI.U32 R3, R3, R15, R2 ;  /* 0x0000000f03037227 */ /* 0x000fcc00078e0002 */
[----:B------:R-:W-:-:S04]  /*2c50*/  IMAD.HI.U32 R0, R3, UR14, RZ ;  /* 0x0000000e03007c27 */ /* 0x000fc8000f8e00ff */
[----:B------:R-:W-:-:S04]  /*2c60*/  IMAD.MOV R3, RZ, RZ, -R0 ;  /* 0x000000ffff037224 */ /* 0x000fc800078e0a00 */
[----:B------:R-:W-:-:S05]  /*2c70*/  IMAD R3, R24, R3, UR14 ;  /* 0x0000000e18037e24 */ /* 0x000fca000f8e0203 */
[----:B------:R-:W-:-:S13]  /*2c80*/  ISETP.GE.U32.AND P1, PT, R3, R24, PT ;  /* 0x000000180300720c */ /* 0x000fda0003f26070 */
[----:B------:R-:W-:Y:S02]  /*2c90*/  @P1 IMAD.IADD R3, R3, 0x1, -R24 ;  /* 0x0000000103031824 */ /* 0x000fe400078e0a18 */
[----:B------:R-:W-:-:S03]  /*2ca0*/  @P1 VIADD R0, R0, 0x1 ;  /* 0x0000000100001836 */ /* 0x000fc60000000000 */
[----:B------:R-:W-:-:S13]  /*2cb0*/  ISETP.GE.U32.AND P2, PT, R3, R24, PT ;  /* 0x000000180300720c */ /* 0x000fda0003f46070 */
[----:B------:R-:W-:Y:S01]  /*2cc0*/  @P2 VIADD R0, R0, 0x1 ;  /* 0x0000000100002836 */ /* 0x000fe20000000000 */
[----:B------:R-:W-:-:S05]  /*2cd0*/  @!P3 LOP3.LUT R0, RZ, R24, RZ, 0x33, !PT ;  /* 0x00000018ff00b212 */ /* 0x000fca00078e33ff */
[----:B------:R-:W-:-:S04]  /*2ce0*/  IMAD.MOV R12, RZ, RZ, -R0 ;  /* 0x000000ffff0c7224 */ /* 0x000fc800078e0a00 */
[----:B------:R-:W-:-:S07]  /*2cf0*/  IMAD R12, R24, R12, UR14 ;  /* 0x0000000e180c7e24 */ /* 0x000fce000f8e020c */
.L_x_22:
[----:B------:R-:W1:Y:S01]  /*2d00*/  LDC R15, c[0x0][0x8a8] ;  /* 0x00022a00ff0f7b82 */ /* 0x000e620000000800 */
[----:B------:R-:W-:Y:S01]  /*2d10*/  ULDC UR14, c[0x0][0x904] ;  /* 0x00024100000e7ab9 */ /* 0x000fe20000000800 */
[----:B------:R-:W-:Y:S01]  /*2d20*/  UMOV UR13, 0xffffffff ;  /* 0xffffffff000d7882 */ /* 0x000fe20000000000 */
[----:B------:R-:W-:Y:S01]  /*2d30*/  PLOP3.LUT P1, PT, PT, PT, UP3, 0x80, 0x0 ;  /* 0x000000000000781c */ /* 0x000fe20003f2f038 */
[----:B------:R-:W-:-:S04]  /*2d40*/  USHF.L.U32 UR13, UR13, UR14, URZ ;  /* 0x0000000e0d0d7299 */ /* 0x000fc8000800063f */
[----:B------:R-:W2:Y:S02]  /*2d50*/  LDC R17, c[0x0][0x8b8] ;  /* 0x00022e00ff117b82 */ /* 0x000ea40000000800 */
[----:B------:R-:W-:Y:S01]  /*2d60*/  LOP3.LUT R2, RZ, UR13, RZ, 0x33, !PT ;  /* 0x0000000dff027c12 */ /* 0x000fe2000f8e33ff */
[----:B------:R-:W-:Y:S02]  /*2d70*/  UMOV UR13, 0x1 ;  /* 0x00000001000d7882 */ /* 0x000fe40000000000 */
[----:B------:R-:W-:Y:S01]  /*2d80*/  USHF.L.U32 UR13, UR13, UR14, URZ ;  /* 0x0000000e0d0d7299 */ /* 0x000fe2000800063f */
[----:B------:R-:W-:Y:S02]  /*2d90*/  LOP3.LUT R3, R2, UR16, RZ, 0xc0, !PT ;  /* 0x0000001002037c12 */ /* 0x000fe4000f8ec0ff */
[----:B------:R-:W-:Y:S02]  /*2da0*/  @P1 IMAD.U32 R18, RZ, RZ, UR6 ;  /* 0x00000006ff121e24 */ /* 0x000fe4000f8e00ff */
[----:B------:R-:W-:-:S02]  /*2db0*/  @!P1 IMAD.U32 R18, RZ, RZ, UR6 ;  /* 0x00000006ff129e24 */ /* 0x000fc4000f8e00ff */
[----:B------:R-:W-:Y:S02]  /*2dc0*/  IMAD R0, R0, UR13, R3 ;  /* 0x0000000d00007c24 */ /* 0x000fe4000f8e0203 */
[----:B-1----:R-:W-:-:S04]  /*2dd0*/  IMAD R12, R12, R15, UR15 ;  /* 0x0000000f0c0c7e24 */ /* 0x002fc8000f8e020f */
[----:B------:R-:W-:Y:S02]  /*2de0*/  @P1 IMAD.MOV.U32 R16, RZ, RZ, R12 ;  /* 0x000000ffff101224 */ /* 0x000fe400078e000c */
[----:B--2---:R-:W-:Y:S01]  /*2df0*/  IMAD R17, R0, R17, UR11 ;  /* 0x0000000b00117e24 */ /* 0x004fe2000f8e0211 */
[----:B------:R-:W-:-:S03]  /*2e00*/  UMOV UR11, 0x1 ;  /* 0x00000001000b7882 */ /* 0x000fc60000000000 */
[----:B------:R-:W-:Y:S02]  /*2e10*/  @!P1 IMAD.MOV.U32 R16, RZ, RZ, R17 ;  /* 0x000000ffff109224 */ /* 0x000fe400078e0011 */
[----:B------:R-:W-:-:S07]  /*2e20*/  @!P1 IMAD.MOV.U32 R17, RZ, RZ, R12 ;  /* 0x000000ffff119224 */ /* 0x000fce00078e000c */
.L_x_9:
[----:B------:R-:W-:-:S13]  /*2e30*/  ISETP.NE.AND P1, PT, RZ, UR11, PT ;  /* 0x0000000bff007c0c */ /* 0x000fda000bf25270 */
[----:B------:R-:W-:Y:S05]  /*2e40*/  @!P1 EXIT ;  /* 0x000000000000994d */ /* 0x000fea0003800000 */
[----:B-1----:R-:W1:Y:S02]  /*2e50*/  LDC.64 R24, c[0x0][0x290] ;  /* 0x0000a400ff187b82 */ /* 0x002e640000000a00 */
[----:B-1----:R-:W-:-:S05]  /*2e60*/  IMAD.WIDE R24, R18, 0xc, R24 ;  /* 0x0000000c12187825 */ /* 0x002fca00078e0218 */
[----:B------:R1:W5:Y:S04]  /*2e70*/  LDG.E R2, desc[UR56][R24.64] ;  /* 0x0000003818027981 */ /* 0x000368000c1e1900 */
[----:B------:R1:W5:Y:S04]  /*2e80*/  LDG.E R0, desc[UR56][R24.64+0x4] ;  /* 0x0000043818007981 */ /* 0x000368000c1e1900 */
[----:B------:R1:W5:Y:S01]  /*2e90*/  LDG.E R36, desc[UR56][R24.64+0x8] ;  /* 0x0000083818247981 */ /* 0x000362000c1e1900 */
[----:B------:R-:W-:Y:S01]  /*2ea0*/  PLOP3.LUT P1, PT, PT, PT, UP1, 0x80, 0x0 ;  /* 0x000000000000781c */ /* 0x000fe20003f2f018 */
[----:B------:R-:W2:Y:S01]  /*2eb0*/  S2UR UR41, SR_CgaCtaId ;  /* 0x00000000002979c3 */ /* 0x000ea20000008800 */
[----:B------:R-:W-:-:S11]  /*2ec0*/  SHF.R.S32.HI R3, RZ, 0x1f, R18 ;  /* 0x0000001fff037819 */ /* 0x000fd60000011412 */
[----:B-1----:R-:W-:Y:S05]  /*2ed0*/  @!P1 BRA `(.L_x_23) ;  /* 0x0000004000989947 */ /* 0x002fea0003800000 */
[----:B------:R-:W-:-:S06]  /*2ee0*/  UISETP.GT.U32.AND UP0, UPT, UR18, 0x1, UPT ;  /* 0x000000011200788c */ /* 0x000fcc000bf04070 */
[----:B------:R-:W-:-:S13]  /*2ef0*/  PLOP3.LUT P0, PT, PT, PT, UP0, 0x80, 0x0 ;  /* 0x000000000000781c */ /* 0x000fda0003f0f008 */
[----:B--2---:R-:W-:Y:S05]  /*2f00*/  @P0 EXIT ;  /* 0x000000000000094d */ /* 0x004fea0003800000 */
.L_x_24:
[----:B------:R-:W-:-:S08]  /*2f10*/  NOP ;  /* 0x0000000000007918 */ /* 0x000fd00000000000 */
[----:B------:R-:W1:Y:S02]  /*2f20*/  USETMAXREG.TRY_ALLOC.CTAPOOL UP0, 0xe8 ;  /* 0x000000e8000079c8 */ /* 0x000e640008000600 */
[----:B-1----:R-:W-:-:S13]  /*2f30*/  PLOP3.LUT P0, PT, PT, PT, UP0, 0x80, 0x0 ;  /* 0x000000000000781c */ /* 0x002fda0003f0f008 */
[----:B------:R-:W-:Y:S05]  /*2f40*/  @!P0 BRA `(.L_x_24) ;  /* 0xfffffffc00f08947 */ /* 0x000fea000383ffff */
[----:B------:R-:W1:Y:S01]  /*2f50*/  SHFL.IDX PT, R13, R13, RZ, 0x1f ;  /* 0x00001fff0d0d7589 */ /* 0x000e6200000e0000 */
[----:B------:R-:W2:Y:S01]  /*2f60*/  S2UR UR4, SR_CTAID.Y ;  /* 0x00000000000479c3 */ /* 0x000ea20000002600 */
[----:B------:R-:W-:Y:S01]  /*2f70*/  UMOV UR58, URZ ;  /* 0x0000003f003a7c82 */ /* 0x000fe20008000000 */
[----:B------:R-:W-:Y:S01]  /*2f80*/  UMOV UR59, URZ ;  /* 0x0000003f003b7c82 */ /* 0x000fe20008000000 */
[----:B-1----:R-:W-:Y:S01]  /*2f90*/  LOP3.LUT P0, RZ, R13, 0x3, RZ, 0xc0, !PT ;  /* 0x000000030dff7812 */ /* 0x002fe2000780c0ff */
[----:B--2---:R-:W-:-:S12]  /*2fa0*/  UIMAD UR4, UR4, UR39, UR40 ;  /* 0x00000027040472a4 */ /* 0x004fd8000f8e0228 */
[----:B------:R-:W-:Y:S05]  /*2fb0*/  @P0 BRA `(.L_x_25) ;  /* 0x0000000000a40947 */ /* 0x000fea0003800000 */
[----:B------:R-:W-:Y:S01]  /*2fc0*/  ELECT P0, URZ, PT ;  /* 0x00000000003f782f */ /* 0x000fe20003800000 */
[----:B------:R-:W-:-:S12]  /*2fd0*/  BSSY B0, `(.L_x_26) ;  /* 0x0000020000007945 */ /* 0x000fd80003800000 */
[----:B------:R-:W-:Y:S05]  /*2fe0*/  @!P0 BRA `(.L_x_27) ;  /* 0x0000000000788947 */ /* 0x000fea0003800000 */
[----:B------:R-:W1:Y:S01]  /*2ff0*/  S2UR UR6, SR_CgaCtaId ;  /* 0x00000000000679c3 */ /* 0x000e620000008800 */
[----:B------:R-:W-:Y:S01]  /*3000*/  UISETP.NE.AND UP0, UPT, UR12, 0x1, UPT ;  /* 0x000000010c00788c */ /* 0x000fe2000bf05270 */
[----:B------:R-:W-:-:S06]  /*3010*/  UMOV UR5, 0x400 ;  /* 0x0000040000057882 */ /* 0x000fcc0000000000 */
[----:B------:R-:W2:Y:S08]  /*3020*/  LDC.64 R4, c[0x0][0x700] ;  /* 0x0001c000ff047b82 */ /* 0x000eb00000000a00 */
[----:B----4-:R-:W2:Y:S08]  /*3030*/  LDC.64 R6, c[0x0][0x708] ;  /* 0x0001c200ff067b82 */ /* 0x010eb00000000a00 */
[----:B-----5:R-:W3:Y:S01]  /*3040*/  LDC.64 R8, c[0x0][0x710] ;  /* 0x0001c400ff087b82 */ /* 0x020ee20000000a00 */
[----:B-1----:R-:W-:-:S04]  /*3050*/  ULEA UR5, UR6, UR5, 0x18 ;  /* 0x0000000506057291 */ /* 0x002fc8000f8ec03f */
[----:B------:R-:W-:Y:S02]  /*3060*/  UIADD3 UR6, UR5, 0x80, URZ ;  /* 0x0000008005067890 */ /* 0x000fe4000fffe03f */
[----:B------:R-:W-:Y:S01]  /*3070*/  @!UP0 UIADD3 UR6, UR5, URZ, URZ ;  /* 0x0000003f05068290 */ /* 0x000fe2000fffe03f */
[----:B------:R-:W3:Y:S08]  /*3080*/  LDC.64 R10, c[0x0][0x718] ;  /* 0x0001c600ff0a7b82 */ /* 0x000ef00000000a00 */
[----:B------:R-:W1:Y:S01]  /*3090*/  LDC.64 R24, c[0x0][0x720] ;  /* 0x0001c800ff187b82 */ /* 0x000e620000000a00 */
[----:B--2---:R2:W-:Y:S07]  /*30a0*/  STS.128 [UR6+0x38700], R4 ;  /* 0x03870004ff007988 */ /* 0x0045ee0008000c06 */
[----:B------:R-:W1:Y:S08]  /*30b0*/  LDC.64 R26, c[0x0][0x728] ;  /* 0x0001ca00ff1a7b82 */ /* 0x000e700000000a00 */
[----:B------:R-:W4:Y:S01]  /*30c0*/  LDC.64 R28, c[0x0][0x730] ;  /* 0x0001cc00ff1c7b82 */ /* 0x000f220000000a00 */
[----:B---3--:R2:W-:Y:S07]  /*30d0*/  STS.128 [UR6+0x38710], R8 ;  /* 0x03871008ff007988 */ /* 0x0085ee0008000c06 */
[----:B------:R-:W4:Y:S08]  /*30e0*/  LDC.64 R30, c[0x0][0x738] ;  /* 0x0001ce00ff1e7b82 */ /* 0x000f300000000a00 */
[----:B------:R-:W3:Y:S01]  /*30f0*/  LDC.64 R32, c[0x0][0x740] ;  /* 0x0001d000ff207b82 */ /* 0x000ee20000000a00 */
[----:B-1----:R2:W-:Y:S07]  /*3100*/  STS.128 [UR6+0x38720], R24 ;  /* 0x03872018ff007988 */ /* 0x0025ee0008000c06 */
[----:B------:R-:W3:Y:S08]  /*3110*/  LDC.64 R34, c[0x0][0x748] ;  /* 0x0001d200ff227b82 */ /* 0x000ef00000000a00 */
[----:B------:R-:W1:Y:S01]  /*3120*/  LDC.64 R36, c[0x0][0x750] ;  /* 0x0001d400ff247b82 */ /* 0x000e620000000a00 */
[----:B----4-:R2:W-:Y:S07]  /*3130*/  STS.128 [UR6+0x38730], R28 ;  /* 0x0387301cff007988 */ /* 0x0105ee0008000c06 */
[----:B------:R-:W1:Y:S08]  /*3140*/  LDC.64 R38, c[0x0][0x758] ;  /* 0x0001d600ff267b82 */ /* 0x000e700000000a00 */
[----:B------:R-:W4:Y:S01]  /*3150*/  LDC.64 R40, c[0x0][0x760] ;  /* 0x0001d800ff287b82 */ /* 0x000f220000000a00 */
[----:B---3--:R2:W-:Y:S07]  /*3160*/  STS.128 [UR6+0x38740], R32 ;  /* 0x03874020ff007988 */ /* 0x0085ee0008000c06 */
[----:B------:R-:W4:Y:S08]  /*3170*/  LDC.64 R42, c[0x0][0x768] ;  /* 0x0001da00ff2a7b82 */ /* 0x000f300000000a00 */
[----:B------:R-:W3:Y:S01]  /*3180*/  LDC.64 R44, c[0x0][0x770] ;  /* 0x0001dc00ff2c7b82 */ /* 0x000ee20000000a00 */
[----:B-1----:R2:W-:Y:S07]  /*3190*/  STS.128 [UR6+0x38750], R36 ;  /* 0x03875024ff007988 */ /* 0x0025ee0008000c06 */
[----:B------:R-:W3:Y:S01]  /*31a0*/  LDC.64 R46, c[0x0][0x778] ;  /* 0x0001de00ff2e7b82 */ /* 0x000ee20000000a00 */
[----:B----4-:R2:W-:Y:S04]  /*31b0*/  STS.128 [UR6+0x38760], R40 ;  /* 0x03876028ff007988 */ /* 0x0105e80008000c06 */
[----:B---3--:R2:W-:Y:S02]  /*31c0*/  STS.128 [UR6+0x38770], R44 ;  /* 0x0387702cff007988 */ /* 0x0085e40008000c06 */
.L_x_27:
[----:B------:R-:W-:Y:S05]  /*31d0*/  BSYNC B0 ;  /* 0x0000000000007941 */ /* 0x000fea0003800000 */
.L_x_26:
[----:B------:R-:W-:Y:S01]  /*31e0*/  UISETP.NE.AND UP0, UPT, UR12, 0x1, UPT ;  /* 0x000000010c00788c */ /* 0x000fe2000bf05270 */
[----:B------:R-:W-:Y:S01]  /*31f0*/  NOP ;  /* 0x0000000000007918 */ /* 0x000fe20000000000 */
[----:B------:R-:W-:Y:S01]  /*3200*/  ULDC UR5, c[0x0][0x884] ;  /* 0x0002210000057ab9 */ /* 0x000fe20000000800 */
[----:B------:R-:W-:Y:S01]  /*3210*/  ULDC.64 UR58, c[0x0][0x800] ;  /* 0x00020000003a7ab9 */ /* 0x000fe20000000a00 */
[----:B------:R-:W-:-:S04]  /*3220*/  USEL UR5, UR5, URZ, UP0 ;  /* 0x0000003f05057287 */ /* 0x000fc80008000000 */
[----:B------:R-:W-:-:S04]  /*3230*/  UIADD3 UR5, UR4, UR5, URZ ;  /* 0x0000000504057290 */ /* 0x000fc8000fffe03f */
[----:B------:R-:W-:-:S12]  /*3240*/  UIMAD.WIDE UR58, UR5, 0x80, UR58 ;  /* 0x00000080053a78a5 */ /* 0x000fd8000f8e023a */
.L_x_25:
[----:B------:R-:W-:-:S13]  /*3250*/  ISETP.NE.AND P0, PT, RZ, UR54, PT ;  /* 0x00000036ff007c0c */ /* 0x000fda000bf05270 */
[----:B------:R-:W-:Y:S05]  /*3260*/  @P0 BRA `(.L_x_28) ;  /* 0x00000004001c0947 */ /* 0x000fea0003800000 */
[----:B------:R-:W-:Y:S01]  /*3270*/  ELECT P0, URZ, PT ;  /* 0x00000000003f782f */ /* 0x000fe20003800000 */
[----:B------:R-:W-:-:S12]  /*3280*/  BSSY B0, `(.L_x_29) ;  /* 0x0000030000007945 */ /* 0x000fd80003800000 */
[----:B------:R-:W-:Y:S05]  /*3290*/  @!P0 BRA `(.L_x_30) ;  /* 0x0000000000b88947 */ /* 0x000fea0003800000 */
[C---:B--2---:R-:W-:Y:S01]  /*32a0*/  IMAD.SHL.U32 R4, R18.reuse, 0x8, RZ ;  /* 0x0000000812047824 */ /* 0x044fe200078e00ff */
[----:B------:R-:W-:Y:S01]  /*32b0*/  ULDC.64 UR4, c[0x0][0x820] ;  /* 0x0002080000047ab9 */ /* 0x000fe20000000a00 */
[----:B------:R-:W-:-:S03]  /*32c0*/  SHF.L.U64.HI R3, R18, 0x3, R3 ;  /* 0x0000000312037819 */ /* 0x000fc60000010203 */
[----:B----4-:R-:W-:-:S04]  /*32d0*/  IADD3 R6, P0, R4, UR4, RZ ;  /* 0x0000000404067c10 */ /* 0x010fc8000ff1e0ff */
[----:B------:R-:W-:Y:S01]  /*32e0*/  IADD3.X R7, R3, UR5, RZ, P0, !PT ;  /* 0x0000000503077c10 */ /* 0x000fe200087fe4ff */
[----:B------:R-:W-:-:S05]  /*32f0*/  ULDC.64 UR4, c[0x0][0x818] ;  /* 0x0002060000047ab9 */ /* 0x000fca0000000a00 */
[----:B------:R-:W2:Y:S01]  /*3300*/  LDG.E.64 R6, desc[UR56][R6.64] ;  /* 0x0000003806067981 */ /* 0x000ea2000c1e1b00 */
[----:B------:R-:W-:-:S04]  /*3310*/  IADD3 R4, P0, R4, UR4, RZ ;  /* 0x0000000404047c10 */ /* 0x000fc8000ff1e0ff */
[----:B------:R-:W-:-:S06]  /*3320*/  IADD3.X R5, R3, UR5, RZ, P0, !PT ;  /* 0x0000000503057c10 */ /* 0x000fcc00087fe4ff */
[----:B------:R-:W3:Y:S01]  /*3330*/  LDG.E.64 R4, desc[UR56][R4.64] ;  /* 0x0000003804047981 */ /* 0x000ee2000c1e1b00 */
[----:B------:R-:W1:Y:S01]  /*3340*/  S2UR UR5, SR_CgaCtaId ;  /* 0x00000000000579c3 */ /* 0x000e620000008800 */
[----:B------:R-:W-:Y:S01]  /*3350*/  UISETP.NE.AND UP0, UPT, UR12, 0x1, UPT ;  /* 0x000000010c00788c */ /* 0x000fe2000bf05270 */
[----:B-----5:R-:W-:Y:S01]  /*3360*/  VIADD R9, R0, 0xffffffff ;  /* 0xffffffff00097836 */ /* 0x020fe20000000000 */
[----:B------:R-:W-:Y:S01]  /*3370*/  UMOV UR4, 0x400 ;  /* 0x0000040000047882 */ /* 0x000fe20000000000 */
[----:B------:R-:W-:Y:S01]  /*3380*/  CS2R R10, SRZ ;  /* 0x00000000000a7805 */ /* 0x000fe2000001ff00 */
[----:B-1----:R-:W-:-:S04]  /*3390*/  ULEA UR4, UR5, UR4, 0x18 ;  /* 0x0000000405047291 */ /* 0x002fc8000f8ec03f */
[----:B------:R-:W-:-:S03]  /*33a0*/  UIADD3 UR5, UR4, 0x80, URZ ;  /* 0x0000008004057890 */ /* 0x000fc6000fffe03f */
[----:B------:R-:W-:-:S04]  /*33b0*/  @!UP0 UIADD3 UR5, UR4, URZ, URZ ;  /* 0x0000003f04058290 */ /* 0x000fc8000fffe03f */
[----:B------:R-:W-:-:S05]  /*33c0*/  UIADD3 UR4, UR5, 0x38700, URZ ;  /* 0x0003870005047890 */ /* 0x000fca000fffe03f */
[----:B------:R-:W1:Y:S01]  /*33d0*/  LDS R3, [UR5+0x3871c] ;  /* 0x03871c05ff037984 */ /* 0x000e620008000800 */
[----:B------:R-:W-:-:S03]  /*33e0*/  IMAD.U32 R20, RZ, RZ, UR4 ;  /* 0x00000004ff147e24 */ /* 0x000fc6000f8e00ff */
[----:B------:R-:W-:Y:S02]  /*33f0*/  STS [UR5+0x38730], RZ ;  /* 0x038730ffff007988 */ /* 0x000fe40008000805 */
[----:B------:R-:W-:-:S05]  /*3400*/  SHF.R.U64 R20, R20, 0x4, RZ ;  /* 0x0000000414147819 */ /* 0x000fca00000012ff */
[----:B------:R-:W-:Y:S04]  /*3410*/  STS [UR5+0x38710], R20 ;  /* 0x03871014ff007988 */ /* 0x000fe80008000805 */
[----:B------:R-:W-:Y:S01]  /*3420*/  STS [UR5+0x38714], R20 ;  /* 0x03871414ff007988 */ /* 0x000fe20008000805 */
[C---:B--2---:R-:W-:Y:S01]  /*3430*/  SHF.L.U64.HI R13, R6.reuse, 0x1, R7 ;  /* 0x00000001060d7819 */ /* 0x044fe20000010207 */
[----:B------:R-:W-:-:S03]  /*3440*/  IMAD.SHL.U32 R6, R6, 0x2, RZ ;  /* 0x0000000206067824 */ /* 0x000fc600078e00ff */
[----:B------:R-:W-:Y:S02]  /*3450*/  LOP3.LUT R13, R13, 0x1fffffff, RZ, 0xc0, !PT ;  /* 0x1fffffff0d0d7812 */ /* 0x000fe400078ec0ff */
[----:B------:R-:W-:Y:S02]  /*3460*/  LOP3.LUT R0, R6, 0xfffffffe, RZ, 0xc0, !PT ;  /* 0xfffffffe06007812 */ /* 0x000fe400078ec0ff */
[--C-:B------:R-:W-:Y:S02]  /*3470*/  SHF.R.U32.HI R8, RZ, 0x4, R13.reuse ;  /* 0x00000004ff087819 */ /* 0x100fe4000001160d */
[----:B------:R-:W-:Y:S01]  /*3480*/  SHF.R.U64 R0, R0, 0x4, R13 ;  /* 0x0000000400007819 */ /* 0x000fe2000000120d */
[----:B---3--:R-:W-:Y:S01]  /*3490*/  STS.64 [UR5+0x38700], R4 ;  /* 0x03870004ff007988 */ /* 0x008fe20008000a05 */
[----:B-1----:R-:W-:-:S03]  /*34a0*/  LOP3.LUT R3, R3, 0xf, R8, 0xb8, !PT ;  /* 0x0000000f03037812 */ /* 0x002fc600078eb808 */
[----:B------:R-:W-:Y:S04]  /*34b0*/  STS [UR5+0x3870c], R0 ;  /* 0x03870c00ff007988 */ /* 0x000fe80008000805 */
[----:B------:R-:W-:Y:S04]  /*34c0*/  STS [UR5+0x3871c], R3 ;  /* 0x03871c03ff007988 */ /* 0x000fe80008000805 */
[----:B------:R-:W1:Y:S02]  /*34d0*/  LDS R7, [UR5+0x3871c] ;  /* 0x03871c05ff077984 */ /* 0x000e640008000800 */
[----:B-1----:R-:W-:-:S05]  /*34e0*/  LOP3.LUT R7, R7, 0xf0, RZ, 0xb8, !PT ;  /* 0x000000f007077812 */ /* 0x002fca00078eb8ff */
[----:B------:R-:W-:Y:S04]  /*34f0*/  STS [UR5+0x3871c], R7 ;  /* 0x03871c07ff007988 */ /* 0x000fe80008000805 */
[----:B------:R-:W1:Y:S02]  /*3500*/  LDS R8, [UR5+0x3871c] ;  /* 0x03871c05ff087984 */ /* 0x000e640008000800 */
[----:B-1----:R-:W-:Y:S01]  /*3510*/  LOP3.LUT R21, R8, 0xf00, RZ, 0xb8, !PT ;  /* 0x00000f0008157812 */ /* 0x002fe200078eb8ff */
[----:B------:R-:W-:-:S04]  /*3520*/  VIADD R8, R2, 0xffffffff ;  /* 0xffffffff02087836 */ /* 0x000fc80000000000 */
[----:B------:R-:W-:Y:S04]  /*3530*/  STS.64 [UR5+0x38718], R20 ;  /* 0x03871814ff007988 */ /* 0x000fe80008000a05 */
[----:B------:R-:W1:Y:S04]  /*3540*/  LDS R12, [UR5+0x3871c] ;  /* 0x03871c05ff0c7984 */ /* 0x000e680008000800 */
[----:B------:R3:W-:Y:S01]  /*3550*/  STS.128 [UR5+0x38720], R8 ;  /* 0x03872008ff007988 */ /* 0x0007e20008000c05 */
[----:B-1----:R-:W-:-:S05]  /*3560*/  LOP3.LUT R12, R12, 0xf000, RZ, 0xb8, !PT ;  /* 0x0000f0000c0c7812 */ /* 0x002fca00078eb8ff */
[----:B------:R3:W-:Y:S02]  /*3570*/  STS [UR5+0x3871c], R12 ;  /* 0x03871c0cff007988 */ /* 0x0007e40008000805 */
.L_x_30:
[----:B------:R-:W-:Y:S05]  /*3580*/  BSYNC B0 ;  /* 0x0000000000007941 */ /* 0x000fea0003800000 */
.L_x_29:
[----:B------:R-:W-:Y:S01]  /*3590*/  ELECT P0, URZ, PT ;  /* 0x00000000003f782f */ /* 0x000fe20003800000 */
[----:B------:R-:W-:Y:S01]  /*35a0*/  NOP ;  /* 0x0000000000007918 */ /* 0x000fe20000000000 */
[----:B------:R-:W-:Y:S11]  /*35b0*/  BSSY B0, `(.L_x_31) ;  /* 0x0000004000007945 */ /* 0x000ff60003800000 */
[----:B------:R-:W-:Y:S05]  /*35c0*/  @!P0 BRA `(.L_x_32) ;  /* 0x0000000000088947 */ /* 0x000fea0003800000 */
[----:B------:R0:W-:Y:S01]  /*35d0*/  UTMACMDFLUSH ;  /* 0x00000000000079b7 */ /* 0x0001e20000000000 */
[----:B------:R-:W-:-:S04]  /*35e0*/  DEPBAR.LE SB0, 0x0 ;  /* 0x000080000000791a */ /* 0x000fc80000000000 */
.L_x_32:
[----:B------:R-:W-:Y:S05]  /*35f0*/  BSYNC B0 ;  /* 0x0000000000007941 */ /* 0x000fea0003800000 */
.L_x_31:
[----:B------:R-:W1:Y:S01]  /*3600*/  S2UR UR5, SR_CgaCtaId ;  /* 0x00000000000579c3 */ /* 0x000e620000008800 */
[----:B-----5:R-:W2:Y:S01]  /*3610*/  S2R R0, SR_LANEID ;  /* 0x0000000000007919 */ /* 0x020ea20000000000 */
[----:B------:R-:W-:Y:S01]  /*3620*/  UISETP.NE.AND UP0, UPT, UR12, 0x1, UPT ;  /* 0x000000010c00788c */ /* 0x000fe2000bf05270 */
[----:B------:R-:W-:Y:S02]  /*3630*/  UMOV UR4, 0x400 ;  /* 0x0000040000047882 */ /* 0x000fe40000000000 */
[----:B-1----:R-:W-:-:S04]  /*3640*/  ULEA UR4, UR5, UR4, 0x18 ;  /* 0x0000000405047291 */ /* 0x002fc8000f8ec03f */
[----:B------:R-:W-:-:S04]  /*3650*/  UIADD3 UR5, UR4, 0x80, URZ ;  /* 0x0000008004057890 */ /* 0x000fc8000fffe03f */
[----:B------:R-:W-:Y:S01]  /*3660*/  @!UP0 UIADD3 UR5, UR4, URZ, URZ ;  /* 0x0000003f04058290 */ /* 0x000fe2000fffe03f */
[----:B--2---:R-:W-:-:S05]  /*3670*/  IMAD.SHL.U32 R0, R0, 0x4, RZ ;  /* 0x0000000400007824 */ /* 0x004fca00078e00ff */
[----:B------:R-:W-:Y:S01]  /*3680*/  IMAD.U32 R3, RZ, RZ, UR5 ;  /* 0x00000005ff037e24 */ /* 0x000fe2000f8e00ff */
[----:B------:R-:W-:-:S04]  /*3690*/  IADD3 R2, P0, R0, UR58, RZ ;  /* 0x0000003a00027c10 */ /* 0x000fc8000ff1e0ff */
[----:B------:R-:W-:Y:S01]  /*36a0*/  IADD3 R4, R0, 0x38700, R3 ;  /* 0x0003870000047810 */ /* 0x000fe20007ffe003 */
[----:B------:R-:W-:-:S04]  /*36b0*/  IMAD.X R3, RZ, RZ, UR59, P0 ;  /* 0x0000003bff037e24 */ /* 0x000fc800080e06ff */
[----:B------:R-:W1:Y:S04]  /*36c0*/  LDS R5, [R4] ;  /* 0x0000000004057984 */ /* 0x000e680000000800 */
[----:B-1----:R1:W5:Y:S02]  /*36d0*/  ATOMG.E.EXCH.STRONG.GPU PT, RZ, [R2], R5 ;  /* 0x0000000502ff73a8 */ /* 0x00236400041ee100 */
.L_x_28:
[----:B------:R-:W-:Y:S01]  /*36e0*/  LEA.HI R14, R14, R19, RZ, 0x8 ;  /* 0x000000130e0e7211 */ /* 0x000fe200078f40ff */
[----:B------:R-:W3:Y:S01]  /*36f0*/  S2UR UR42, SR_CgaCtaId ;  /* 0x00000000002a79c3 */ /* 0x000ee20000008800 */
[----:B------:R-:W-:Y:S01]  /*3700*/  UISETP.NE.AND UP0, UPT, UR12, 0x1, UPT ;  /* 0x000000010c00788c */ /* 0x000fe2000bf05270 */
[----:B------:R-:W-:Y:S01]  /*3710*/  IMAD.MOV.U32 R92, RZ, RZ, 0x1 ;  /* 0x00000001ff5c7424 */ /* 0x000fe200078e00ff */
[----:B------:R-:W-:Y:S01]  /*3720*/  LOP3.LUT R14, R14, 0xffffff00, RZ, 0xc0, !PT ;  /* 0xffffff000e0e7812 */ /* 0x000fe200078ec0ff */
[----:B------:R-:W-:Y:S01]  /*3730*/  UMOV UR43, 0x400 ;  /* 0x00000400002b7882 */ /* 0x000fe20000000000 */
[----:B------:R-:W-:Y:S01]  /*3740*/  IMAD.MOV.U32 R93, RZ, RZ, RZ ;  /* 0x000000ffff5d7224 */ /* 0x000fe200078e00ff */
[----:B------:R-:W-:Y:S02]  /*3750*/  ULOP3.LUT UR50, UR52, 0x1, URZ, 0xfc, !UPT ;  /* 0x0000000134327892 */ /* 0x000fe4000f8efc3f */
[----:B------:R-:W-:Y:S01]  /*3760*/  IMAD.IADD R14, R19, 0x1, -R14 ;  /* 0x00000001130e7824 */ /* 0x000fe200078e0a0e */
[----:B------:R-:W-:-:S02]  /*3770*/  ULOP3.LUT UR47, UR53, 0x1, URZ, 0xfc, !UPT ;  /* 0x00000001352f7892 */ /* 0x000fc4000f8efc3f */
[----:B------:R-:W-:Y:S01]  /*3780*/  ULOP3.LUT UR48, UR51, 0x1, URZ, 0xfc, !UPT ;  /* 0x0000000133307892 */ /* 0x000fe2000f8efc3f */
[C---:B--2---:R-:W-:Y:S01]  /*3790*/  IMAD.SHL.U32 R4, R14.reuse, 0x40, RZ ;  /* 0x000000400e047824 */ /* 0x044fe200078e00ff */
[----:B-1----:R-:W-:Y:S01]  /*37a0*/  SHF.R.S32.HI R3, RZ, 0x1f, R14 ;  /* 0x0000001fff037819 */ /* 0x002fe2000001140e */
[C---:B------:R-:W-:Y:S01]  /*37b0*/  VIADD R90, R14.reuse, 0x1f ;  /* 0x0000001f0e5a7836 */ /* 0x040fe20000000000 */
[-C--:B-----5:R-:W-:Y:S01]  /*37c0*/  LEA.HI R0, R14, R14.reuse, RZ, 0x1 ;  /* 0x0000000e0e007211 */ /* 0x0a0fe200078f08ff */
[----:B------:R-:W-:Y:S01]  /*37d0*/  UMOV UR36, URZ ;  /* 0x0000003f00247c82 */ /* 0x000fe20008000000 */
[CC--:B------:R-:W-:Y:S01]  /*37e0*/  LEA.HI R2, R3.reuse, R14.reuse, RZ, 0x5 ;  /* 0x0000000e03027211 */ /* 0x0c0fe200078f28ff */
[----:B------:R-:W-:Y:S01]  /*37f0*/  UMOV UR55, URZ ;  /* 0x0000003f00377c82 */ /* 0x000fe20008000000 */
[----:B------:R-:W-:Y:S01]  /*3800*/  SHF.R.S32.HI R0, RZ, 0x1, R0 ;  /* 0x00000001ff007819 */ /* 0x000fe20000011400 */
[----:B------:R-:W-:Y:S01]  /*3810*/  UMOV UR9, URZ ;  /* 0x0000003f00097c82 */ /* 0x000fe20008000000 */
[----:B------:R-:W-:Y:S01]  /*3820*/  SHF.R.S32.HI R2, RZ, 0x5, R2 ;  /* 0x00000005ff027819 */ /* 0x000fe20000011402 */
[----:B------:R-:W-:Y:S01]  /*3830*/  UMOV UR37, URZ ;  /* 0x0000003f00257c82 */ /* 0x000fe20008000000 */
[CC--:B----4-:R-:W-:Y:S01]  /*3840*/  LEA.HI R6, R3.reuse, R14.reuse, RZ, 0x4 ;  /* 0x0000000e03067211 */ /* 0x0d0fe200078f20ff */
[----:B---3--:R-:W-:Y:S01]  /*3850*/  ULEA UR43, UR42, UR43, 0x18 ;  /* 0x0000002b2a2b7291 */ /* 0x008fe2000f8ec03f */
[----:B------:R-:W-:Y:S01]  /*3860*/  LOP3.LUT R4, R4, 0x40, RZ, 0xc0, !PT ;  /* 0x0000004004047812 */ /* 0x000fe200078ec0ff */
[----:B------:R-:W-:Y:S01]  /*3870*/  IMAD.SHL.U32 R5, R2, 0x10, RZ ;  /* 0x0000001002057824 */ /* 0x000fe200078e00ff */
[----:B------:R-:W-:Y:S01]  /*3880*/  SHF.R.S32.HI R9, RZ, 0x4, R6 ;  /* 0x00000004ff097819 */ /* 0x000fe20000011406 */
[----:B------:R-:W-:Y:S01]  /*3890*/  IMAD.SHL.U32 R2, R0, 0x80, RZ ;  /* 0x0000008000027824 */ /* 0x000fe200078e00ff */
[----:B------:R-:W-:Y:S01]  /*38a0*/  LEA.HI R0, R3, R14, RZ, 0x3 ;  /* 0x0000000e03007211 */ /* 0x000fe200078f18ff */
[----:B------:R-:W-:Y:S01]  /*38b0*/  UIADD3 UR49, UR43, 0x80, URZ ;  /* 0x000000802b317890 */ /* 0x000fe2000fffe03f */
[----:B------:R-:W-:Y:S01]  /*38c0*/  LOP3.LUT R7, R4, 0x30, R5, 0xf8, !PT ;  /* 0x0000003004077812 */ /* 0x000fe200078ef805 */
[----:B------:R-:W-:Y:S01]  /*38d0*/  @!UP0 UIADD3 UR49, UR43, URZ, URZ ;  /* 0x0000003f2b318290 */ /* 0x000fe2000fffe03f */
[----:B------:R-:W-:Y:S01]  /*38e0*/  LEA.HI R6, R6, R9, RZ, 0x1 ;  /* 0x0000000906067211 */ /* 0x000fe200078f08ff */
[----:B------:R-:W-:Y:S01]  /*38f0*/  UMOV UR38, URZ ;  /* 0x0000003f00267c82 */ /* 0x000fe20008000000 */
[----:B------:R-:W-:Y:S01]  /*3900*/  LOP3.LUT R5, R2, 0x180, RZ, 0xc0, !PT ;  /* 0x0000018002057812 */ /* 0x000fe200078ec0ff */
[----:B------:R-:W-:Y:S01]  /*3910*/  UIADD3 UR49, UR49, 0x38700, URZ ;  /* 0x0003870031317890 */ /* 0x000fe2000fffe03f */
[----:B------:R-:W-:-:S02]  /*3920*/  LOP3.LUT R6, R6, 0x7ffffe, RZ, 0xc0, !PT ;  /* 0x007ffffe06067812 */ /* 0x000fc400078ec0ff */
[----:B------:R-:W-:Y:S02]  /*3930*/  LOP3.LUT R4, R5, R4, RZ, 0xfc, !PT ;  /* 0x0000000405047212 */ /* 0x000fe400078efcff */
[----:B------:R-:W-:Y:S01]  /*3940*/  LEA.HI R88, R3, R14, RZ, 0x7 ;  /* 0x0000000e03587211 */ /* 0x000fe200078f38ff */
[----:B------:R-:W-:Y:S01]  /*3950*/  IMAD.IADD R9, R9, 0x1, -R6 ;  /* 0x0000000109097824 */ /* 0x000fe200078e0a06 */
[----:B------:R-:W-:Y:S02]  /*3960*/  LOP3.LUT R0, R7, 0x8, R0, 0xf8, !PT ;  /* 0x0000000807007812 */ /* 0x000fe400078ef800 */
[----:B------:R-:W-:Y:S02]  /*3970*/  SHF.R.U32.HI R4, RZ, 0x3, R4 ;  /* 0x00000003ff047819 */ /* 0x000fe40000011604 */
[----:B------:R-:W-:Y:S02]  /*3980*/  SHF.R.S32.HI R88, RZ, 0x7, R88 ;  /* 0x00000007ff587819 */ /* 0x000fe40000011458 */
[----:B------:R-:W-:-:S03]  /*3990*/  LOP3.LUT R0, R4, R0, R5, 0x1e, !PT ;  /* 0x0000000004007212 */ /* 0x000fc600078e1e05 */
[----:B------:R-:W-:-:S04]  /*39a0*/  IMAD R9, R88, 0x4, R9 ;  /* 0x0000000458097824 */ /* 0x000fc800078e0209 */
[----:B------:R-:W-:Y:S02]  /*39b0*/  IMAD.U32 R89, R9, 0x200, R0 ;  /* 0x0000020009597824 */ /* 0x000fe400078e0000 */
[----:B------:R-:W-:-:S07]  /*39c0*/  IMAD.MOV.U32 R0, RZ, RZ, 0x1 ;  /* 0x00000001ff007424 */ /* 0x000fce00078e00ff */
.L_x_97:
[----:B-1-3--:R-:W1:Y:S02]  /*39d0*/  LDC.64 R2, c[0x0][0x290] ;  /* 0x0000a400ff027b82 */ /* 0x00ae640000000a00 */
[----:B-1----:R-:W-:-:S05]  /*39e0*/  IMAD.WIDE R2, R18, 0xc, R2 ;  /* 0x0000000c12027825 */ /* 0x002fca00078e0202 */
[----:B------:R-:W2:Y:S01]  /*39f0*/  LDG.E R6, desc[UR56][R2.64+0x8] ;  /* 0x0000083802067981 */ /* 0x000ea2000c1e1900 */
[----:B------:R-:W-:Y:S01]  /*3a00*/  UMOV UR10, URZ ;  /* 0x0000003f000a7c82 */ /* 0x000fe20008000000 */
[----:B------:R-:W-:Y:S01]  /*3a10*/  UMOV UR11, UR9 ;  /* 0x00000009000b7c82 */ /* 0x000fe20008000000 */
[--C-:B------:R-:W-:Y:S01]  /*3a20*/  IMAD.MOV.U32 R91, RZ, RZ, R18.reuse ;  /* 0x000000ffff5b7224 */ /* 0x100fe200078e0012 */
[----:B-----5:R-:W1:Y:S01]  /*3a30*/  SHFL.IDX PT, R4, R88, RZ, 0x1f ;  /* 0x00001fff58047589 */ /* 0x020e6200000e0000 */
[----:B------:R-:W-:Y:S02]  /*3a40*/  SHF.R.S32.HI R19, RZ, 0x1f, R18 ;  /* 0x0000001fff137819 */ /* 0x000fe40000011412 */
[----:B------:R-:W-:Y:S02]  /*3a50*/  CS2R R86, SRZ ;  /* 0x0000000000567805 */ /* 0x000fe4000001ff00 */
[----:B------:R-:W-:Y:S02]  /*3a60*/  CS2R R24, SRZ ;  /* 0x0000000000187805 */ /* 0x000fe4000001ff00 */
[----:B------:R-:W-:-:S02]  /*3a70*/  CS2R R26, SRZ ;  /* 0x00000000001a7805 */ /* 0x000fc4000001ff00 */
[----:B------:R-:W-:Y:S02]  /*3a80*/  CS2R R28, SRZ ;  /* 0x00000000001c7805 */ /* 0x000fe4000001ff00 */
[----:B------:R-:W-:Y:S02]  /*3a90*/  CS2R R30, SRZ ;  /* 0x00000000001e7805 */ /* 0x000fe4000001ff00 */
[----:B------:R-:W-:Y:S02]  /*3aa0*/  CS2R R32, SRZ ;  /* 0x0000000000207805 */ /* 0x000fe4000001ff00 */
        /* <DEDUP_REMOVED lines=16> */
[----:B-1----:R-:W-:Y:S01]  /*3bb0*/  R2UR UR4, R4 ;  /* 0x00000000040472ca */ /* 0x002fe200000e0000 */
[----:B------:R-:W-:Y:S01]  /*3bc0*/  IMAD.U32 R4, RZ, RZ, UR37 ;  /* 0x00000025ff047e24 */ /* 0x000fe2000f8e00ff */
        /* <DEDUP_REMOVED lines=9> */
[----:B------:R-:W-:Y:S01]  /*3c60*/  CS2R R84, SRZ ;  /* 0x0000000000547805 */ /* 0x000fe2000001ff00 */
[----:B------:R-:W-:-:S04]  /*3c70*/  ULEA.HI UR5, UR4, UR4, URZ, 0x1 ;  /* 0x0000000404057291 */ /* 0x000fc8000f8f083f */
[----:B------:R-:W-:-:S04]  /*3c80*/  ULOP3.LUT UR5, UR5, 0x1e, URZ, 0xc0, !UPT ;  /* 0x0000001e05057892 */ /* 0x000fc8000f8ec03f */
[----:B------:R-:W-:-:S04]  /*3c90*/  UIADD3 UR5, UR4, -UR5, URZ ;  /* 0x8000000504057290 */ /* 0x000fc8000fffe03f */
[----:B------:R-:W-:-:S04]  /*3ca0*/  ULEA UR5, UR5, UR43, 0xd ;  /* 0x0000002b05057291 */ /* 0x000fc8000f8e683f */
[----:B------:R-:W-:-:S04]  /*3cb0*/  USHF.R.U32.HI UR5, URZ, 0x4, UR5 ;  /* 0x000000043f057899 */ /* 0x000fc80008011605 */
[----:B------:R-:W-:-:S04]  /*3cc0*/  ULOP3.LUT UR5, UR5, 0x3fff, URZ, 0xc0, !UPT ;  /* 0x00003fff05057892 */ /* 0x000fc8000f8ec03f */
[----:B------:R-:W-:Y:S01]  /*3cd0*/  ULOP3.LUT UR8, UR5, 0x10000, URZ, 0xfc, !UPT ;  /* 0x0001000005087892 */ /* 0x000fe2000f8efc3f */
[----:B--2---:R-:W-:-:S13]  /*3ce0*/  ISETP.GE.AND P0, PT, R6, 0x1, PT ;  /* 0x000000010600780c */ /* 0x004fda0003f06270 */
[----:B------:R-:W-:Y:S05]  /*3cf0*/  @!P0 BRA `(.L_x_33) ;  /* 0x0000000400488947 */ /* 0x000fea0003800000 */
[----:B------:R-:W-:-:S06]  /*3d00*/  UISETP.NE.AND UP0, UPT, UR50, 0x3, UPT ;  /* 0x000000033200788c */ /* 0x000fcc000bf05270 */
[----:B------:R-:W-:-:S13]  /*3d10*/  PLOP3.LUT P1, PT, PT, PT, UP0, 0x80, 0x0 ;  /* 0x000000000000781c */ /* 0x000fda0003f2f008 */
[----:B------:R-:W-:Y:S05]  /*3d20*/  @!P1 BRA `(.L_x_34) ;  /* 0x0000000000049947 */ /* 0x000fea0003800000 */
[----:B------:R-:W-:Y:S01]  /*3d30*/  BPT.TRAP 0x1 ;  /* 0x000000040000795c */ /* 0x000fe20000300000 */
.L_x_34:
[----:B------:R-:W-:Y:S01]  /*3d40*/  ULEA UR4, UR9, UR43, 0x3 ;  /* 0x0000002b09047291 */ /* 0x000fe2000f8e183f */
[----:B------:R-:W-:-:S05]  /*3d50*/  IMAD.U32 R2, RZ, RZ, UR37 ;  /* 0x00000025ff027e24 */ /* 0x000fca000f8e00ff */
[----:B------:R-:W-:-:S04]  /*3d60*/  SHF.L.U32 R2, R2, 0x1f, RZ ;  /* 0x0000001f02027819 */ /* 0x000fc800000006ff */
[----:B------:R1:W2:Y:S01]  /*3d70*/  SYNCS.PHASECHK.TRANS64.TRYWAIT P0, [UR4+0x38480], R2 ;  /* 0x03848002ff0075a7 */ /* 0x0002a20008000144 */
[----:B------:R-:W-:Y:S05]  /*3d80*/  @!P1 BRA `(.L_x_35) ;  /* 0x0000000000049947 */ /* 0x000fea0003800000 */
[----:B------:R-:W-:Y:S01]  /*3d90*/  BPT.TRAP 0x1 ;  /* 0x000000040000795c */ /* 0x000fe20000300000 */
.L_x_35:
[----:B--2---:R-:W-:Y:S05]  /*3da0*/  @P0 BRA `(.L_x_36) ;  /* 0x0000000000080947 */ /* 0x004fea0003800000 */
[----:B------:R-:W2:Y:S02]  /*3db0*/  SYNCS.PHASECHK.TRANS64.TRYWAIT P0, [UR4+0x38480], R2 ;  /* 0x03848002ff0075a7 */ /* 0x000ea40008000144 */
[----:B--2---:R-:W-:Y:S05]  /*3dc0*/  @!P0 BRA `(.L_x_37) ;  /* 0x0000008800f48947 */ /* 0x004fea0003800000 */
.L_x_36:
[----:B------:R-:W-:Y:S01]  /*3dd0*/  UIADD3 UR4, UR43, 0x18000, URZ ;  /* 0x000180002b047890 */ /* 0x000fe2000fffe03f */
[----:B------:R-:W-:Y:S01]  /*3de0*/  WARPGROUP.ARRIVE ;  /* 0x00000000000079c5 */ /* 0x000fe20000000000 */
[----:B------:R-:W-:Y:S02]  /*3df0*/  ULEA UR11, UR9, UR8, 0xb ;  /* 0x00000008090b7291 */ /* 0x000fe4000f8e583f */
[----:B------:R-:W-:Y:S01]  /*3e00*/  USHF.R.U32.HI UR4, URZ, 0x4, UR4 ;  /* 0x000000043f047899 */ /* 0x000fe20008011604 */
[----:B------:R-:W-:Y:S01]  /*3e10*/  UMOV UR5, 0x40000040 ;  /* 0x4000004000057882 */ /* 0x000fe20000000000 */
[----:B------:R-:W-:Y:S02]  /*3e20*/  UMOV UR7, 0x40000040 ;  /* 0x4000004000077882 */ /* 0x000fe40000000000 */
[----:B------:R-:W-:-:S04]  /*3e30*/  ULOP3.LUT UR4, UR4, 0x3fff, URZ, 0xc0, !UPT ;  /* 0x00003fff04047892 */ /* 0x000fc8000f8ec03f */
[----:B------:R-:W-:-:S04]  /*3e40*/  ULOP3.LUT UR4, UR4, 0x10000, URZ, 0xfc, !UPT ;  /* 0x0001000004047892 */ /* 0x000fc8000f8efc3f */
[----:B------:R-:W-:-:S03]  /*3e50*/  ULEA UR10, UR9, UR4, 0xb ;  /* 0x00000004090a7291 */ /* 0x000fc6000f8e583f */
[----:B------:R-:W-:-:S04]  /*3e60*/  UMOV UR4, UR11 ;  /* 0x0000000b00047c82 */ /* 0x000fc80008000000 */
[----:B------:R-:W-:Y:S02]  /*3e70*/  UMOV UR6, UR10 ;  /* 0x0000000a00067c82 */ /* 0x000fe40008000000 */
[----:B------:R-:W-:Y:S01]  /*3e80*/  HGMMA.64x128x16.F32 R24, gdesc[UR4], RZ, !UPT, gsb0 ;  /* 0x01e00000041879f0 */ /* 0x000fe2000c0008ff */
[----:B------:R-:W-:Y:S02]  /*3e90*/  UIADD3 UR4, UR11, 0x2, URZ ;  /* 0x000000020b047890 */ /* 0x000fe4000fffe03f */
[----:B------:R-:W-:Y:S01]  /*3ea0*/  UIADD3 UR6, UR10, 0x2, URZ ;  /* 0x000000020a067890 */ /* 0x000fe2000fffe03f */
[----:B------:R-:W-:Y:S01]  /*3eb0*/  UMOV UR5, 0x40000040 ;  /* 0x4000004000057882 */ /* 0x000fe20000000000 */
[----:B------:R-:W-:Y:S01]  /*3ec0*/  UMOV UR7, 0x40000040 ;  /* 0x4000004000077882 */ /* 0x000fe20000000000 */
[----:B------:R-:W-:Y:S02]  /*3ed0*/  WARPGROUP.DEPBAR.LE gsb0, 0x0 ;  /* 0x00008000000079c5 */ /* 0x000fe40000010000 */
[----:B------:R-:W-:-:S06]  /*3ee0*/  WARPGROUP.ARRIVE ;  /* 0x00000000000079c5 */ /* 0x000fcc0000000000 */
[----:B------:R-:W-:Y:S01]  /*3ef0*/  HGMMA.64x128x16.F32 R24, gdesc[UR4], R24, gsb0 ;  /* 0x01e00000041879f0 */ /* 0x000fe20008000818 */
        /* <DEDUP_REMOVED lines=39> */
[----:B------:R-:W-:Y:S01]  /*4170*/  UIADD3 UR11, UR9, 0x1, URZ ;  /* 0x00000001090b7890 */ /* 0x000fe2000fffe03f */
[----:B------:R-:W-:-:S03]  /*4180*/  UMOV UR10, 0x1 ;  /* 0x00000001000a7882 */ /* 0x000fc60000000000 */
[----:B------:R-:W-:-:S04]  /*4190*/  UISETP.NE.AND UP0, UPT, UR11, 0x3, UPT ;  /* 0x000000030b00788c */ /* 0x000fc8000bf05270 */
[----:B------:R-:W-:Y:S01]  /*41a0*/  USEL UR11, UR11, URZ, UP0 ;  /* 0x0000003f0b0b7287 */ /* 0x000fe20008000000 */
[----:B------:R-:W-:Y:S02]  /*41b0*/  WARPGROUP.DEPBAR.LE gsb0, 0x0 ;  /* 0x00008000000079c5 */ /* 0x000fe40000010000 */
[----:B------:R-:W-:-:S06]  /*41c0*/  WARPGROUP.ARRIVE ;  /* 0x00000000000079c5 */ /* 0x000fcc0000000000 */
[----:B------:R-:W-:Y:S01]  /*41d0*/  HGMMA.64x128x16.F32 R24, gdesc[UR4], R24, gsb0 ;  /* 0x01e00000041879f0 */ /* 0x000fe20008000818 */
[----:B------:R-:W-:-:S04]  /*41e0*/  USEL UR4, URZ, 0x1, UP0 ;  /* 0x000000013f047887 */ /* 0x000fc80008000000 */
[----:B------:R-:W-:-:S06]  /*41f0*/  ULOP3.LUT UR4, UR37, UR4, URZ, 0x3c, !UPT ;  /* 0x0000000425047292 */ /* 0x000fcc000f8e3c3f */
[----:B------:R-:W-:Y:S01]  /*4200*/  IMAD.U32 R4, RZ, RZ, UR4 ;  /* 0x00000004ff047e24 */ /* 0x000fe2000f8e00ff */
[----:B------:R-:W-:-:S06]  /*4210*/  WARPGROUP.DEPBAR.LE gsb0, 0x0 ;  /* 0x00008000000079c5 */ /* 0x000fcc0000010000 */
.L_x_33:
[----:B-12---:R-:W-:-:S05]  /*4220*/  VIADD R2, R6, 0x7f ;  /* 0x0000007f06027836 */ /* 0x006fca0000000000 */
[----:B------:R-:W-:-:S04]  /*4230*/  SHF.R.S32.HI R3, RZ, 0x1f, R2 ;  /* 0x0000001fff037819 */ /* 0x000fc80000011402 */
[----:B------:R-:W-:-:S04]  /*4240*/  LEA.HI R3, R3, R2, RZ, 0x7 ;  /* 0x0000000203037211 */ /* 0x000fc800078f38ff */
[----:B------:R-:W-:-:S04]  /*4250*/  SHF.R.S32.HI R3, RZ, 0x7, R3 ;  /* 0x00000007ff037819 */ /* 0x000fc80000011403 */
[----:B------:R-:W-:-:S05]  /*4260*/  VIMNMX R2, R3, 0x1, PT ;  /* 0x0000000103027848 */ /* 0x000fca0003fe0100 */
[----:B------:R-:W-:-:S05]  /*4270*/  IMAD.IADD R7, R3, 0x1, -R2 ;  /* 0x0000000103077824 */ /* 0x000fca00078e0a02 */
[----:B------:R-:W-:-:S13]  /*4280*/  ISETP.GE.AND P0, PT, R7, 0x1, PT ;  /* 0x000000010700780c */ /* 0x000fda0003f06270 */
[----:B------:R-:W-:Y:S05]  /*4290*/  @!P0 BRA `(.L_x_38) ;  /* 0x00000004008c8947 */ /* 0x000fea0003800000 */
[----:B------:R-:W-:Y:S02]  /*42a0*/  IMAD.MOV.U32 R2, RZ, RZ, R7 ;  /* 0x000000ffff027224 */ /* 0x000fe400078e0007 */
[----:B------:R-:W-:-:S07]  /*42b0*/  IMAD.U32 R3, RZ, RZ, UR9 ;  /* 0x00000009ff037e24 */ /* 0x000fce000f8e00ff */
.L_x_45:
[----:B------:R-:W-:-:S06]  /*42c0*/  UISETP.NE.AND UP0, UPT, UR50, 0x3, UPT ;  /* 0x000000033200788c */ /* 0x000fcc000bf05270 */
[----:B------:R-:W-:-:S13]  /*42d0*/  PLOP3.LUT P1, PT, PT, PT, UP0, 0x80, 0x0 ;  /* 0x000000000000781c */ /* 0x000fda0003f2f008 */
[----:B------:R-:W-:Y:S05]  /*42e0*/  @!P1 BRA `(.L_x_39) ;  /* 0x0000000000049947 */ /* 0x000fea0003800000 */
[----:B------:R-:W-:Y:S01]  /*42f0*/  BPT.TRAP 0x1 ;  /* 0x000000040000795c */ /* 0x000fe20000300000 */
.L_x_39:
[----:B------:R-:W-:Y:S01]  /*4300*/  ULEA UR4, UR11, UR43, 0x3 ;  /* 0x0000002b0b047291 */ /* 0x000fe2000f8e183f */
[----:B------:R-:W-:-:S08]  /*4310*/  SHF.L.U32 R5, R4, 0x1f, RZ ;  /* 0x0000001f04057819 */ /* 0x000fd000000006ff */
[----:B------:R1:W2:Y:S01]  /*4320*/  SYNCS.PHASECHK.TRANS64.TRYWAIT P0, [UR4+0x38480], R5 ;  /* 0x03848005ff0075a7 */ /* 0x0002a20008000144 */
[----:B------:R-:W-:Y:S05]  /*4330*/  @!P1 BRA `(.L_x_40) ;  /* 0x0000000000049947 */ /* 0x000fea0003800000 */
[----:B------:R-:W-:Y:S01]  /*4340*/  BPT.TRAP 0x1 ;  /* 0x000000040000795c */ /* 0x000fe20000300000 */
.L_x_40:
[----:B--2---:R-:W-:Y:S05]  /*4350*/  @P0 BRA `(.L_x_41) ;  /* 0x0000000000080947 */ /* 0x004fea0003800000 */
[----:B------:R-:W2:Y:S02]  /*4360*/  SYNCS.PHASECHK.TRANS64.TRYWAIT P0, [UR4+0x38480], R5 ;  /* 0x03848005ff0075a7 */ /* 0x000ea40008000144 */
[----:B--2---:R-:W-:Y:S05]  /*4370*/  @!P0 BRA `(.L_x_42) ;  /* 0x0000008400a08947 */ /* 0x004fea0003800000 */
.L_x_41:
[----:B------:R-:W-:Y:S01]  /*4380*/  UIADD3 UR4, UR43, 0x18000, URZ ;  /* 0x000180002b047890 */ /* 0x000fe2000fffe03f */
[----:B------:R-:W-:Y:S01]  /*4390*/  WARPGROUP.ARRIVE ;  /* 0x00000000000079c5 */ /* 0x000fe20000000000 */
[----:B------:R-:W-:Y:S02]  /*43a0*/  UISETP.NE.U32.AND UP0, UPT, UR10, URZ, UPT ;  /* 0x0000003f0a00728c */ /* 0x000fe4000bf05070 */
[----:B------:R-:W-:Y:S02]  /*43b0*/  USHF.R.U32.HI UR4, URZ, 0x4, UR4 ;  /* 0x000000043f047899 */ /* 0x000fe40008011604 */
[----:B------:R-:W-:Y:S02]  /*43c0*/  ULEA UR13, UR11, UR8, 0xb ;  /* 0x000000080b0d7291 */ /* 0x000fe4000f8e583f */
[----:B------:R-:W-:Y:S01]  /*43d0*/  ULOP3.LUT UR4, UR4, 0x3fff, URZ, 0xc0, !UPT ;  /* 0x00003fff04047892 */ /* 0x000fe2000f8ec03f */
[----:B------:R-:W-:Y:S01]  /*43e0*/  UMOV UR5, 0x40000040 ;  /* 0x4000004000057882 */ /* 0x000fe20000000000 */
[----:B------:R-:W-:-:S02]  /*43f0*/  UMOV UR7, 0x40000040 ;  /* 0x4000004000077882 */ /* 0x000fc40000000000 */
[----:B------:R-:W-:-:S04]  /*4400*/  ULOP3.LUT UR4, UR4, 0x10000, URZ, 0xfc, !UPT ;  /* 0x0001000004047892 */ /* 0x000fc8000f8efc3f */
[----:B------:R-:W-:-:S03]  /*4410*/  ULEA UR12, UR11, UR4, 0xb ;  /* 0x000000040b0c7291 */ /* 0x000fc6000f8e583f */
[----:B------:R-:W-:-:S04]  /*4420*/  UMOV UR4, UR13 ;  /* 0x0000000d00047c82 */ /* 0x000fc80008000000 */
[----:B------:R-:W-:Y:S02]  /*4430*/  UMOV UR6, UR12 ;  /* 0x0000000c00067c82 */ /* 0x000fe40008000000 */
[----:B------:R-:W-:Y:S01]  /*4440*/  HGMMA.64x128x16.F32 R24, gdesc[UR4], R24, UP0, gsb0 ;  /* 0x01e00000041879f0 */ /* 0x000fe2000b800818 */
[----:B------:R-:W-:Y:S02]  /*4450*/  UIADD3 UR4, UR13, 0x2, URZ ;  /* 0x000000020d047890 */ /* 0x000fe4000fffe03f */
[----:B------:R-:W-:Y:S01]  /*4460*/  UIADD3 UR6, UR12, 0x2, URZ ;  /* 0x000000020c067890 */ /* 0x000fe2000fffe03f */
[----:B------:R-:W-:Y:S01]  /*4470*/  UMOV UR5, 0x40000040 ;  /* 0x4000004000057882 */ /* 0x000fe20000000000 */
[----:B------:R-:W-:Y:S01]  /*4480*/  UMOV UR7, 0x40000040 ;  /* 0x4000004000077882 */ /* 0x000fe20000000000 */
[----:B------:R-:W-:Y:S02]  /*4490*/  WARPGROUP.DEPBAR.LE gsb0, 0x0 ;  /* 0x00008000000079c5 */ /* 0x000fe40000010000 */
[----:B------:R-:W-:-:S06]  /*44a0*/  WARPGROUP.ARRIVE ;  /* 0x00000000000079c5 */ /* 0x000fcc0000000000 */
        /* <DEDUP_REMOVED lines=42> */
[----:B------:R-:W-:Y:S03]  /*4750*/  HGMMA.64x128x16.F32 R24, gdesc[UR4], R24, UP0, gsb0 ;  /* 0x01e00000041879f0 */ /* 0x000fe6000b800818 */
[----:B------:R-:W-:Y:S02]  /*4760*/  WARPGROUP.DEPBAR.LE gsb0, 0x0 ;  /* 0x00008000000079c5 */ /* 0x000fe40000010000 */
[----:B------:R-:W-:Y:S05]  /*4770*/  @!P1 BRA `(.L_x_43) ;  /* 0x0000000000049947 */ /* 0x000fea0003800000 */
[----:B------:R-:W-:Y:S01]  /*4780*/  BPT.TRAP 0x1 ;  /* 0x000000040000795c */ /* 0x000fe20000300000 */
.L_x_43:
[----:B------:R-:W-:Y:S01]  /*4790*/  ISETP.NE.AND P0, PT, R23, RZ, PT ;  /* 0x000000ff1700720c */ /* 0x000fe20003f05270 */
[----:B------:R-:W-:-:S12]  /*47a0*/  UISETP.GT.U32.AND UP0, UPT, UR52, 0x1, UPT ;  /* 0x000000013400788c */ /* 0x000fd8000bf04070 */
[----:B-12---:R-:W-:-:S05]  /*47b0*/  @P0 LEA R5, R3, UR43, 0x3 ;  /* 0x0000002b03050c11 */ /* 0x006fca000f8e18ff */
[----:B------:R-:W-:-:S05]  /*47c0*/  @P0 VIADD R5, R5, 0x38498 ;  /* 0x0003849805050836 */ /* 0x000fca0000000000 */
[----:B------:R-:W-:-:S04]  /*47d0*/  @P0 PRMT R5, R22, 0x654, R5 ;  /* 0x0000065416050816 */ /* 0x000fc80000000005 */
[----:B------:R1:W-:Y:S01]  /*47e0*/  @P0 SYNCS.ARRIVE.TRANS64.RED.A1T0 RZ, [R5+URZ], RZ ;  /* 0x000000ff05ff09a7 */ /* 0x0003e2000810043f */
[----:B------:R-:W-:-:S13]  /*47f0*/  PLOP3.LUT P0, PT, PT, PT, UP0, 0x80, 0x0 ;  /* 0x000000000000781c */ /* 0x000fda0003f0f008 */
[----:B-1----:R-:W-:Y:S05]  /*4800*/  @P0 BRA `(.L_x_44) ;  /* 0x0000000000040947 */ /* 0x002fea0003800000 */
[----:B------:R-:W-:Y:S01]  /*4810*/  BPT.TRAP 0x1 ;  /* 0x000000040000795c */ /* 0x000fe20000300000 */
.L_x_44:
[----:B------:R-:W-:Y:S01]  /*4820*/  UIADD3 UR11, UR11, 0x1, URZ ;  /* 0x000000010b0b7890 */ /* 0x000fe2000fffe03f */
[C---:B------:R-:W-:Y:S01]  /*4830*/  ISETP.GT.AND P1, PT, R2.reuse, 0x1, PT ;  /* 0x000000010200780c */ /* 0x040fe20003f24270 */
[----:B------:R-:W-:Y:S02]  /*4840*/  VIADD R3, R3, 0x1 ;  /* 0x0000000103037836 */ /* 0x000fe40000000000 */
[----:B------:R-:W-:Y:S01]  /*4850*/  UISETP.NE.AND UP0, UPT, UR11, 0x3, UPT ;  /* 0x000000030b00788c */ /* 0x000fe2000bf05270 */
[----:B------:R-:W-:Y:S02]  /*4860*/  VIADD R2, R2, 0xffffffff ;  /* 0xffffffff02027836 */ /* 0x000fe40000000000 */
[C---:B------:R-:W-:Y:S01]  /*4870*/  ISETP.NE.AND P0, PT, R3.reuse, 0x3, PT ;  /* 0x000000030300780c */ /* 0x040fe20003f05270 */
[----:B------:R-:W-:Y:S02]  /*4880*/  USEL UR4, URZ, 0x1, UP0 ;  /* 0x000000013f047887 */ /* 0x000fe40008000000 */
[----:B------:R-:W-:Y:S01]  /*4890*/  USEL UR11, UR11, URZ, UP0 ;  /* 0x0000003f0b0b7287 */ /* 0x000fe20008000000 */
[----:B------:R-:W-:-:S03]  /*48a0*/  SEL R3, R3, RZ, P0 ;  /* 0x000000ff03037207 */ /* 0x000fc60000000000 */
[----:B------:R-:W-:Y:S01]  /*48b0*/  LOP3.LUT R4, R4, UR4, RZ, 0x3c, !PT ;  /* 0x0000000404047c12 */ /* 0x000fe2000f8e3cff */
[----:B------:R-:W-:Y:S07]  /*48c0*/  @P1 BRA `(.L_x_45) ;  /* 0xfffffff8007c1947 */ /* 0x000fee000383ffff */
.L_x_38:
[----:B------:R-:W-:-:S13]  /*48d0*/  ISETP.GE.AND P0, PT, R6, 0x1, PT ;  /* 0x000000010600780c */ /* 0x000fda0003f06270 */
[----:B------:R-:W-:Y:S05]  /*48e0*/  @!P0 BRA `(.L_x_46) ;  /* 0x0000000000448947 */ /* 0x000fea0003800000 */
[----:B------:R-:W-:-:S06]  /*48f0*/  UISETP.NE.AND UP0, UPT, UR50, 0x3, UPT ;  /* 0x000000033200788c */ /* 0x000fcc000bf05270 */
[----:B------:R-:W-:-:S13]  /*4900*/  PLOP3.LUT P0, PT, PT, PT, UP0, 0x80, 0x0 ;  /* 0x000000000000781c */ /* 0x000fda0003f0f008 */
[----:B------:R-:W-:Y:S05]  /*4910*/  @!P0 BRA `(.L_x_47) ;  /* 0x0000000000048947 */ /* 0x000fea0003800000 */
[----:B------:R-:W-:Y:S01]  /*4920*/  BPT.TRAP 0x1 ;  /* 0x000000040000795c */ /* 0x000fe20000300000 */
.L_x_47:
[----:B------:R-:W-:Y:S01]  /*4930*/  ISETP.NE.AND P0, PT, R23, RZ, PT ;  /* 0x000000ff1700720c */ /* 0x000fe20003f05270 */
[----:B------:R-:W-:-:S12]  /*4940*/  UISETP.GT.U32.AND UP0, UPT, UR52, 0x1, UPT ;  /* 0x000000013400788c */ /* 0x000fd8000bf04070 */
[----:B------:R-:W-:-:S04]  /*4950*/  @P0 VIADD R4, R7, UR9 ;  /* 0x0000000907040c36 */ /* 0x000fc80008000000 */
[----:B------:R-:W-:-:S05]  /*4960*/  @P0 IMAD.WIDE.U32 R2, R4, -0x55555555, RZ ;  /* 0xaaaaaaab04020825 */ /* 0x000fca00078e00ff */
[----:B------:R-:W-:-:S05]  /*4970*/  @P0 SHF.R.U32.HI R3, RZ, 0x1, R3 ;  /* 0x00000001ff030819 */ /* 0x000fca0000011603 */
[----:B------:R-:W-:-:S05]  /*4980*/  @P0 IMAD R4, R3, -0x3, R4 ;  /* 0xfffffffd03040824 */ /* 0x000fca00078e0204 */
[----:B------:R-:W-:-:S05]  /*4990*/  @P0 LEA R4, R4, UR43, 0x3 ;  /* 0x0000002b04040c11 */ /* 0x000fca000f8e18ff */
[----:B------:R-:W-:-:S05]  /*49a0*/  @P0 VIADD R3, R4, 0x38498 ;  /* 0x0003849804030836 */ /* 0x000fca0000000000 */
[----:B------:R-:W-:-:S04]  /*49b0*/  @P0 PRMT R3, R22, 0x654, R3 ;  /* 0x0000065416030816 */ /* 0x000fc80000000003 */
[----:B------:R1:W-:Y:S01]  /*49c0*/  @P0 SYNCS.ARRIVE.TRANS64.RED.A1T0 RZ, [R3+URZ], RZ ;  /* 0x000000ff03ff09a7 */ /* 0x0003e2000810043f */
[----:B------:R-:W-:-:S13]  /*49d0*/  PLOP3.LUT P0, PT, PT, PT, UP0, 0x80, 0x0 ;  /* 0x000000000000781c */ /* 0x000fda0003f0f008 */
[----:B-1----:R-:W-:Y:S05]  /*49e0*/  @P0 BRA `(.L_x_46) ;  /* 0x0000000000040947 */ /* 0x002fea0003800000 */
[----:B------:R-:W-:Y:S01]  /*49f0*/  BPT.TRAP 0x1 ;  /* 0x000000040000795c */ /* 0x000fe20000300000 */
.L_x_46:
[----:B------:R-:W-:Y:S02]  /*4a00*/  R2UR UR4, R6 ;  /* 0x00000000060472ca */ /* 0x000fe400000e0000 */
[----:B------:R-:W-:Y:S02]  /*4a10*/  R2UR UR45, R16 ;  /* 0x00000000102d72ca */ /* 0x000fe400000e0000 */
[----:B------:R-:W-:Y:S02]  /*4a20*/  R2UR UR46, R17 ;  /* 0x00000000112e72ca */ /* 0x000fe400000e0000 */
[----:B------:R-:W-:-:S07]  /*4a30*/  LOP3.LUT P0, RZ, R0, 0xff, RZ, 0xc0, !PT ;  /* 0x000000ff00ff7812 */ /* 0x000fce000780c0ff */
[----:B------:R-:W-:Y:S02]  /*4a40*/  UIADD3 UR4, UR4, 0x7f, URZ ;  /* 0x0000007f04047890 */ /* 0x000fe4000fffe03f */
[----:B------:R-:W-:Y:S02]  /*4a50*/  USHF.L.U32 UR45, UR45, 0x7, URZ ;  /* 0x000000072d2d7899 */ /* 0x000fe4000800063f */
[----:B------:R-:W-:Y:S02]  /*4a60*/  USHF.R.S32.HI UR5, URZ, 0x1f, UR4 ;  /* 0x0000001f3f057899 */ /* 0x000fe40008011404 */
[----:B------:R-:W-:Y:S02]  /*4a70*/  USHF.L.U32 UR46, UR46, 0x7, URZ ;  /* 0x000000072e2e7899 */ /* 0x000fe4000800063f */
[----:B------:R-:W-:Y:S02]  /*4a80*/  ULEA.HI UR5, UR5, UR4, URZ, 0x7 ;  /* 0x0000000405057291 */ /* 0x000fe4000f8f383f */
[----:B------:R-:W-:-:S02]  /*4a90*/  UIADD3 UR4, UR43, 0x30000, URZ ;  /* 0x000300002b047890 */ /* 0x000fc4000fffe03f */
[----:B------:R-:W-:Y:S02]  /*4aa0*/  USHF.R.S32.HI UR5, URZ, 0x7, UR5 ;  /* 0x000000073f057899 */ /* 0x000fe40008011405 */
[----:B------:R-:W-:Y:S02]  /*4ab0*/  ULOP3.LUT UP2, URZ, UR4, 0x3ff, URZ, 0xc0, !UPT ;  /* 0x000003ff043f7892 */ /* 0x000fe4000f84c03f */
[----:B------:R-:W-:Y:S02]  /*4ac0*/  UIADD3 UR60, UR5, UR9, URZ ;  /* 0x00000009053c7290 */ /* 0x000fe4000fffe03f */
[----:B------:R-:W-:Y:S02]  /*4ad0*/  UISETP.GE.U32.AND UP1, UPT, UR5, 0x3, UPT ;  /* 0x000000030500788c */ /* 0x000fe4000bf26070 */
[----:B------:R-:W-:Y:S01]  /*4ae0*/  UISETP.GT.U32.AND UP0, UPT, UR60, 0x2, UPT ;  /* 0x000000023c00788c */ /* 0x000fe2000bf04070 */
[----:B------:R-:W-:-:S03]  /*4af0*/  PLOP3.LUT P1, PT, PT, PT, UP2, 0x80, 0x0 ;  /* 0x000000000000781c */ /* 0x000fc60003f2f028 */
[----:B------:R-:W-:-:S04]  /*4b00*/  UISETP.LT.U32.AND UP0, UPT, UR5, 0x3, UP0 ;  /* 0x000000030500788c */ /* 0x000fc80008701070 */
[----:B------:R-:W-:Y:S02]  /*4b10*/  USEL UR6, URZ, 0x1, !UP0 ;  /* 0x000000013f067887 */ /* 0x000fe4000c000000 */
[----:B------:R-:W-:Y:S02]  /*4b20*/  @UP1 UIMAD.WIDE.U32 UR4, UR60, -0x55555555, URZ ;  /* 0xaaaaaaab3c0418a5 */ /* 0x000fe4000f8e003f */
[----:B------:R-:W-:Y:S02]  /*4b30*/  ULOP3.LUT UR37, UR37, UR6, URZ, 0x3c, !UPT ;  /* 0x0000000625257292 */ /* 0x000fe4000f8e3c3f */
[----:B------:R-:W-:-:S04]  /*4b40*/  @UP1 USHF.R.U32.HI UR4, URZ, 0x1, UR5 ;  /* 0x000000013f041899 */ /* 0x000fc80008011605 */
[----:B------:R-:W-:Y:S01]  /*4b50*/  @UP1 ULOP3.LUT UR37, UR37, 0x1, UR4, 0x78, !UPT ;  /* 0x0000000125251892 */ /* 0x000fe2000f8e7804 */
[----:B------:R-:W-:Y:S11]  /*4b60*/  @!P0 BRA `(.L_x_48) ;  /* 0x00000000000c8947 */ /* 0x000ff60003800000 */
[----:B------:R-:W-:-:S04]  /*4b70*/  DEPBAR {5,4,3,2,1,0} ;  /* 0x0000003f0000791a */ /* 0x000fc80000000000 */
[----:B------:R1:W-:Y:S02]  /*4b80*/  UTMACCTL.IV [UR58] ;  /* 0x000000003a0079b9 */ /* 0x0003e40008000000 */
[----:B-1----:R-:W-:Y:S01]  /*4b90*/  NOP ;  /* 0x0000000000007918 */ /* 0x002fe20000000000 */
.L_x_48:
[----:B------:R-:W-:Y:S05]  /*4ba0*/  @!P1 BRA `(.L_x_49) ;  /* 0x00000000007c9947 */ /* 0x000fea0003800000 */
[----:B------:R-:W-:Y:S01]  /*4bb0*/  MOV R2, 0x0 ;  /* 0x0000000000027802 */ /* 0x000fe20000000f00 */
[----:B------:R-:W-:Y:S01]  /*4bc0*/  ULDC.64 UR4, c[0x4][0x68] ;  /* 0x01001a0000047ab9 */ /* 0x000fe20000000a00 */
[----:B------:R-:W-:Y:S01]  /*4bd0*/  ULDC.64 UR6, c[0x4][0x8] ;  /* 0x0100020000067ab9 */ /* 0x000fe20000000a00 */
[----:B------:R-:W-:Y:S01]  /*4be0*/  IMAD.U32 R4, RZ, RZ, UR4 ;  /* 0x00000004ff047e24 */ /* 0x000fe2000f8e00ff */
[----:B------:R1:W2:Y:S01]  /*4bf0*/  LDC.64 R14, c[0x4][R2] ;  /* 0x01000000020e7b82 */ /* 0x0002a20000000a00 */
[----:B------:R-:W-:Y:S01]  /*4c00*/  IMAD.U32 R5, RZ, RZ, UR5 ;  /* 0x00000005ff057e24 */ /* 0x000fe2000f8e00ff */
[----:B------:R-:W-:Y:S01]  /*4c10*/  ULDC.64 UR4, c[0x4][0x70] ;  /* 0x01001c0000047ab9 */ /* 0x000fe20000000a00 */
[----:B------:R-:W-:Y:S02]  /*4c20*/  IMAD.U32 R10, RZ, RZ, UR6 ;  /* 0x00000006ff0a7e24 */ /* 0x000fe4000f8e00ff */
[----:B------:R-:W-:Y:S02]  /*4c30*/  IMAD.U32 R6, RZ, RZ, UR4 ;  /* 0x00000004ff067e24 */ /* 0x000fe4000f8e00ff */
[----:B------:R-:W-:-:S02]  /*4c40*/  IMAD.U32 R7, RZ, RZ, UR5 ;  /* 0x00000005ff077e24 */ /* 0x000fc4000f8e00ff */
[----:B------:R-:W-:Y:S02]  /*4c50*/  IMAD.U32 R11, RZ, RZ, UR7 ;  /* 0x00000007ff0b7e24 */ /* 0x000fe4000f8e00ff */
[----:B------:R-:W-:Y:S02]  /*4c60*/  IMAD.MOV.U32 R8, RZ, RZ, 0x70 ;  /* 0x00000070ff087424 */ /* 0x000fe400078e00ff */
[----:B------:R-:W-:Y:S02]  /*4c70*/  IMAD.MOV.U32 R12, RZ, RZ, 0x1 ;  /* 0x00000001ff0c7424 */ /* 0x000fe400078e00ff */
[----:B-1----:R-:W-:-:S07]  /*4c80*/  IMAD.MOV.U32 R13, RZ, RZ, RZ ;  /* 0x000000ffff0d7224 */ /* 0x002fce00078e00ff */
[----:B------:R-:W-:-:S07]  /*4c90*/  LEPC R20, `(.L_x_50) ;  /* 0x000000001014794e */ /* 0x000fce0000000000 */
[----:B--2---:R-:W-:Y:S05]  /*4ca0*/  CALL.ABS.NOINC R14 ;  /* 0x000000000e007343 */ /* 0x004fea0003c00000 */
.L_x_50:
[----:B------:R-:W1:Y:S01]  /*4cb0*/  LDC.64 R2, c[0x4][R2] ;  /* 0x0100000002027b82 */ /* 0x000e620000000a00 */
[----:B------:R-:W-:Y:S01]  /*4cc0*/  ULDC.64 UR4, c[0x4][0x68] ;  /* 0x01001a0000047ab9 */ /* 0x000fe20000000a00 */
[----:B------:R-:W-:Y:S01]  /*4cd0*/  ULDC.64 UR6, c[0x4][0x8] ;  /* 0x0100020000067ab9 */ /* 0x000fe20000000a00 */
[----:B------:R-:W-:Y:S02]  /*4ce0*/  IMAD.U32 R4, RZ, RZ, UR4 ;  /* 0x00000004ff047e24 */ /* 0x000fe4000f8e00ff */
        /* <DEDUP_REMOVED lines=8> */
[----:B------:R-:W-:-:S07]  /*4d70*/  IMAD.MOV.U32 R13, RZ, RZ, RZ ;  /* 0x000000ffff0d7224 */ /* 0x000fce00078e00ff */
[----:B------:R-:W-:-:S07]  /*4d80*/  LEPC R20, `(.L_x_49) ;  /* 0x000000001014794e */ /* 0x000fce0000000000 */
[----:B-1----:R-:W-:Y:S05]  /*4d90*/  CALL.ABS.NOINC R2 ;  /* 0x0000000002007343 */ /* 0x002fea0003c00000 */
.L_x_49:
[----:B------:R-:W-:Y:S02]  /*4da0*/  ULDC.64 UR4, c[0x0][0x590] ;  /* 0x0001640000047ab9 */ /* 0x000fe40000000a00 */
[----:B------:R-:W-:-:S04]  /*4db0*/  ISETP.NE.U32.AND P0, PT, RZ, UR4, PT ;  /* 0x00000004ff007c0c */ /* 0x000fc8000bf05070 */
[----:B------:R-:W-:-:S13]  /*4dc0*/  ISETP.NE.AND.EX P0, PT, RZ, UR5, PT, P0 ;  /* 0x00000005ff007c0c */ /* 0x000fda000bf05300 */
[----:B------:R-:W-:Y:S05]  /*4dd0*/  @!P0 BRA `(.L_x_51) ;  /* 0x0000000000148947 */ /* 0x000fea0003800000 */
[----:B------:R-:W-:-:S04]  /*4de0*/  LEA R2, P0, R18, UR4, 0x3 ;  /* 0x0000000412027c11 */ /* 0x000fc8000f8018ff */
[----:B------:R-:W-:-:S06]  /*4df0*/  LEA.HI.X R3, R18, UR5, R19, 0x3, P0 ;  /* 0x0000000512037c11 */ /* 0x000fcc00080f1c13 */
[----:B------:R-:W2:Y:S04]  /*4e00*/  LDG.E.64 R2, desc[UR56][R2.64] ;  /* 0x0000003802027981 */ /* 0x000ea8000c1e1b00 */
[----:B--2---:R1:W5:Y:S01]  /*4e10*/  LD.E R0, desc[UR56][R2.64] ;  /* 0x0000003802007980 */ /* 0x004362000c101900 */
[----:B------:R-:W-:Y:S05]  /*4e20*/  BRA `(.L_x_52) ;  /* 0x0000000000307947 */ /* 0x000fea0003800000 */
.L_x_51:
[----:B------:R-:W-:Y:S02]  /*4e30*/  ULDC.64 UR4, c[0x0][0x588] ;  /* 0x0001620000047ab9 */ /* 0x000fe40000000a00 */
[----:B------:R-:W-:-:S04]  /*4e40*/  ISETP.NE.U32.AND P0, PT, RZ, UR4, PT ;  /* 0x00000004ff007c0c */ /* 0x000fc8000bf05070 */
[----:B------:R-:W-:-:S13]  /*4e50*/  ISETP.NE.AND.EX P0, PT, RZ, UR5, PT, P0 ;  /* 0x00000005ff007c0c */ /* 0x000fda000bf05300 */
[----:B------:R-:W-:Y:S05]  /*4e60*/  @!P0 BRA `(.L_x_53) ;  /* 0x0000000000188947 */ /* 0x000fea0003800000 */
[----:B------:R-:W1:Y:S01]  /*4e70*/  LDC.64 R2, c[0x0][0x588] ;  /* 0x00016200ff027b82 */ /* 0x000e620000000a00 */
[----:B------:R-:W-:Y:S02]  /*4e80*/  ULDC UR4, c[0x0][0x598] ;  /* 0x0001660000047ab9 */ /* 0x000fe40000000800 */
[----:B------:R-:W-:-:S04]  /*4e90*/  IMAD R5, R18, UR4, RZ ;  /* 0x0000000412057c24 */ /* 0x000fc8000f8e02ff */
[----:B-1----:R-:W-:-:S05]  /*4ea0*/  IMAD.WIDE R2, R5, 0x4, R2 ;  /* 0x0000000405027825 */ /* 0x002fca00078e0202 */
[----:B------:R2:W5:Y:S01]  /*4eb0*/  LDG.E R0, desc[UR56][R2.64] ;  /* 0x0000003802007981 */ /* 0x000562000c1e1900 */
[----:B------:R-:W-:Y:S05]  /*4ec0*/  BRA `(.L_x_52) ;  /* 0x0000000000087947 */ /* 0x000fea0003800000 */
.L_x_53:
[----:B------:R-:W-:Y:S02]  /*4ed0*/  ULDC UR4, c[0x0][0x580] ;  /* 0x0001600000047ab9 */ /* 0x000fe40000000800 */
[----:B------:R-:W-:-:S07]  /*4ee0*/  IMAD.U32 R0, RZ, RZ, UR4 ;  /* 0x00000004ff007e24 */ /* 0x000fce000f8e00ff */
.L_x_52:
[----:B------:R-:W-:Y:S02]  /*4ef0*/  ULDC.64 UR4, c[0x0][0x5b8] ;  /* 0x00016e0000047ab9 */ /* 0x000fe40000000a00 */
[----:B------:R-:W-:-:S04]  /*4f00*/  ISETP.NE.U32.AND P0, PT, RZ, UR4, PT ;  /* 0x00000004ff007c0c */ /* 0x000fc8000bf05070 */
[----:B------:R-:W-:-:S13]  /*4f10*/  ISETP.NE.AND.EX P0, PT, RZ, UR5, PT, P0 ;  /* 0x00000005ff007c0c */ /* 0x000fda000bf05300 */
[----:B------:R-:W-:Y:S05]  /*4f20*/  @!P0 BRA `(.L_x_54) ;  /* 0x0000000000148947 */ /* 0x000fea0003800000 */
[----:B------:R-:W-:-:S04]  /*4f30*/  LEA R4, P0, R18, UR4, 0x3 ;  /* 0x0000000412047c11 */ /* 0x000fc8000f8018ff */
[----:B------:R-:W-:-:S05]  /*4f40*/  LEA.HI.X R5, R18, UR5, R19, 0x3, P0 ;  /* 0x0000000512057c11 */ /* 0x000fca00080f1c13 */
[----:B-12---:R-:W2:Y:S04]  /*4f50*/  LDG.E.64 R2, desc[UR56][R4.64] ;  /* 0x0000003804027981 */ /* 0x006ea8000c1e1b00 */
[----:B--2---:R2:W5:Y:S01]  /*4f60*/  LD.E R2, desc[UR56][R2.64] ;  /* 0x0000003802027980 */ /* 0x004562000c101900 */
[----:B------:R-:W-:Y:S05]  /*4f70*/  BRA `(.L_x_55) ;  /* 0x0000000000307947 */ /* 0x000fea0003800000 */
.L_x_54:
[----:B------:R-:W-:Y:S02]  /*4f80*/  ULDC.64 UR4, c[0x0][0x5b0] ;  /* 0x00016c0000047ab9 */ /* 0x000fe40000000a00 */
[----:B------:R-:W-:-:S04]  /*4f90*/  ISETP.NE.U32.AND P0, PT, RZ, UR4, PT ;  /* 0x00000004ff007c0c */ /* 0x000fc8000bf05070 */
[----:B------:R-:W-:-:S13]  /*4fa0*/  ISETP.NE.AND.EX P0, PT, RZ, UR5, PT, P0 ;  /* 0x00000005ff007c0c */ /* 0x000fda000bf05300 */
[----:B------:R-:W-:Y:S05]  /*4fb0*/  @!P0 BRA `(.L_x_56) ;  /* 0x0000000000188947 */ /* 0x000fea0003800000 */
[----:B-12---:R-:W1:Y:S01]  /*4fc0*/  LDC.64 R2, c[0x0][0x5b0] ;  /* 0x00016c00ff027b82 */ /* 0x006e620000000a00 */
[----:B------:R-:W-:Y:S02]  /*4fd0*/  ULDC UR4, c[0x0][0x5c0] ;  /* 0x0001700000047ab9 */ /* 0x000fe40000000800 */
[----:B------:R-:W-:-:S04]  /*4fe0*/  IMAD R5, R18, UR4, RZ ;  /* 0x0000000412057c24 */ /* 0x000fc8000f8e02ff */
[----:B-1----:R-:W-:-:S06]  /*4ff0*/  IMAD.WIDE R2, R5, 0x4, R2 ;  /* 0x0000000405027825 */ /* 0x002fcc00078e0202 */
[----:B------:R1:W5:Y:S01]  /*5000*/  LDG.E R2, desc[UR56][R2.64] ;  /* 0x0000003802027981 */ /* 0x000362000c1e1900 */
[----:B------:R-:W-:Y:S05]  /*5010*/  BRA `(.L_x_55) ;  /* 0x0000000000087947 */ /* 0x000fea0003800000 */
.L_x_56:
[----:B------:R-:W-:Y:S02]  /*5020*/  ULDC UR4, c[0x0][0x5a8] ;  /* 0x00016a0000047ab9 */ /* 0x000fe40000000800 */
[----:B-12---:R-:W-:-:S07]  /*5030*/  IMAD.U32 R2, RZ, RZ, UR4 ;  /* 0x00000004ff027e24 */ /* 0x006fce000f8e00ff */
.L_x_55:
[----:B------:R-:W-:Y:S01]  /*5040*/  ISETP.GT.U32.AND P0, PT, R90, 0x3e, PT ;  /* 0x0000003e5a00780c */ /* 0x000fe20003f04070 */
[----:B------:R-:W-:Y:S01]  /*5050*/  BSSY B0, `(.L_x_57) ;  /* 0x0000007000007945 */ /* 0x000fe20003800000 */
[----:B------:R-:W-:-:S11]  /*5060*/  PRMT R4, RZ, 0x7610, R4 ;  /* 0x00007610ff047816 */ /* 0x000fd60000000004 */
[----:B------:R-:W-:Y:S05]  /*5070*/  @P0 BRA `(.L_x_58) ;  /* 0x0000000000100947 */ /* 0x000fea0003800000 */
[----:B------:R-:W-:-:S03]  /*5080*/  UMOV UR4, 0xffffffff ;  /* 0xffffffff00047882 */ /* 0x000fc60000000000 */
[----:B------:R-:W-:Y:S05]  /*5090*/  BRA.DIV UR4, `(.L_x_59) ;  /* 0x0000007a04707947 */ /* 0x000fea000b800000 */
[----:B------:R-:W-:-:S13]  /*50a0*/  ELECT P6, URZ, PT ;  /* 0x00000000003f782f */ /* 0x000fda00038c0000 */
.L_x_226:
[----:B------:R-:W-:-:S07]  /*50b0*/  SEL R4, RZ, 0x1, !P6 ;  /* 0x00000001ff047807 */ /* 0x000fce0007000000 */
.L_x_58:
[----:B------:R-:W-:Y:S05]  /*50c0*/  BSYNC B0 ;  /* 0x0000000000007941 */ /* 0x000fea0003800000 */
.L_x_57:
[----:B-12---:R-:W-:Y:S01]  /*50d0*/  IMAD.U32 R3, RZ, RZ, UR48 ;  /* 0x00000030ff037e24 */ /* 0x006fe2000f8e00ff */
[----:B------:R-:W-:-:S04]  /*50e0*/  LOP3.LUT R92, R92, 0x1, RZ, 0x3c, !PT ;  /* 0x000000015c5c7812 */ /* 0x000fc800078e3cff */
[----:B------:R-:W-:-:S13]  /*50f0*/  ISETP.NE.AND P1, PT, R3, 0x3, PT ;  /* 0x000000030300780c */ /* 0x000fda0003f25270 */
[----:B------:R-:W-:Y:S05]  /*5100*/  @!P1 BRA `(.L_x_60) ;  /* 0x0000000000049947 */ /* 0x000fea0003800000 */
[----:B------:R-:W-:Y:S01]  /*5110*/  BPT.TRAP 0x1 ;  /* 0x000000040000795c */ /* 0x000fe20000300000 */
.L_x_60:
[----:B------:R-:W-:Y:S01]  /*5120*/  SHF.L.U32 R3, R92, 0x1f, RZ ;  /* 0x0000001f5c037819 */ /* 0x000fe200000006ff */
[----:B------:R-:W-:Y:S01]  /*5130*/  BSSY B0, `(.L_x_61) ;  /* 0x000000a000007945 */ /* 0x000fe20003800000 */
[----:B-----5:R-:W-:Y:S01]  /*5140*/  FSETP.NEU.AND P2, PT, R0, RZ, PT ;  /* 0x000000ff0000720b */ /* 0x020fe20003f4d000 */
[-C--:B------:R-:W-:Y:S01]  /*5150*/  FMUL R24, R24, R2.reuse ;  /* 0x0000000218187220 */ /* 0x080fe20000400000 */
[----:B------:R-:W1:Y:S01]  /*5160*/  SYNCS.PHASECHK.TRANS64.TRYWAIT P3, [UR43+0x384b0], R3 ;  /* 0x0384b003ff0075a7 */ /* 0x000e62000806016b */
[----:B------:R-:W-:Y:S01]  /*5170*/  PRMT R4, R4, 0x9910, RZ ;  /* 0x0000991004047816 */ /* 0x000fe200000000ff */
[-C--:B------:R-:W-:Y:S01]  /*5180*/  FMUL R14, R25, R2.reuse ;  /* 0x00000002190e7220 */ /* 0x080fe20000400000 */
[----:B------:R-:W-:Y:S02]  /*5190*/  FMUL R26, R26, R2 ;  /* 0x000000021a1a7220 */ /* 0x000fe40000400000 */
[----:B------:R-:W-:-:S06]  /*51a0*/  ISETP.NE.AND P0, PT, R4, RZ, PT ;  /* 0x000000ff0400720c */ /* 0x000fcc0003f05270 */
[----:B------:R-:W-:Y:S01]  /*51b0*/  @P2 LEA R12, R89, UR43, 0x1 ;  /* 0x0000002b590c2c11 */ /* 0x000fe2000f8e08ff */
[----:B-1----:R-:W-:Y:S06]  /*51c0*/  @!P3 BRA `(.L_x_62) ;  /* 0x00000078003cb947 */ /* 0x002fec0003800000 */
.L_x_227:
[----:B------:R-:W-:Y:S05]  /*51d0*/  BSYNC B0 ;  /* 0x0000000000007941 */ /* 0x000fea0003800000 */
.L_x_61:
[----:B------:R-:W-:Y:S05]  /*51e0*/  @P2 WARPSYNC.ALL ;  /* 0x0000000000002948 */ /* 0x000fea0003800000 */
[----:B-1----:R1:W2:Y:S01]  /*51f0*/  @P2 LDSM.16.MT88.4 R4, [R12+0x30000] ;  /* 0x030000000c04283b */ /* 0x0022a20000004200 */
[----:B------:R-:W-:Y:S03]  /*5200*/  BSSY B0, `(.L_x_63) ;  /* 0x0000007000007945 */ /* 0x000fe60003800000 */
[----:B------:R1:W3:Y:S01]  /*5210*/  @P2 LDSM.16.MT88.4 R8, [R12+0x30800] ;  /* 0x030800000c08283b */ /* 0x0002e20000004200 */
[----:B------:R-:W-:Y:S05]  /*5220*/  @P2 BRA `(.L_x_64) ;  /* 0x0000000000102947 */ /* 0x000fea0003800000 */
[----:B---3--:R-:W-:Y:S02]  /*5230*/  CS2R R10, SRZ ;  /* 0x00000000000a7805 */ /* 0x008fe4000001ff00 */
[----:B------:R-:W-:Y:S02]  /*5240*/  CS2R R8, SRZ ;  /* 0x0000000000087805 */ /* 0x000fe4000001ff00 */
[----:B--2---:R-:W-:Y:S02]  /*5250*/  CS2R R6, SRZ ;  /* 0x0000000000067805 */ /* 0x004fe4000001ff00 */
[----:B------:R-:W-:-:S07]  /*5260*/  CS2R R4, SRZ ;  /* 0x0000000000047805 */ /* 0x000fce000001ff00 */
.L_x_64:
[----:B------:R-:W-:Y:S05]  /*5270*/  BSYNC B0 ;  /* 0x0000000000007941 */ /* 0x000fea0003800000 */
.L_x_63:
[--C-:B--2---:R-:W-:Y:S02]  /*5280*/  HADD2.F32 R13, -RZ, R4.reuse.H0_H0 ;  /* 0x20000004ff0d7230 */ /* 0x104fe40000004100 */
[-C--:B-1----:R-:W-:Y:S01]  /*5290*/  FMUL R12, R27, R2.reuse ;  /* 0x000000021b0c7220 */ /* 0x082fe20000400000 */
[----:B------:R-:W-:Y:S02]  /*52a0*/  HADD2.F32 R15, -RZ, R4.H1_H1 ;  /* 0x30000004ff0f7230 */ /* 0x000fe40000004100 */
[----:B------:R-:W-:Y:S01]  /*52b0*/  FMUL R28, R28, R2 ;  /* 0x000000021c1c7220 */ /* 0x000fe20000400000 */
[--C-:B------:R-:W-:Y:S02]  /*52c0*/  HADD2.F32 R19, -RZ, R5.reuse.H1_H1 ;  /* 0x30000005ff137230 */ /* 0x100fe40000004100 */
[-C--:B------:R-:W-:Y:S01]  /*52d0*/  FFMA R24, R13, R0.reuse, R24 ;  /* 0x000000000d187223 */ /* 0x080fe20000000018 */
[----:B------:R-:W-:Y:S02]  /*52e0*/  HADD2.F32 R17, -RZ, R5.H0_H0 ;  /* 0x20000005ff117230 */ /* 0x000fe40000004100 */
[----:B------:R-:W-:Y:S01]  /*52f0*/  FFMA R21, R15, R0, R14 ;  /* 0x000000000f157223 */ /* 0x000fe2000000000e */
[----:B------:R-:W-:-:S02]  /*5300*/  HADD2.F32 R13, -RZ, R6.H0_H0 ;  /* 0x20000006ff0d7230 */ /* 0x000fc40000004100 */
[-C--:B------:R-:W-:Y:S01]  /*5310*/  FFMA R25, R19, R0.reuse, R12 ;  /* 0x0000000013197223 */ /* 0x080fe2000000000c */
[----:B------:R-:W-:Y:S02]  /*5320*/  HADD2.F32 R15, -RZ, R6.H1_H1 ;  /* 0x30000006ff0f7230 */ /* 0x000fe40000004100 */
[----:B------:R-:W-:Y:S01]  /*5330*/  FFMA R26, R17, R0, R26 ;  /* 0x00000000111a7223 */ /* 0x000fe2000000001a */
[-C--:B------:R-:W-:Y:S01]  /*5340*/  FMUL R12, R29, R2.reuse ;  /* 0x000000021d0c7220 */ /* 0x080fe20000400000 */
[--C-:B------:R-:W-:Y:S02]  /*5350*/  HADD2.F32 R17, -RZ, R7.reuse.H0_H0 ;  /* 0x20000007ff117230 */ /* 0x100fe40000004100 */
[-C--:B------:R-:W-:Y:S01]  /*5360*/  FMUL R30, R30, R2.reuse ;  /* 0x000000021e1e7220 */ /* 0x080fe20000400000 */
[----:B------:R-:W-:Y:S02]  /*5370*/  HADD2.F32 R19, -RZ, R7.H1_H1 ;  /* 0x30000007ff137230 */ /* 0x000fe40000004100 */
[----:B------:R-:W-:Y:S01]  /*5380*/  FMUL R14, R31, R2 ;  /* 0x000000021f0e7220 */ /* 0x000fe20000400000 */
[-C--:B------:R-:W-:Y:S01]  /*5390*/  FFMA R28, R13, R0.reuse, R28 ;  /* 0x000000000d1c7223 */ /* 0x080fe2000000001c */
[----:B------:R-:W-:Y:S01]  /*53a0*/  FFMA R27, R15, R0, R12 ;  /* 0x000000000f1b7223 */ /* 0x000fe2000000000c */
[----:B---3--:R-:W-:-:S02]  /*53b0*/  HADD2.F32 R13, -RZ, R8.H0_H0 ;  /* 0x20000008ff0d7230 */ /* 0x008fc40000004100 */
[-C--:B------:R-:W-:Y:S01]  /*53c0*/  FFMA R30, R17, R0.reuse, R30 ;  /* 0x00000000111e7223 */ /* 0x080fe2000000001e */
[----:B------:R-:W-:Y:S02]  /*53d0*/  HADD2.F32 R15, -RZ, R8.H1_H1 ;  /* 0x30000008ff0f7230 */ /* 0x000fe40000004100 */
[----:B------:R-:W-:Y:S01]  /*53e0*/  FFMA R29, R19, R0, R14 ;  /* 0x00000000131d7223 */ /* 0x000fe2000000000e */
[-C--:B------:R-:W-:Y:S01]  /*53f0*/  FMUL R32, R32, R2.reuse ;  /* 0x0000000220207220 */ /* 0x080fe20000400000 */
[-C--:B------:R-:W-:Y:S01]  /*5400*/  FMUL R12, R33, R2.reuse ;  /* 0x00000002210c7220 */ /* 0x080fe20000400000 */
[--C-:B------:R-:W-:Y:S02]  /*5410*/  HADD2.F32 R17, -RZ, R9.reuse.H0_H0 ;  /* 0x20000009ff117230 */ /* 0x100fe40000004100 */
[-C--:B------:R-:W-:Y:S01]  /*5420*/  FMUL R34, R34, R2.reuse ;  /* 0x0000000222227220 */ /* 0x080fe20000400000 */
[----:B------:R-:W-:Y:S02]  /*5430*/  HADD2.F32 R19, -RZ, R9.H1_H1 ;  /* 0x30000009ff137230 */ /* 0x000fe40000004100 */
[----:B------:R-:W-:Y:S01]  /*5440*/  FMUL R14, R35, R2 ;  /* 0x00000002230e7220 */ /* 0x000fe20000400000 */
[-C--:B------:R-:W-:Y:S01]  /*5450*/  FFMA R32, R13, R0.reuse, R32 ;  /* 0x000000000d207223 */ /* 0x080fe20000000020 */
[----:B------:R-:W-:Y:S01]  /*5460*/  FFMA R31, R15, R0, R12 ;  /* 0x000000000f1f7223 */ /* 0x000fe2000000000c */
[----:B------:R-:W-:-:S02]  /*5470*/  HADD2.F32 R13, -RZ, R10.H0_H0 ;  /* 0x2000000aff0d7230 */ /* 0x000fc40000004100 */
        /* <DEDUP_REMOVED lines=10> */
[-C--:B------:R-:W-:Y:S01]  /*5520*/  FFMA R12, R15, R0.reuse, R12 ;  /* 0x000000000f0c7223 */ /* 0x080fe2000000000c */
[-C--:B------:R-:W-:Y:S01]  /*5530*/  FFMA R17, R17, R0.reuse, R38 ;  /* 0x0000000011117223 */ /* 0x080fe20000000026 */
[----:B------:R-:W-:Y:S01]  /*5540*/  FFMA R14, R19, R0, R14 ;  /* 0x00000000130e7223 */ /* 0x000fe2000000000e */
[----:B------:R-:W-:Y:S01]  /*5550*/  F2FP.F16.F32.PACK_AB R25, R25, R26 ;  /* 0x0000001a1919723e */ /* 0x000fe200000000ff */
[----:B------:R-:W-:Y:S05]  /*5560*/  WARPSYNC.ALL ;  /* 0x0000000000007948 */ /* 0x000fea0003800000 */
[----:B------:R-:W-:Y:S01]  /*5570*/  F2FP.F16.F32.PACK_AB R33, R33, R34 ;  /* 0x000000222121723e */ /* 0x000fe200000000ff */
[----:B------:R-:W-:Y:S01]  /*5580*/  BSSY B0, `(.L_x_65) ;  /* 0x000001a000007945 */ /* 0x000fe20003800000 */
[----:B------:R-:W-:-:S02]  /*5590*/  F2FP.F16.F32.PACK_AB R26, R27, R28 ;  /* 0x0000001c1b1a723e */ /* 0x000fc400000000ff */
[----:B------:R-:W-:Y:S02]  /*55a0*/  F2FP.F16.F32.PACK_AB R34, R12, R13 ;  /* 0x0000000d0c22723e */ /* 0x000fe400000000ff */
[----:B------:R-:W-:Y:S02]  /*55b0*/  F2FP.F16.F32.PACK_AB R24, R21, R24 ;  /* 0x000000181518723e */ /* 0x000fe400000000ff */
[----:B------:R-:W-:Y:S02]  /*55c0*/  F2FP.F16.F32.PACK_AB R27, R29, R30 ;  /* 0x0000001e1d1b723e */ /* 0x000fe400000000ff */
[----:B------:R-:W-:Y:S02]  /*55d0*/  LEA R12, R89, UR43, 0x1 ;  /* 0x0000002b590c7c11 */ /* 0x000fe4000f8e08ff */
[----:B------:R-:W-:Y:S02]  /*55e0*/  F2FP.F16.F32.PACK_AB R32, R31, R32 ;  /* 0x000000201f20723e */ /* 0x000fe400000000ff */
[----:B------:R-:W-:Y:S01]  /*55f0*/  F2FP.F16.F32.PACK_AB R35, R14, R17 ;  /* 0x000000110e23723e */ /* 0x000fe200000000ff */
[----:B------:R1:W-:Y:S04]  /*5600*/  STSM.16.MT88.4 [R12+0x30000], R24 ;  /* 0x030000180c007844 */ /* 0x0003e80000004200 */
[----:B------:R1:W-:Y:S01]  /*5610*/  STSM.16.MT88.4 [R12+0x30800], R32 ;  /* 0x030800200c007844 */ /* 0x0003e20000004200 */
[----:B------:R-:W-:Y:S01]  /*5620*/  @!PT LDS RZ, [RZ] ;  /* 0x00000000fffff984 */ /* 0x000fe20000000800 */
[----:B------:R-:W-:Y:S01]  /*5630*/  @!PT LDS RZ, [RZ] ;  /* 0x00000000fffff984 */ /* 0x000fe20000000800 */
[----:B------:R-:W-:Y:S01]  /*5640*/  @!PT LDS RZ, [RZ] ;  /* 0x00000000fffff984 */ /* 0x000fe20000000800 */
[----:B------:R-:W-:Y:S01]  /*5650*/  @!PT LDS RZ, [RZ] ;  /* 0x00000000fffff984 */ /* 0x000fe20000000800 */
[----:B------:R2:W-:Y:S06]  /*5660*/  MEMBAR.ALL.CTA ;  /* 0x0000000000007992 */ /* 0x0005ec0000008000 */
[----:B--2---:R-:W2:Y:S02]  /*5670*/  FENCE.VIEW.ASYNC.S ;  /* 0x00000000000073c6 */ /* 0x004ea40000000000 */
[----:B--2---:R-:W-:Y:S06]  /*5680*/  BAR.SYNC.DEFER_BLOCKING 0x1, 0x100 ;  /* 0x0044000000007b1d */ /* 0x004fec0000010000 */
[----:B------:R-:W-:Y:S05]  /*5690*/  @!P0 BRA `(.L_x_66) ;  /* 0x0000000000208947 */ /* 0x000fea0003800000 */
[----:B------:R-:W-:Y:S02]  /*56a0*/  UIADD3 UR44, UR43, 0x30000, URZ ;  /* 0x000300002b2c7890 */ /* 0x000fe4000fffe03f */
[----:B------:R-:W-:Y:S02]  /*56b0*/  UIADD3 UR5, UR45, 0x40, URZ ;  /* 0x000000402d057890 */ /* 0x000fe4000fffe03f */
[----:B------:R-:W-:Y:S01]  /*56c0*/  UIADD3 UR4, UR43, 0x31000, URZ ;  /* 0x000310002b047890 */ /* 0x000fe2000fffe03f */
[----:B------:R-:W-:-:S04]  /*56d0*/  UMOV UR6, UR46 ;  /* 0x0000002e00067c82 */ /* 0x000fc80008000000 */
[----:B------:R2:W-:Y:S04]  /*56e0*/  UTMASTG.2D [UR44], [UR58] ;  /* 0x0000002c3a0073b5 */ /* 0x0005e80008008000 */
[----:B------:R2:W-:Y:S01]  /*56f0*/  UTMASTG.2D [UR4], [UR58] ;  /* 0x000000043a0073b5 */ /* 0x0005e20008008000 */
[----:B------:R0:W-:Y:S01]  /*5700*/  UTMACMDFLUSH ;  /* 0x00000000000079b7 */ /* 0x0001e20000000000 */
[----:B--2---:R-:W-:-:S04]  /*5710*/  DEPBAR.LE SB0, 0x1 ;  /* 0x000080400000791a */ /* 0x004fc80000000000 */
.L_x_66:
[----:B------:R-:W-:Y:S05]  /*5720*/  BSYNC B0 ;  /* 0x0000000000007941 */ /* 0x000fea0003800000 */
.L_x_65:
[----:B------:R-:W-:Y:S01]  /*5730*/  BAR.SYNC.DEFER_BLOCKING 0x1, 0x100 ;  /* 0x0044000000007b1d */ /* 0x000fe20000010000 */
[----:B------:R-:W-:-:S13]  /*5740*/  ISETP.NE.AND P3, PT, RZ, UR36, PT ;  /* 0x00000024ff007c0c */ /* 0x000fda000bf65270 */
[----:B------:R-:W-:Y:S05]  /*5750*/  @!P3 BRA `(.L_x_67) ;  /* 0x000000000024b947 */ /* 0x000fea0003800000 */
[----:B------:R-:W-:Y:S05]  /*5760*/  @!P1 BRA `(.L_x_68) ;  /* 0x0000000000049947 */ /* 0x000fea0003800000 */
[----:B------:R-:W-:Y:S01]  /*5770*/  BPT.TRAP 0x1 ;  /* 0x000000040000795c */ /* 0x000fe20000300000 */
.L_x_68:
[----:B------:R-:W-:Y:S02]  /*5780*/  ULEA UR4, UR55, UR43, 0x3 ;  /* 0x0000002b37047291 */ /* 0x000fe4000f8e183f */
[----:B------:R-:W-:Y:S02]  /*5790*/  UIADD3 UR55, UR55, 0x1, URZ ;  /* 0x0000000137377890 */ /* 0x000fe4000fffe03f */
[----:B------:R-:W-:Y:S02]  /*57a0*/  UIADD3 UR4, UR4, 0x384d0, URZ ;  /* 0x000384d004047890 */ /* 0x000fe4000fffe03f */
[----:B------:R-:W-:Y:S02]  /*57b0*/  UISETP.NE.AND UP0, UPT, UR55, 0x4, UPT ;  /* 0x000000043700788c */ /* 0x000fe4000bf05270 */
[----:B------:R-:W-:Y:S02]  /*57c0*/  UPRMT UR4, UR42, 0x654, UR4 ;  /* 0x000006542a047896 */ /* 0x000fe40008000004 */
[----:B------:R-:W-:-:S07]  /*57d0*/  USEL UR55, UR55, URZ, UP0 ;  /* 0x0000003f37377287 */ /* 0x000fce0008000000 */
[----:B------:R-:W-:Y:S05]  /*57e0*/  SYNCS.ARRIVE.TRANS64.RED.A1T0 RZ, [UR4], RZ ;  /* 0x000000ffffff79a7 */ /* 0x000fea0008100404 */
.L_x_67:
[----:B------:R-:W-:Y:S05]  /*57f0*/  @!P1 BRA `(.L_x_69) ;  /* 0x0000000000049947 */ /* 0x000fea0003800000 */
[----:B------:R-:W-:Y:S01]  /*5800*/  BPT.TRAP 0x1 ;  /* 0x000000040000795c */ /* 0x000fe20000300000 */
.L_x_69:
[----:B------:R-:W2:Y:S01]  /*5810*/  SYNCS.PHASECHK.TRANS64.TRYWAIT P3, [UR43+0x384b8], R3 ;  /* 0x0384b803ff0075a7 */ /* 0x000ea2000806016b */
[----:B------:R-:W-:Y:S04]  /*5820*/  BSSY B0, `(.L_x_70) ;  /* 0x0000002000007945 */ /* 0x000fe80003800000 */
[----:B--2---:R-:W-:Y:S05]  /*5830*/  @!P3 BRA `(.L_x_71) ;  /* 0x0000007000b8b947 */ /* 0x004fea0003800000 */
.L_x_228:
[----:B------:R-:W-:Y:S05]  /*5840*/  BSYNC B0 ;  /* 0x0000000000007941 */ /* 0x000fea0003800000 */
.L_x_70:
[----:B------:R-:W-:Y:S05]  /*5850*/  @P2 WARPSYNC.ALL ;  /* 0x0000000000002948 */ /* 0x000fea0003800000 */
[----:B------:R-:W2:Y:S01]  /*5860*/  @P2 LDSM.16.MT88.4 R4, [R12+0x32000] ;  /* 0x032000000c04283b */ /* 0x000ea20000004200 */
[-C--:B------:R-:W-:Y:S01]  /*5870*/  FMUL R13, R40, R2.reuse ;  /* 0x00000002280d7220 */ /* 0x080fe20000400000 */
[-C--:B------:R-:W-:Y:S01]  /*5880*/  FMUL R41, R41, R2.reuse ;  /* 0x0000000229297220 */ /* 0x080fe20000400000 */
[-C--:B------:R-:W-:Y:S01]  /*5890*/  FMUL R15, R42, R2.reuse ;  /* 0x000000022a0f7220 */ /* 0x080fe20000400000 */
[----:B------:R-:W3:Y:S01]  /*58a0*/  @P2 LDSM.16.MT88.4 R8, [R12+0x32800] ;  /* 0x032800000c08283b */ /* 0x000ee20000004200 */
[-C--:B------:R-:W-:Y:S01]  /*58b0*/  FMUL R43, R43, R2.reuse ;  /* 0x000000022b2b7220 */ /* 0x080fe20000400000 */
[-C--:B------:R-:W-:Y:S01]  /*58c0*/  FMUL R17, R44, R2.reuse ;  /* 0x000000022c117220 */ /* 0x080fe20000400000 */
[-C--:B------:R-:W-:Y:S01]  /*58d0*/  FMUL R45, R45, R2.reuse ;  /* 0x000000022d2d7220 */ /* 0x080fe20000400000 */
[-C--:B------:R-:W-:Y:S01]  /*58e0*/  FMUL R19, R46, R2.reuse ;  /* 0x000000022e137220 */ /* 0x080fe20000400000 */
[-C--:B------:R-:W-:Y:S01]  /*58f0*/  FMUL R47, R47, R2.reuse ;  /* 0x000000022f2f7220 */ /* 0x080fe20000400000 */
[-C--:B------:R-:W-:Y:S01]  /*5900*/  FMUL R21, R48, R2.reuse ;  /* 0x0000000230157220 */ /* 0x080fe20000400000 */
[-C--:B------:R-:W-:Y:S01]  /*5910*/  FMUL R49, R49, R2.reuse ;  /* 0x0000000231317220 */ /* 0x080fe20000400000 */
[-C--:B-1----:R-:W-:Y:S01]  /*5920*/  FMUL R25, R50, R2.reuse ;  /* 0x0000000232197220 */ /* 0x082fe20000400000 */
[-C--:B------:R-:W-:Y:S01]  /*5930*/  FMUL R51, R51, R2.reuse ;  /* 0x0000000233337220 */ /* 0x080fe20000400000 */
[-C--:B------:R-:W-:Y:S01]  /*5940*/  FMUL R27, R52, R2.reuse ;  /* 0x00000002341b7220 */ /* 0x080fe20000400000 */
[-C--:B------:R-:W-:Y:S01]  /*5950*/  FMUL R53, R53, R2.reuse ;  /* 0x0000000235357220 */ /* 0x080fe20000400000 */
[-C--:B------:R-:W-:Y:S01]  /*5960*/  FMUL R29, R54, R2.reuse ;  /* 0x00000002361d7220 */ /* 0x080fe20000400000 */
[----:B------:R-:W-:Y:S01]  /*5970*/  FMUL R55, R55, R2 ;  /* 0x0000000237377220 */ /* 0x000fe20000400000 */
[----:B------:R-:W-:Y:S05]  /*5980*/  WARPSYNC.ALL ;  /* 0x0000000000007948 */ /* 0x000fea0003800000 */
[----:B------:R-:W-:Y:S01]  /*5990*/  BSSY B0, `(.L_x_72) ;  /* 0x000003d000007945 */ /* 0x000fe20003800000 */
[----:B--2---:R-:W-:-:S02]  /*59a0*/  HADD2.F32 R14, -RZ, R4.H0_H0 ;  /* 0x20000004ff0e7230 */ /* 0x004fc40000004100 */
[----:B------:R-:W-:Y:S02]  /*59b0*/  HADD2.F32 R16, -RZ, R4.H1_H1 ;  /* 0x30000004ff107230 */ /* 0x000fe40000004100 */
[--C-:B------:R-:W-:Y:S02]  /*59c0*/  HADD2.F32 R18, -RZ, R5.reuse.H0_H0 ;  /* 0x20000005ff127230 */ /* 0x100fe40000004100 */
[-C--:B------:R-:W-:Y:S01]  /*59d0*/  FFMA R13, R14, R0.reuse, R13 ;  /* 0x000000000e0d7223 */ /* 0x080fe2000000000d */
[----:B------:R-:W-:Y:S02]  /*59e0*/  HADD2.F32 R20, -RZ, R5.H1_H1 ;  /* 0x30000005ff147230 */ /* 0x000fe40000004100 */
[-C--:B------:R-:W-:Y:S01]  /*59f0*/  FFMA R14, R16, R0.reuse, R41 ;  /* 0x00000000100e7223 */ /* 0x080fe20000000029 */
[----:B------:R-:W-:Y:S02]  /*5a00*/  HADD2.F32 R24, -RZ, R7.H0_H0 ;  /* 0x20000007ff187230 */ /* 0x000fe40000004100 */
[----:B------:R-:W-:Y:S01]  /*5a10*/  FFMA R15, R18, R0, R15 ;  /* 0x00000000120f7223 */ /* 0x000fe2000000000f */
[----:B------:R-:W-:-:S02]  /*5a20*/  HADD2.F32 R18, -RZ, R6.H0_H0 ;  /* 0x20000006ff127230 */ /* 0x000fc40000004100 */
[-C--:B------:R-:W-:Y:S01]  /*5a30*/  FFMA R16, R20, R0.reuse, R43 ;  /* 0x0000000014107223 */ /* 0x080fe2000000002b */
[----:B------:R-:W-:Y:S02]  /*5a40*/  HADD2.F32 R20, -RZ, R6.H1_H1 ;  /* 0x30000006ff147230 */ /* 0x000fe40000004100 */
[-C--:B------:R-:W-:Y:S01]  /*5a50*/  FFMA R19, R24, R0.reuse, R19 ;  /* 0x0000000018137223 */ /* 0x080fe20000000013 */
[----:B------:R-:W-:Y:S02]  /*5a60*/  HADD2.F32 R26, -RZ, R7.H1_H1 ;  /* 0x30000007ff1a7230 */ /* 0x000fe40000004100 */
[-C--:B------:R-:W-:Y:S01]  /*5a70*/  FFMA R17, R18, R0.reuse, R17 ;  /* 0x0000000012117223 */ /* 0x080fe20000000011 */
[----:B---3--:R-:W-:Y:S02]  /*5a80*/  HADD2.F32 R24, -RZ, R8.H0_H0 ;  /* 0x20000008ff187230 */ /* 0x008fe40000004100 */
[----:B------:R-:W-:Y:S01]  /*5a90*/  FFMA R18, R20, R0, R45 ;  /* 0x0000000014127223 */ /* 0x000fe2000000002d */
[----:B------:R-:W-:-:S02]  /*5aa0*/  HADD2.F32 R28, -RZ, R9.H0_H0 ;  /* 0x20000009ff1c7230 */ /* 0x000fc40000004100 */
[-C--:B------:R-:W-:Y:S01]  /*5ab0*/  FFMA R20, R26, R0.reuse, R47 ;  /* 0x000000001a147223 */ /* 0x080fe2000000002f */
[----:B------:R-:W-:Y:S02]  /*5ac0*/  HADD2.F32 R26, -RZ, R8.H1_H1 ;  /* 0x30000008ff1a7230 */ /* 0x000fe40000004100 */
        /* <DEDUP_REMOVED lines=11> */
[----:B------:R-:W-:Y:S01]  /*5b80*/  F2FP.F16.F32.PACK_AB R25, R26, R25 ;  /* 0x000000191a19723e */ /* 0x000fe200000000ff */
[-C--:B------:R-:W-:Y:S01]  /*5b90*/  FFMA R28, R30, R0.reuse, R53 ;  /* 0x000000001e1c7223 */ /* 0x080fe20000000035 */
[----:B------:R-:W-:Y:S01]  /*5ba0*/  F2FP.F16.F32.PACK_AB R32, R14, R13 ;  /* 0x0000000d0e20723e */ /* 0x000fe200000000ff */
[----:B------:R-:W-:Y:S01]  /*5bb0*/  FFMA R30, R34, R0, R55 ;  /* 0x00000000221e7223 */ /* 0x000fe20000000037 */
[----:B------:R-:W-:-:S02]  /*5bc0*/  F2FP.F16.F32.PACK_AB R33, R16, R15 ;  /* 0x0000000f1021723e */ /* 0x000fc400000000ff */
[----:B------:R-:W-:Y:S02]  /*5bd0*/  F2FP.F16.F32.PACK_AB R34, R18, R17 ;  /* 0x000000111222723e */ /* 0x000fe400000000ff */
[----:B------:R-:W-:Y:S02]  /*5be0*/  F2FP.F16.F32.PACK_AB R35, R20, R19 ;  /* 0x000000131423723e */ /* 0x000fe400000000ff */
[----:B------:R-:W-:Y:S02]  /*5bf0*/  F2FP.F16.F32.PACK_AB R26, R28, R27 ;  /* 0x0000001b1c1a723e */ /* 0x000fe400000000ff */
[----:B------:R-:W-:Y:S01]  /*5c00*/  F2FP.F16.F32.PACK_AB R24, R24, R21 ;  /* 0x000000151818723e */ /* 0x000fe200000000ff */
[----:B------:R1:W-:Y:S01]  /*5c10*/  STSM.16.MT88.4 [R12+0x32000], R32 ;  /* 0x032000200c007844 */ /* 0x0003e20000004200 */
[----:B------:R-:W-:-:S05]  /*5c20*/  F2FP.F16.F32.PACK_AB R27, R30, R29 ;  /* 0x0000001d1e1b723e */ /* 0x000fca00000000ff */
        /* <DEDUP_REMOVED lines=11> */
[----:B------:R-:W-:Y:S02]  /*5ce0*/  UIADD3 UR9, UR45, 0x40, URZ ;  /* 0x000000402d097890 */ /* 0x000fe4000fffe03f */
[----:B------:R-:W-:Y:S01]  /*5cf0*/  UIADD3 UR8, UR43, 0x33000, URZ ;  /* 0x000330002b087890 */ /* 0x000fe2000fffe03f */
[----:B------:R-:W-:Y:S01]  /*5d00*/  UMOV UR5, UR45 ;  /* 0x0000002d00057c82 */ /* 0x000fe20008000000 */
[----:B------:R-:W-:-:S03]  /*5d10*/  UMOV UR10, UR6 ;  /* 0x00000006000a7c82 */ /* 0x000fc60008000000 */
[----:B------:R2:W-:Y:S04]  /*5d20*/  UTMASTG.2D [UR4], [UR58] ;  /* 0x000000043a0073b5 */ /* 0x0005e80008008000 */
[----:B------:R2:W-:Y:S01]  /*5d30*/  UTMASTG.2D [UR8], [UR58] ;  /* 0x000000083a0073b5 */ /* 0x0005e20008008000 */
[----:B------:R0:W-:Y:S01]  /*5d40*/  UTMACMDFLUSH ;  /* 0x00000000000079b7 */ /* 0x0001e20000000000 */
[----:B--2---:R-:W-:-:S04]  /*5d50*/  DEPBAR.LE SB0, 0x1 ;  /* 0x000080400000791a */ /* 0x004fc80000000000 */
.L_x_73:
[----:B------:R-:W-:Y:S05]  /*5d60*/  BSYNC B0 ;  /* 0x0000000000007941 */ /* 0x000fea0003800000 */
.L_x_72:
[----:B------:R-:W-:Y:S06]  /*5d70*/  BAR.SYNC.DEFER_BLOCKING 0x1, 0x100 ;  /* 0x0044000000007b1d */ /* 0x000fec0000010000 */
[----:B------:R-:W-:Y:S05]  /*5d80*/  @!P1 BRA `(.L_x_74) ;  /* 0x0000000000049947 */ /* 0x000fea0003800000 */
[----:B------:R-:W-:Y:S01]  /*5d90*/  BPT.TRAP 0x1 ;  /* 0x000000040000795c */ /* 0x000fe20000300000 */
.L_x_74:
[----:B------:R-:W-:-:S04]  /*5da0*/  ULEA UR4, UR55, UR43, 0x3 ;  /* 0x0000002b37047291 */ /* 0x000fc8000f8e183f */
[----:B------:R-:W-:-:S04]  /*5db0*/  UIADD3 UR4, UR4, 0x384d0, URZ ;  /* 0x000384d004047890 */ /* 0x000fc8000fffe03f */
[----:B------:R-:W-:-:S09]  /*5dc0*/  UPRMT UR4, UR42, 0x654, UR4 ;  /* 0x000006542a047896 */ /* 0x000fd20008000004 */
[----:B------:R-:W-:Y:S01]  /*5dd0*/  SYNCS.ARRIVE.TRANS64.RED.A1T0 RZ, [UR4], RZ ;  /* 0x000000ffffff79a7 */ /* 0x000fe20008100404 */
[----:B------:R-:W-:Y:S05]  /*5de0*/  @!P1 BRA `(.L_x_75) ;  /* 0x0000000000049947 */ /* 0x000fea0003800000 */
[----:B------:R-:W-:Y:S01]  /*5df0*/  BPT.TRAP 0x1 ;  /* 0x000000040000795c */ /* 0x000fe20000300000 */
.L_x_75:
[----:B------:R-:W2:Y:S01]  /*5e00*/  SYNCS.PHASECHK.TRANS64.TRYWAIT P3, [UR43+0x384c0], R3 ;  /* 0x0384c003ff0075a7 */ /* 0x000ea2000806016b */
[----:B------:R-:W-:Y:S04]  /*5e10*/  BSSY B0, `(.L_x_76) ;  /* 0x0000002000007945 */ /* 0x000fe80003800000 */
[----:B--2---:R-:W-:Y:S05]  /*5e20*/  @!P3 BRA `(.L_x_77) ;  /* 0x0000006c0054b947 */ /* 0x004fea0003800000 */
.L_x_229:
[----:B------:R-:W-:Y:S05]  /*5e30*/  BSYNC B0 ;  /* 0x0000000000007941 */ /* 0x000fea0003800000 */
.L_x_76:
        /* <DEDUP_REMOVED lines=81> */
.L_x_79:
[----:B------:R-:W-:Y:S05]  /*6350*/  BSYNC B0 ;  /* 0x0000000000007941 */ /* 0x000fea0003800000 */
.L_x_78:
[----:B------:R-:W-:Y:S06]  /*6360*/  BAR.SYNC.DEFER_BLOCKING 0x1, 0x100 ;  /* 0x0044000000007b1d */ /* 0x000fec0000010000 */
[----:B------:R-:W-:Y:S05]  /*6370*/  @!P1 BRA `(.L_x_80) ;  /* 0x0000000000049947 */ /* 0x000fea0003800000 */
[----:B------:R-:W-:Y:S01]  /*6380*/  BPT.TRAP 0x1 ;  /* 0x000000040000795c */ /* 0x000fe20000300000 */
.L_x_80:
[----:B------:R-:W-:-:S04]  /*6390*/  UIADD3 UR55, UR55, 0x1, URZ ;  /* 0x0000000137377890 */ /* 0x000fc8000fffe03f */
[----:B------:R-:W-:-:S04]  /*63a0*/  UISETP.NE.AND UP0, UPT, UR55, 0x4, UPT ;  /* 0x000000043700788c */ /* 0x000fc8000bf05270 */
[----:B------:R-:W-:-:S04]  /*63b0*/  USEL UR55, UR55, URZ, UP0 ;  /* 0x0000003f37377287 */ /* 0x000fc80008000000 */
[----:B------:R-:W-:-:S04]  /*63c0*/  ULEA UR4, UR55, UR43, 0x3 ;  /* 0x0000002b37047291 */ /* 0x000fc8000f8e183f */
[----:B------:R-:W-:-:S04]  /*63d0*/  UIADD3 UR4, UR4, 0x384d0, URZ ;  /* 0x000384d004047890 */ /* 0x000fc8000fffe03f */
[----:B------:R-:W-:-:S09]  /*63e0*/  UPRMT UR4, UR42, 0x654, UR4 ;  /* 0x000006542a047896 */ /* 0x000fd20008000004 */
[----:B------:R-:W-:Y:S01]  /*63f0*/  SYNCS.ARRIVE.TRANS64.RED.A1T0 RZ, [UR4], RZ ;  /* 0x000000ffffff79a7 */ /* 0x000fe20008100404 */
[----:B------:R-:W-:Y:S05]  /*6400*/  @!P1 BRA `(.L_x_81) ;  /* 0x0000000000049947 */ /* 0x000fea0003800000 */
[----:B------:R-:W-:Y:S01]  /*6410*/  BPT.TRAP 0x1 ;  /* 0x000000040000795c */ /* 0x000fe20000300000 */
.L_x_81:
[----:B------:R-:W2:Y:S01]  /*6420*/  SYNCS.PHASECHK.TRANS64.TRYWAIT P3, [UR43+0x384c8], R3 ;  /* 0x0384c803ff0075a7 */ /* 0x000ea2000806016b */
[----:B------:R-:W-:Y:S04]  /*6430*/  BSSY B0, `(.L_x_82) ;  /* 0x0000002000007945 */ /* 0x000fe80003800000 */
[----:B--2---:R-:W-:Y:S05]  /*6440*/  @!P3 BRA `(.L_x_83) ;  /* 0x0000006400e4b947 */ /* 0x004fea0003800000 */
.L_x_230:
[----:B------:R-:W-:Y:S05]  /*6450*/  BSYNC B0 ;  /* 0x0000000000007941 */ /* 0x000fea0003800000 */
.L_x_82:
[----:B------:R-:W-:Y:S05]  /*6460*/  @P2 WARPSYNC.ALL ;  /* 0x0000000000002948 */ /* 0x000fea0003800000 */
[----:B------:R-:W3:Y:S01]  /*6470*/  @P2 LDSM.16.MT88.4 R4, [R12+0x36000] ;  /* 0x036000000c04283b */ /* 0x000ee20000004200 */
[-C--:B------:R-:W-:Y:S01]  /*6480*/  FMUL R80, R80, R2.reuse ;  /* 0x0000000250507220 */ /* 0x080fe20000400000 */
[-C--:B-1----:R-:W-:Y:S01]  /*6490*/  FMUL R24, R81, R2.reuse ;  /* 0x0000000251187220 */ /* 0x082fe20000400000 */
[-C--:B------:R-:W-:Y:S01]  /*64a0*/  FMUL R72, R72, R2.reuse ;  /* 0x0000000248487220 */ /* 0x080fe20000400000 */
[----:B------:R-:W1:Y:S01]  /*64b0*/  @P2 LDSM.16.MT88.4 R8, [R12+0x36800] ;  /* 0x036800000c08283b */ /* 0x000e620000004200 */
[-C--:B--2---:R-:W-:Y:S01]  /*64c0*/  FMUL R14, R73, R2.reuse ;  /* 0x00000002490e7220 */ /* 0x084fe20000400000 */
[-C--:B------:R-:W-:Y:S01]  /*64d0*/  FMUL R74, R74, R2.reuse ;  /* 0x000000024a4a7220 */ /* 0x080fe20000400000 */
        /* <DEDUP_REMOVED lines=10> */
[----:B------:R-:W-:Y:S01]  /*6580*/  FMUL R2, R87, R2 ;  /* 0x0000000257027220 */ /* 0x000fe20000400000 */
[----:B------:R-:W-:Y:S05]  /*6590*/  WARPSYNC.ALL ;  /* 0x0000000000007948 */ /* 0x000fea0003800000 */
[----:B------:R-:W-:Y:S01]  /*65a0*/  BSSY B0, `(.L_x_84) ;  /* 0x000003c000007945 */ /* 0x000fe20003800000 */
[----:B---3--:R-:W-:-:S02]  /*65b0*/  HADD2.F32 R15, -RZ, R5.H0_H0 ;  /* 0x20000005ff0f7230 */ /* 0x008fc40000004100 */
[----:B------:R-:W-:Y:S02]  /*65c0*/  HADD2.F32 R21, -RZ, R7.H0_H0 ;  /* 0x20000007ff157230 */ /* 0x000fe40000004100 */
[--C-:B-1----:R-:W-:Y:S02]  /*65d0*/  HADD2.F32 R25, -RZ, R8.reuse.H0_H0 ;  /* 0x20000008ff197230 */ /* 0x102fe40000004100 */
        /* <DEDUP_REMOVED lines=11> */
[--C-:B------:R-:W-:Y:S02]  /*6690*/  HADD2.F32 R17, -RZ, R6.reuse.H0_H0 ;  /* 0x20000006ff117230 */ /* 0x100fe40000004100 */
[----:B------:R-:W-:Y:S01]  /*66a0*/  FFMA R14, R13, R0, R14 ;  /* 0x000000000d0e7223 */ /* 0x000fe2000000000e */
[----:B------:R-:W-:-:S02]  /*66b0*/  HADD2.F32 R19, -RZ, R6.H1_H1 ;  /* 0x30000006ff137230 */ /* 0x000fc40000004100 */
        /* <DEDUP_REMOVED lines=40> */
[----:B------:R2:W-:Y:S02]  /*6940*/  UTMASTG.2D [UR8], [UR58] ;  /* 0x000000083a0073b5 */ /* 0x0005e40008008000 */
[----:B--2---:R0:W-:Y:S02]  /*6950*/  UTMACMDFLUSH ;  /* 0x00000000000079b7 */ /* 0x0041e40000000000 */
.L_x_85:
[----:B------:R-:W-:Y:S05]  /*6960*/  BSYNC B0 ;  /* 0x0000000000007941 */ /* 0x000fea0003800000 */
.L_x_84:
[----:B------:R-:W-:Y:S04]  /*6970*/  BSSY B0, `(.L_x_86) ;  /* 0x0000003000007945 */ /* 0x000fe80003800000 */
[----:B------:R-:W-:Y:S05]  /*6980*/  @!P0 BRA `(.L_x_87) ;  /* 0x0000000000048947 */ /* 0x000fea0003800000 */
[----:B------:R-:W-:-:S04]  /*6990*/  DEPBAR.LE SB0, 0x1 ;  /* 0x000080400000791a */ /* 0x000fc80000000000 */
.L_x_87:
[----:B------:R-:W-:Y:S05]  /*69a0*/  BSYNC B0 ;  /* 0x0000000000007941 */ /* 0x000fea0003800000 */
.L_x_86:
[----:B------:R-:W-:Y:S06]  /*69b0*/  BAR.SYNC.DEFER_BLOCKING 0x1, 0x100 ;  /* 0x0044000000007b1d */ /* 0x000fec0000010000 */
[----:B------:R-:W-:Y:S05]  /*69c0*/  @!P1 BRA `(.L_x_88) ;  /* 0x0000000000049947 */ /* 0x000fea0003800000 */
[----:B------:R-:W-:Y:S01]  /*69d0*/  BPT.TRAP 0x1 ;  /* 0x000000040000795c */ /* 0x000fe20000300000 */
.L_x_88:
[----:B------:R-:W-:Y:S02]  /*69e0*/  UIADD3 UR4, UR55, 0x1, URZ ;  /* 0x0000000137047890 */ /* 0x000fe4000fffe03f */
[----:B------:R-:W-:Y:S02]  /*69f0*/  UISETP.NE.AND UP1, UPT, UR47, 0x3, UPT ;  /* 0x000000032f00788c */ /* 0x000fe4000bf25270 */
[----:B------:R-:W-:-:S04]  /*6a00*/  UISETP.NE.AND UP0, UPT, UR4, 0x4, UPT ;  /* 0x000000040400788c */ /* 0x000fc8000bf05270 */
[----:B------:R-:W-:Y:S01]  /*6a10*/  USEL UR4, UR4, URZ, UP0 ;  /* 0x0000003f04047287 */ /* 0x000fe20008000000 */
[----:B------:R-:W-:-:S03]  /*6a20*/  PLOP3.LUT P2, PT, PT, PT, UP1, 0x80, 0x0 ;  /* 0x000000000000781c */ /* 0x000fc60003f4f018 */
[----:B------:R-:W-:Y:S02]  /*6a30*/  ULEA UR5, UR4, UR43, 0x3 ;  /* 0x0000002b04057291 */ /* 0x000fe4000f8e183f */
[----:B------:R-:W-:Y:S02]  /*6a40*/  UIADD3 UR4, UR4, 0x1, URZ ;  /* 0x0000000104047890 */ /* 0x000fe4000fffe03f */
[----:B------:R-:W-:Y:S02]  /*6a50*/  UIADD3 UR5, UR5, 0x384d0, URZ ;  /* 0x000384d005057890 */ /* 0x000fe4000fffe03f */
[----:B------:R-:W-:Y:S02]  /*6a60*/  UISETP.NE.AND UP0, UPT, UR4, 0x4, UPT ;  /* 0x000000040400788c */ /* 0x000fe4000bf05270 */
[----:B------:R-:W-:Y:S02]  /*6a70*/  UPRMT UR5, UR42, 0x654, UR5 ;  /* 0x000006542a057896 */ /* 0x000fe40008000005 */
[----:B------:R-:W-:-:S07]  /*6a80*/  USEL UR55, UR4, URZ, UP0 ;  /* 0x0000003f04377287 */ /* 0x000fce0008000000 */
[----:B------:R-:W-:Y:S01]  /*6a90*/  SYNCS.ARRIVE.TRANS64.RED.A1T0 RZ, [UR5], RZ ;  /* 0x000000ffffff79a7 */ /* 0x000fe20008100405 */
[----:B------:R-:W-:Y:S05]  /*6aa0*/  @!P2 BRA `(.L_x_89) ;  /* 0x000000000004a947 */ /* 0x000fea0003800000 */
[----:B------:R-:W-:Y:S01]  /*6ab0*/  BPT.TRAP 0x1 ;  /* 0x000000040000795c */ /* 0x000fe20000300000 */
.L_x_89:
[----:B------:R-:W-:Y:S01]  /*6ac0*/  ULEA UR4, UR38, UR43, 0x3 ;  /* 0x0000002b26047291 */ /* 0x000fe2000f8e183f */
[----:B------:R-:W-:-:S08]  /*6ad0*/  SHF.L.U32 R0, R93, 0x1f, RZ ;  /* 0x0000001f5d007819 */ /* 0x000fd000000006ff */
[----:B------:R-:W2:Y:S02]  /*6ae0*/  SYNCS.PHASECHK.TRANS64.TRYWAIT P0, [UR4+0x38400], R0 ;  /* 0x03840000ff0075a7 */ /* 0x000ea40008000144 */
[----:B--2---:R-:W-:Y:S05]  /*6af0*/  @!P0 BRA `(.L_x_90) ;  /* 0x0000006000508947 */ /* 0x004fea0003800000 */
.L_x_231:
[----:B------:R-:W-:-:S09]  /*6b00*/  ULEA UR5, UR38, UR43, 0x4 ;  /* 0x0000002b26057291 */ /* 0x000fd2000f8e203f */
[----:B------:R-:W3:Y:S01]  /*6b10*/  LDS.128 R16, [UR5+0x38500] ;  /* 0x03850005ff107984 */ /* 0x000ee20008000c00 */
[----:B------:R-:W-:Y:S01]  /*6b20*/  @!PT LDS RZ, [RZ] ;  /* 0x00000000fffff984 */ /* 0x000fe20000000800 */
[----:B------:R-:W-:Y:S01]  /*6b30*/  @!PT LDS RZ, [RZ] ;  /* 0x00000000fffff984 */ /* 0x000fe20000000800 */
[----:B------:R-:W-:Y:S01]  /*6b40*/  @!PT LDS RZ, [RZ] ;  /* 0x00000000fffff984 */ /* 0x000fe20000000800 */
[----:B------:R-:W-:Y:S01]  /*6b50*/  @!PT LDS RZ, [RZ] ;  /* 0x00000000fffff984 */ /* 0x000fe20000000800 */
[----:B------:R4:W-:Y:S06]  /*6b60*/  MEMBAR.ALL.CTA ;  /* 0x0000000000007992 */ /* 0x0009ec0000008000 */
[----:B----4-:R-:W4:Y:S01]  /*6b70*/  FENCE.VIEW.ASYNC.S ;  /* 0x00000000000073c6 */ /* 0x010f220000000000 */
[----:B------:R-:W-:Y:S05]  /*6b80*/  @!P2 BRA `(.L_x_91) ;  /* 0x000000000004a947 */ /* 0x000fea0003800000 */
[----:B------:R-:W-:Y:S01]  /*6b90*/  BPT.TRAP 0x1 ;  /* 0x000000040000795c */ /* 0x000fe20000300000 */
.L_x_91:
[----:B---3--:R-:W-:Y:S01]  /*6ba0*/  ISETP.NE.AND P0, PT, R19, RZ, PT ;  /* 0x000000ff1300720c */ /* 0x008fe20003f05270 */
[----:B------:R-:W-:Y:S01]  /*6bb0*/  UIADD3 UR4, UR4, 0x38440, URZ ;  /* 0x0003844004047890 */ /* 0x000fe2000fffe03f */
[CC--:B------:R-:W-:Y:S02]  /*6bc0*/  ISETP.NE.AND P2, PT, R91.reuse, R18.reuse, PT ;  /* 0x000000125b00720c */ /* 0x0c0fe40003f45270 */
[----:B------:R-:W-:Y:S01]  /*6bd0*/  ISETP.EQ.OR P0, PT, R91, R18, !P0 ;  /* 0x000000125b00720c */ /* 0x000fe20004702670 */
[----:B------:R-:W-:-:S09]  /*6be0*/  UPRMT UR4, UR42, 0x654, UR4 ;  /* 0x000006542a047896 */ /* 0x000fd20008000004 */
[----:B----4-:R-:W-:Y:S03]  /*6bf0*/  SYNCS.ARRIVE.TRANS64.RED.A1T0 RZ, [UR4], RZ ;  /* 0x000000ffffff79a7 */ /* 0x010fe60008100404 */
[----:B------:R-:W-:Y:S05]  /*6c00*/  @P0 BRA `(.L_x_92) ;  /* 0x0000000000fc0947 */ /* 0x000fea0003800000 */
[----:B------:R-:W-:-:S13]  /*6c10*/  ISETP.NE.AND P0, PT, RZ, UR54, PT ;  /* 0x00000036ff007c0c */ /* 0x000fda000bf05270 */
[----:B------:R-:W-:Y:S05]  /*6c20*/  @P0 BRA `(.L_x_92) ;  /* 0x0000000000f40947 */ /* 0x000fea0003800000 */
[----:B--2---:R-:W2:Y:S01]  /*6c30*/  S2R R0, SR_LANEID ;  /* 0x0000000000007919 */ /* 0x004ea20000000000 */
[----:B------:R-:W-:Y:S01]  /*6c40*/  ELECT P0, URZ, PT ;  /* 0x00000000003f782f */ /* 0x000fe20003800000 */
[----:B------:R-:W-:Y:S01]  /*6c50*/  BSSY B0, `(.L_x_93) ;  /* 0x000002f000007945 */ /* 0x000fe20003800000 */
[----:B--2---:R-:W-:-:S11]  /*6c60*/  IMAD.SHL.U32 R15, R0, 0x4, RZ ;  /* 0x00000004000f7824 */ /* 0x004fd600078e00ff */
[----:B------:R-:W-:Y:S05]  /*6c70*/  @!P0 BRA `(.L_x_94) ;  /* 0x0000000000b08947 */ /* 0x000fea0003800000 */
[----:B------:R-:W-:Y:S01]  /*6c80*/  IMAD.SHL.U32 R0, R18, 0x8, RZ ;  /* 0x0000000812007824 */ /* 0x000fe200078e00ff */
[----:B------:R-:W-:Y:S01]  /*6c90*/  SHF.R.S32.HI R3, RZ, 0x1f, R18 ;  /* 0x0000001fff037819 */ /* 0x000fe20000011412 */
[----:B------:R-:W-:-:S03]  /*6ca0*/  ULDC.64 UR4, c[0x0][0x820] ;  /* 0x0002080000047ab9 */ /* 0x000fc60000000a00 */
[----:B------:R-:W-:Y:S02]  /*6cb0*/  SHF.L.U64.HI R8, R18, 0x3, R3 ;  /* 0x0000000312087819 */ /* 0x000fe40000010203 */
[----:B-1----:R-:W-:Y:S01]  /*6cc0*/  IADD3 R4, P0, R0, UR4, RZ ;  /* 0x0000000400047c10 */ /* 0x002fe2000ff1e0ff */
[----:B------:R-:W1:Y:S03]  /*6cd0*/  LDC.64 R2, c[0x0][0x290] ;  /* 0x0000a400ff027b82 */ /* 0x000e660000000a00 */
[----:B------:R-:W-:Y:S01]  /*6ce0*/  IADD3.X R5, R8, UR5, RZ, P0, !PT ;  /* 0x0000000508057c10 */ /* 0x000fe200087fe4ff */
[----:B------:R-:W-:-:S05]  /*6cf0*/  ULDC.64 UR4, c[0x0][0x818] ;  /* 0x0002060000047ab9 */ /* 0x000fca0000000a00 */
[----:B------:R-:W2:Y:S01]  /*6d00*/  LDG.E.64 R4, desc[UR56][R4.64] ;  /* 0x0000003804047981 */ /* 0x000ea2000c1e1b00 */
[----:B-1----:R-:W-:Y:S01]  /*6d10*/  IMAD.WIDE R6, R18, 0xc, R2 ;  /* 0x0000000c12067825 */ /* 0x002fe200078e0202 */
[----:B------:R-:W-:Y:S02]  /*6d20*/  IADD3 R2, P0, R0, UR4, RZ ;  /* 0x0000000400027c10 */ /* 0x000fe4000ff1e0ff */
[----:B------:R-:W1:Y:S02]  /*6d30*/  LDS R0, [UR49+0x1c] ;  /* 0x00001c31ff007984 */ /* 0x000e640008000800 */
[----:B------:R-:W-:Y:S02]  /*6d40*/  IADD3.X R3, R8, UR5, RZ, P0, !PT ;  /* 0x0000000508037c10 */ /* 0x000fe400087fe4ff */
[----:B------:R-:W3:Y:S04]  /*6d50*/  LDG.E R12, desc[UR56][R6.64] ;  /* 0x00000038060c7981 */ /* 0x000ee8000c1e1900 */
[----:B------:R4:W5:Y:S04]  /*6d60*/  LDG.E R13, desc[UR56][R6.64+0x4] ;  /* 0x00000438060d7981 */ /* 0x000968000c1e1900 */
[----:B------:R-:W5:Y:S01]  /*6d70*/  LDG.E.64 R2, desc[UR56][R2.64] ;  /* 0x0000003802027981 */ /* 0x000f62000c1e1b00 */
[----:B------:R-:W-:-:S03]  /*6d80*/  IMAD.U32 R8, RZ, RZ, UR49 ;  /* 0x00000031ff087e24 */ /* 0x000fc6000f8e00ff */
[----:B------:R-:W-:Y:S02]  /*6d90*/  STS [UR49+0x30], RZ ;  /* 0x000030ffff007988 */ /* 0x000fe40008000831 */
[----:B------:R-:W-:Y:S02]  /*6da0*/  SHF.R.U64 R8, R8, 0x4, RZ ;  /* 0x0000000408087819 */ /* 0x000fe400000012ff */
[----:B----4-:R-:W-:-:S03]  /*6db0*/  CS2R R6, SRZ ;  /* 0x0000000000067805 */ /* 0x010fc6000001ff00 */
[----:B------:R-:W-:Y:S04]  /*6dc0*/  STS [UR49+0x10], R8 ;  /* 0x00001008ff007988 */ /* 0x000fe80008000831 */
[----:B------:R-:W-:Y:S01]  /*6dd0*/  STS [UR49+0x14], R8 ;  /* 0x00001408ff007988 */ /* 0x000fe20008000831 */
[C---:B--2---:R-:W-:Y:S01]  /*6de0*/  SHF.L.U64.HI R11, R4.reuse, 0x1, R5 ;  /* 0x00000001040b7819 */ /* 0x044fe20000010205 */
[----:B------:R-:W-:-:S03]  /*6df0*/  IMAD.SHL.U32 R10, R4, 0x2, RZ ;  /* 0x00000002040a7824 */ /* 0x000fc600078e00ff */
[----:B------:R-:W-:Y:S02]  /*6e00*/  LOP3.LUT R11, R11, 0x1fffffff, RZ, 0xc0, !PT ;  /* 0x1fffffff0b0b7812 */ /* 0x000fe400078ec0ff */
[----:B------:R-:W-:Y:S02]  /*6e10*/  LOP3.LUT R10, R10, 0xfffffffe, RZ, 0xc0, !PT ;  /* 0xfffffffe0a0a7812 */ /* 0x000fe400078ec0ff */
[--C-:B------:R-:W-:Y:S02]  /*6e20*/  SHF.R.U32.HI R5, RZ, 0x4, R11.reuse ;  /* 0x00000004ff057819 */ /* 0x100fe4000001160b */
[----:B------:R-:W-:Y:S02]  /*6e30*/  SHF.R.U64 R10, R10, 0x4, R11 ;  /* 0x000000040a0a7819 */ /* 0x000fe4000000120b */
[----:B-1----:R-:W-:-:S03]  /*6e40*/  LOP3.LUT R0, R0, 0xf, R5, 0xb8, !PT ;  /* 0x0000000f00007812 */ /* 0x002fc600078eb805 */
[----:B------:R-:W-:Y:S04]  /*6e50*/  STS [UR49+0xc], R10 ;  /* 0x00000c0aff007988 */ /* 0x000fe80008000831 */
[----:B------:R-:W-:Y:S01]  /*6e60*/  STS [UR49+0x1c], R0 ;  /* 0x00001c00ff007988 */ /* 0x000fe20008000831 */
[----:B---3--:R-:W-:-:S03]  /*6e70*/  VIADD R4, R12, 0xffffffff ;  /* 0xffffffff0c047836 */ /* 0x008fc60000000000 */
[----:B------:R-:W1:Y:S04]  /*6e80*/  LDS R5, [UR49+0x1c] ;  /* 0x00001c31ff057984 */ /* 0x000e680008000800 */
[----:B-----5:R-:W-:Y:S01]  /*6e90*/  STS.64 [UR49], R2 ;  /* 0x00000002ff007988 */ /* 0x020fe20008000a31 */
[----:B-1----:R-:W-:-:S05]  /*6ea0*/  LOP3.LUT R5, R5, 0xf0, RZ, 0xb8, !PT ;  /* 0x000000f005057812 */ /* 0x002fca00078eb8ff */
[----:B------:R1:W-:Y:S04]  /*6eb0*/  STS [UR49+0x1c], R5 ;  /* 0x00001c05ff007988 */ /* 0x0003e80008000831 */
[----:B------:R-:W2:Y:S01]  /*6ec0*/  LDS R9, [UR49+0x1c] ;  /* 0x00001c31ff097984 */ /* 0x000ea20008000800 */
[----:B-1----:R-:W-:-:S05]  /*6ed0*/  VIADD R5, R13, 0xffffffff ;  /* 0xffffffff0d057836 */ /* 0x002fca0000000000 */
[----:B------:R-:W-:Y:S01]  /*6ee0*/  STS.128 [UR49+0x20], R4 ;  /* 0x00002004ff007988 */ /* 0x000fe20008000c31 */
[----:B--2---:R-:W-:-:S05]  /*6ef0*/  LOP3.LUT R9, R9, 0xf00, RZ, 0xb8, !PT ;  /* 0x00000f0009097812 */ /* 0x004fca00078eb8ff */
[----:B------:R-:W-:Y:S04]  /*6f00*/  STS.64 [UR49+0x18], R8 ;  /* 0x00001808ff007988 */ /* 0x000fe80008000a31 */
[----:B------:R-:W1:Y:S02]  /*6f10*/  LDS R14, [UR49+0x1c] ;  /* 0x00001c31ff0e7984 */ /* 0x000e640008000800 */
[----:B-1----:R-:W-:-:S05]  /*6f20*/  LOP3.LUT R0, R14, 0xf000, RZ, 0xb8, !PT ;  /* 0x0000f0000e007812 */ /* 0x002fca00078eb8ff */
[----:B------:R2:W-:Y:S02]  /*6f30*/  STS [UR49+0x1c], R0 ;  /* 0x00001c00ff007988 */ /* 0x0005e40008000831 */
.L_x_94:
[----:B------:R-:W-:Y:S05]  /*6f40*/  BSYNC B0 ;  /* 0x0000000000007941 */ /* 0x000fea0003800000 */
.L_x_93:
[----:B------:R-:W-:Y:S01]  /*6f50*/  NOP ;  /* 0x0000000000007918 */ /* 0x000fe20000000000 */
[----:B-1----:R1:W3:Y:S01]  /*6f60*/  LDS R5, [R15+UR49] ;  /* 0x000000310f057984 */ /* 0x0022e20008000800 */
[----:B------:R-:W-:Y:S02]  /*6f70*/  ELECT P0, URZ, PT ;  /* 0x00000000003f782f */ /* 0x000fe40003800000 */
[----:B------:R-:W-:Y:S01]  /*6f80*/  IADD3 R2, P3, R15, UR58, RZ ;  /* 0x0000003a0f027c10 */ /* 0x000fe2000ff7e0ff */
[----:B------:R-:W-:Y:S04]  /*6f90*/  BSSY B0, `(.L_x_95) ;  /* 0x0000005000007945 */ /* 0x000fe80003800000 */
[----:B------:R-:W-:-:S06]  /*6fa0*/  IMAD.X R3, RZ, RZ, UR59, P3 ;  /* 0x0000003bff037e24 */ /* 0x000fcc00098e06ff */
[----:B-1----:R-:W-:Y:S05]  /*6fb0*/  @!P0 BRA `(.L_x_96) ;  /* 0x0000000000088947 */ /* 0x002fea0003800000 */
[----:B------:R0:W-:Y:S01]  /*6fc0*/  UTMACMDFLUSH ;  /* 0x00000000000079b7 */ /* 0x0001e20000000000 */
[----:B------:R-:W-:-:S04]  /*6fd0*/  DEPBAR.LE SB0, 0x0 ;  /* 0x000080000000791a */ /* 0x000fc80000000000 */
.L_x_96:
[----:B------:R-:W-:Y:S05]  /*6fe0*/  BSYNC B0 ;  /* 0x0000000000007941 */ /* 0x000fea0003800000 */
.L_x_95:
[----:B---3--:R3:W5:Y:S02]  /*6ff0*/  ATOMG.E.EXCH.STRONG.GPU PT, RZ, [R2], R5 ;  /* 0x0000000502ff73a8 */ /* 0x00876400041ee100 */
.L_x_92:
[----:B------:R-:W-:Y:S01]  /*7000*/  UIMAD.WIDE.U32 UR4, UR60, -0x55555555, URZ ;  /* 0xaaaaaaab3c0478a5 */ /* 0x000fe2000f8e003f */
[----:B------:R-:W-:Y:S01]  /*7010*/  ISETP.NE.AND P0, PT, R19, RZ, PT ;  /* 0x000000ff1300720c */ /* 0x000fe20003f05270 */
[----:B------:R-:W-:Y:S01]  /*7020*/  UIADD3 UR38, UR38, 0x1, URZ ;  /* 0x0000000126267890 */ /* 0x000fe2000fffe03f */
[----:B--2---:R-:W-:Y:S01]  /*7030*/  SEL R0, RZ, 0x1, !P2 ;  /* 0x00000001ff007807 */ /* 0x004fe20005000000 */
[----:B------:R-:W-:Y:S02]  /*7040*/  USHF.R.U32.HI UR4, URZ, 0x1, UR5 ;  /* 0x000000013f047899 */ /* 0x000fe40008011605 */
[----:B------:R-:W-:Y:S02]  /*7050*/  UISETP.NE.AND UP0, UPT, UR38, 0x8, UPT ;  /* 0x000000082600788c */ /* 0x000fe4000bf05270 */
[----:B------:R-:W-:Y:S02]  /*7060*/  UIMAD UR9, UR4, -0x3, UR60 ;  /* 0xfffffffd040978a4 */ /* 0x000fe4000f8e023c */
[----:B------:R-:W-:-:S02]  /*7070*/  USEL UR4, URZ, 0x1, UP0 ;  /* 0x000000013f047887 */ /* 0x000fc40008000000 */
[----:B------:R-:W-:Y:S02]  /*7080*/  UIADD3 UR36, UR36, 0x4, URZ ;  /* 0x0000000424247890 */ /* 0x000fe4000fffe03f */
[----:B------:R-:W-:Y:S02]  /*7090*/  USEL UR38, UR38, URZ, UP0 ;  /* 0x0000003f26267287 */ /* 0x000fe40008000000 */
[----:B------:R-:W-:Y:S01]  /*70a0*/  LOP3.LUT R93, R93, UR4, RZ, 0x3c, !PT ;  /* 0x000000045d5d7c12 */ /* 0x000fe2000f8e3cff */
[----:B------:R-:W-:Y:S09]  /*70b0*/  @P0 BRA `(.L_x_97) ;  /* 0xffffffc800440947 */ /* 0x000ff2000383ffff */
[----:B------:R-:W-:-:S04]  /*70c0*/  DEPBAR.LE SB0, 0x0 ;  /* 0x000080000000791a */ /* 0x000fc80000000000 */
[----:B------:R-:W-:Y:S05]  /*70d0*/  @!P1 BRA `(.L_x_98) ;  /* 0x0000000000049947 */ /* 0x000fea0003800000 */
[----:B------:R-:W-:Y:S01]  /*70e0*/  BPT.TRAP 0x1 ;  /* 0x000000040000795c */ /* 0x000fe20000300000 */
.L_x_98:
[----:B------:R-:W-:-:S04]  /*70f0*/  ULEA UR43, UR55, UR43, 0x3 ;  /* 0x0000002b372b7291 */ /* 0x000fc8000f8e183f */
[----:B------:R-:W-:-:S04]  /*7100*/  UIADD3 UR43, UR43, 0x384d0, URZ ;  /* 0x000384d02b2b7890 */ /* 0x000fc8000fffe03f */
[----:B------:R-:W-:-:S09]  /*7110*/  UPRMT UR43, UR42, 0x654, UR43 ;  /* 0x000006542a2b7896 */ /* 0x000fd2000800002b */
[----:B-----5:R-:W-:Y:S01]  /*7120*/  SYNCS.ARRIVE.TRANS64.RED.A1T0 RZ, [UR43], RZ ;  /* 0x000000ffffff79a7 */ /* 0x020fe2000810042b */
[----:B------:R-:W-:Y:S05]  /*7130*/  EXIT ;  /* 0x000000000000794d */ /* 0x000fea0003800000 */
.L_x_23:
[----:B------:R-:W-:-:S08]  /*7140*/  NOP ;  /* 0x0000000000007918 */ /* 0x000fd00000000000 */
[----:B----45:R-:W1:-:S00]  /*7150*/  USETMAXREG.DEALLOC.CTAPOOL 0x28 ;  /* 0x00000028000079c8 */ /* 0x030e4000080e0500 */
[----:B------:R-:W-:-:S06]  /*7160*/  UISETP.NE.AND UP1, UPT, UR54, 0x3, UPT ;  /* 0x000000033600788c */ /* 0x000fcc000bf25270 */
[----:B------:R-:W-:-:S13]  /*7170*/  PLOP3.LUT P1, PT, PT, PT, UP1, 0x80, 0x0 ;  /* 0x000000000000781c */ /* 0x000fda0003f2f018 */
[----:B-1----:R-:W-:Y:S05]  /*7180*/  @!P1 BRA `(.L_x_99) ;  /* 0x0000003400389947 */ /* 0x002fea0003800000 */
[----:B------:R-:W-:-:S13]  /*7190*/  ISETP.NE.AND P0, PT, RZ, UR54, PT ;  /* 0x00000036ff007c0c */ /* 0x000fda000bf05270 */
[----:B------:R-:W-:Y:S05]  /*71a0*/  @!P0 BRA `(.L_x_100) ;  /* 0x0000001800208947 */ /* 0x000fea0003800000 */
[----:B------:R-:W-:-:S06]  /*71b0*/  UISETP.NE.AND UP0, UPT, UR54, 0x2, UPT ;  /* 0x000000023600788c */ /* 0x000fcc000bf05270 */
[----:B------:R-:W-:-:S13]  /*71c0*/  PLOP3.LUT P0, PT, PT, PT, UP0, 0x80, 0x0 ;  /* 0x000000000000781c */ /* 0x000fda0003f0f008 */
[----:B--2---:R-:W-:Y:S05]  /*71d0*/  @P0 EXIT ;  /* 0x000000000000094d */ /* 0x004fea0003800000 */
[----:B------:R-:W1:Y:S01]  /*71e0*/  S2UR UR4, SR_CTAID.Y ;  /* 0x00000000000479c3 */ /* 0x000e620000002600 */
[----:B------:R-:W-:Y:S01]  /*71f0*/  ELECT P0, URZ, PT ;  /* 0x00000000003f782f */ /* 0x000fe20003800000 */
[----:B------:R-:W-:Y:S01]  /*7200*/  BSSY B0, `(.L_x_101) ;  /* 0x000001d000007945 */ /* 0x000fe20003800000 */
[----:B-1----:R-:W-:-:S11]  /*7210*/  UIMAD UR4, UR4, UR39, UR40 ;  /* 0x00000027040472a4 */ /* 0x002fd6000f8e0228 */
[----:B------:R-:W-:Y:S05]  /*7220*/  @!P0 BRA `(.L_x_102) ;  /* 0x0000000000688947 */ /* 0x000fea0003800000 */
[----:B------:R-:W1:Y:S01]  /*7230*/  LDC.64 R4, c[0x0][0x600] ;  /* 0x00018000ff047b82 */ /* 0x000e620000000a00 */
[----:B------:R-:W-:Y:S02]  /*7240*/  UMOV UR5, 0x400 ;  /* 0x0000040000057882 */ /* 0x000fe40000000000 */
[----:B------:R-:W-:-:S05]  /*7250*/  ULEA UR5, UR41, UR5, 0x18 ;  /* 0x0000000529057291 */ /* 0x000fca000f8ec03f */
[----:B------:R-:W1:Y:S08]  /*7260*/  LDC.64 R6, c[0x0][0x608] ;  /* 0x00018200ff067b82 */ /* 0x000e700000000a00 */
[----:B------:R-:W2:Y:S08]  /*7270*/  LDC.64 R32, c[0x0][0x610] ;  /* 0x00018400ff207b82 */ /* 0x000eb00000000a00 */
[----:B------:R-:W2:Y:S01]  /*7280*/  LDC.64 R34, c[0x0][0x618] ;  /* 0x00018600ff227b82 */ /* 0x000ea20000000a00 */
[----:B-1----:R1:W-:Y:S07]  /*7290*/  STS.128 [UR5+0x38680], R4 ;  /* 0x03868004ff007988 */ /* 0x0023ee0008000c05 */
[----:B------:R-:W3:Y:S08]  /*72a0*/  LDC.64 R28, c[0x0][0x620] ;  /* 0x00018800ff1c7b82 */ /* 0x000ef00000000a00 */
[----:B------:R-:W3:Y:S01]  /*72b0*/  LDC.64 R30, c[0x0][0x628] ;  /* 0x00018a00ff1e7b82 */ /* 0x000ee20000000a00 */
[----:B--2---:R2:W-:Y:S07]  /*72c0*/  STS.128 [UR5+0x38690], R32 ;  /* 0x03869020ff007988 */ /* 0x0045ee0008000c05 */
[----:B------:R-:W4:Y:S08]  /*72d0*/  LDC.64 R24, c[0x0][0x630] ;  /* 0x00018c00ff187b82 */ /* 0x000f300000000a00 */
[----:B------:R-:W4:Y:S08]  /*72e0*/  LDC.64 R26, c[0x0][0x638] ;  /* 0x00018e00ff1a7b82 */ /* 0x000f300000000a00 */
[----:B------:R-:W5:Y:S01]  /*72f0*/  LDC.64 R20, c[0x0][0x640] ;  /* 0x00019000ff147b82 */ /* 0x000f620000000a00 */
[----:B---3--:R2:W-:Y:S07]  /*7300*/  STS.128 [UR5+0x386a0], R28 ;  /* 0x0386a01cff007988 */ /* 0x0085ee0008000c05 */
[----:B------:R-:W5:Y:S08]  /*7310*/  LDC.64 R22, c[0x0][0x648] ;  /* 0x00019200ff167b82 */ /* 0x000f700000000a00 */
[----:B------:R-:W3:Y:S01]  /*7320*/  LDC.64 R12, c[0x0][0x650] ;  /* 0x00019400ff0c7b82 */ /* 0x000ee20000000a00 */
[----:B----4-:R2:W-:Y:S07]  /*7330*/  STS.128 [UR5+0x386b0], R24 ;  /* 0x0386b018ff007988 */ /* 0x0105ee0008000c05 */
[----:B------:R-:W3:Y:S08]  /*7340*/  LDC.64 R14, c[0x0][0x658] ;  /* 0x00019600ff0e7b82 */ /* 0x000ef00000000a00 */
[----:B------:R-:W4:Y:S01]  /*7350*/  LDC.64 R8, c[0x0][0x660] ;  /* 0x00019800ff087b82 */ /* 0x000f220000000a00 */
[----:B-----5:R2:W-:Y:S07]  /*7360*/  STS.128 [UR5+0x386c0], R20 ;  /* 0x0386c014ff007988 */ /* 0x0205ee0008000c05 */
[----:B------:R-:W4:Y:S08]  /*7370*/  LDC.64 R10, c[0x0][0x668] ;  /* 0x00019a00ff0a7b82 */ /* 0x000f300000000a00 */
[----:B-1----:R-:W1:Y:S01]  /*7380*/  LDC.64 R4, c[0x0][0x670] ;  /* 0x00019c00ff047b82 */ /* 0x002e620000000a00 */
[----:B---3--:R2:W-:Y:S07]  /*7390*/  STS.128 [UR5+0x386d0], R12 ;  /* 0x0386d00cff007988 */ /* 0x0085ee0008000c05 */
[----:B------:R-:W1:Y:S01]  /*73a0*/  LDC.64 R6, c[0x0][0x678] ;  /* 0x00019e00ff067b82 */ /* 0x000e620000000a00 */
[----:B----4-:R2:W-:Y:S04]  /*73b0*/  STS.128 [UR5+0x386e0], R8 ;  /* 0x0386e008ff007988 */ /* 0x0105e80008000c05 */
[----:B-1----:R2:W-:Y:S02]  /*73c0*/  STS.128 [UR5+0x386f0], R4 ;  /* 0x0386f004ff007988 */ /* 0x0025e40008000c05 */
.L_x_102:
[----:B------:R-:W-:Y:S05]  /*73d0*/  BSYNC B0 ;  /* 0x0000000000007941 */ /* 0x000fea0003800000 */
.L_x_101:
[----:B------:R-:W-:Y:S01]  /*73e0*/  ELECT P0, URZ, PT ;  /* 0x00000000003f782f */ /* 0x000fe20003800000 */
[----:B------:R-:W-:Y:S01]  /*73f0*/  NOP ;  /* 0x0000000000007918 */ /* 0x000fe20000000000 */
[----:B------:R-:W-:Y:S01]  /*7400*/  ULDC UR5, c[0x0][0x884] ;  /* 0x0002210000057ab9 */ /* 0x000fe20000000800 */
[----:B------:R-:W-:Y:S01]  /*7410*/  ULDC.64 UR6, c[0x0][0x800] ;  /* 0x0002000000067ab9 */ /* 0x000fe20000000a00 */
[----:B------:R-:W-:Y:S01]  /*7420*/  ULEA UR4, UR5, UR4, 0x1 ;  /* 0x0000000405047291 */ /* 0x000fe2000f8e083f */
[----:B------:R-:W-:Y:S03]  /*7430*/  BSSY B0, `(.L_x_103) ;  /* 0x0000033000007945 */ /* 0x000fe60003800000 */
[----:B------:R-:W-:-:S05]  /*7440*/  UIMAD.WIDE UR6, UR4, 0x80, UR6 ;  /* 0x00000080040678a5 */ /* 0x000fca000f8e0206 */
[----:B------:R-:W-:Y:S07]  /*7450*/  @!P0 BRA `(.L_x_104) ;  /* 0x0000000000c08947 */ /* 0x000fee0003800000 */
[----:B------:R-:W-:Y:S01]  /*7460*/  ULDC.64 UR4, c[0x0][0x808] ;  /* 0x0002020000047ab9 */ /* 0x000fe20000000a00 */
[----:B------:R-:W-:Y:S01]  /*7470*/  ULDC.64 UR8, c[0x0][0x810] ;  /* 0x0002040000087ab9 */ /* 0x000fe20000000a00 */
[----:B------:R-:W-:Y:S02]  /*7480*/  ISETP.NE.U32.AND P0, PT, RZ, UR4, PT ;  /* 0x00000004ff007c0c */ /* 0x000fe4000bf05070 */
[----:B------:R-:W-:Y:S02]  /*7490*/  ISETP.NE.U32.AND P1, PT, RZ, UR8, PT ;  /* 0x00000008ff007c0c */ /* 0x000fe4000bf25070 */
[----:B------:R-:W-:Y:S02]  /*74a0*/  ISETP.NE.AND.EX P0, PT, RZ, UR5, PT, P0 ;  /* 0x00000005ff007c0c */ /* 0x000fe4000bf05300 */
[----:B------:R-:W-:-:S11]  /*74b0*/  ISETP.NE.AND.EX P1, PT, RZ, UR9, PT, P1 ;  /* 0x00000009ff007c0c */ /* 0x000fd6000bf25310 */
[----:B------:R-:W-:Y:S05]  /*74c0*/  @!P0 BRA `(.L_x_105) ;  /* 0x0000000000188947 */ /* 0x000fea0003800000 */
[----:B--2---:R-:W-:-:S04]  /*74d0*/  LEA R4, P0, R18, UR4, 0x3 ;  /* 0x0000000412047c11 */ /* 0x004fc8000f8018ff */
[----:B------:R-:W-:-:S06]  /*74e0*/  LEA.HI.X R5, R18, UR5, R3, 0x3, P0 ;  /* 0x0000000512057c11 */ /* 0x000fcc00080f1c03 */
[----:B------:R-:W2:Y:S01]  /*74f0*/  LDG.E.64 R4, desc[UR56][R4.64] ;  /* 0x0000003804047981 */ /* 0x000ea2000c1e1b00 */
[----:B------:R-:W-:Y:S02]  /*7500*/  UMOV UR4, 0x400 ;  /* 0x0000040000047882 */ /* 0x000fe40000000000 */
[----:B------:R-:W-:-:S09]  /*7510*/  ULEA UR4, UR41, UR4, 0x18 ;  /* 0x0000000429047291 */ /* 0x000fd2000f8ec03f */
[----:B--2---:R1:W-:Y:S03]  /*7520*/  STS.64 [UR4+0x38680], R4 ;  /* 0x03868004ff007988 */ /* 0x0043e60008000a04 */
.L_x_105:
[----:B------:R-:W-:Y:S05]  /*7530*/  @!P1 BRA `(.L_x_104) ;  /* 0x0000000000889947 */ /* 0x000fea0003800000 */
[----:B-12---:R-:W-:-:S04]  /*7540*/  LEA R4, P0, R18, UR8, 0x3 ;  /* 0x0000000812047c11 */ /* 0x006fc8000f8018ff */
[----:B------:R-:W-:-:S06]  /*7550*/  LEA.HI.X R5, R18, UR9, R3, 0x3, P0 ;  /* 0x0000000912057c11 */ /* 0x000fcc00080f1c03 */
[----:B------:R-:W2:Y:S01]  /*7560*/  LDG.E.64 R4, desc[UR56][R4.64] ;  /* 0x0000003804047981 */ /* 0x000ea2000c1e1b00 */
[----:B------:R-:W-:Y:S02]  /*7570*/  UMOV UR4, 0x400 ;  /* 0x0000040000047882 */ /* 0x000fe40000000000 */
[----:B------:R-:W-:-:S04]  /*7580*/  ULEA UR4, UR41, UR4, 0x18 ;  /* 0x0000000429047291 */ /* 0x000fc8000f8ec03f */
[----:B------:R-:W-:-:S05]  /*7590*/  UIADD3 UR5, UR4, 0x38680, URZ ;  /* 0x0003868004057890 */ /* 0x000fca000fffe03f */
[----:B------:R-:W1:Y:S01]  /*75a0*/  LDS R3, [UR4+0x3869c] ;  /* 0x03869c04ff037984 */ /* 0x000e620008000800 */
[----:B------:R-:W-:-:S03]  /*75b0*/  IMAD.U32 R8, RZ, RZ, UR5 ;  /* 0x00000005ff087e24 */ /* 0x000fc6000f8e00ff */
[----:B------:R-:W-:Y:S02]  /*75c0*/  STS [UR4+0x386b0], RZ ;  /* 0x0386b0ffff007988 */ /* 0x000fe40008000804 */
[----:B------:R-:W-:-:S05]  /*75d0*/  SHF.R.U64 R8, R8, 0x4, RZ ;  /* 0x0000000408087819 */ /* 0x000fca00000012ff */
[----:B------:R-:W-:Y:S04]  /*75e0*/  STS [UR4+0x38690], R8 ;  /* 0x03869008ff007988 */ /* 0x000fe80008000804 */
[----:B------:R-:W-:Y:S01]  /*75f0*/  STS [UR4+0x38694], R8 ;  /* 0x03869408ff007988 */ /* 0x000fe20008000804 */
[----:B--2---:R-:W-:Y:S01]  /*7600*/  SHF.L.U64.HI R11, R4, 0x1, R5 ;  /* 0x00000001040b7819 */ /* 0x004fe20000010205 */
[----:B------:R-:W-:-:S03]  /*7610*/  VIADD R5, R0, 0xffffffff ;  /* 0xffffffff00057836 */ /* 0x000fc60000000000 */
[----:B------:R-:W-:-:S04]  /*7620*/  LOP3.LUT R11, R11, 0x1fffffff, RZ, 0xc0, !PT ;  /* 0x1fffffff0b0b7812 */ /* 0x000fc800078ec0ff */
[----:B------:R-:W-:-:S04]  /*7630*/  SHF.R.U32.HI R6, RZ, 0x4, R11 ;  /* 0x00000004ff067819 */ /* 0x000fc8000001160b */
[----:B-1----:R-:W-:-:S05]  /*7640*/  LOP3.LUT R3, R3, 0xf, R6, 0xb8, !PT ;  /* 0x0000000f03037812 */ /* 0x002fca00078eb806 */
[----:B------:R1:W-:Y:S04]  /*7650*/  STS [UR4+0x3869c], R3 ;  /* 0x03869c03ff007988 */ /* 0x0003e80008000804 */
[----:B------:R-:W2:Y:S01]  /*7660*/  LDS R6, [UR4+0x3869c] ;  /* 0x03869c04ff067984 */ /* 0x000ea20008000800 */
[----:B-1----:R-:W-:Y:S02]  /*7670*/  IMAD.SHL.U32 R3, R4, 0x2, RZ ;  /* 0x0000000204037824 */ /* 0x002fe400078e00ff */
[----:B------:R-:W-:-:S03]  /*7680*/  VIADD R4, R2, 0xffffffff ;  /* 0xffffffff02047836 */ /* 0x000fc60000000000 */
[----:B------:R-:W-:-:S04]  /*7690*/  LOP3.LUT R2, R3, 0xfffffffe, RZ, 0xc0, !PT ;  /* 0xfffffffe03027812 */ /* 0x000fc800078ec0ff */
[----:B------:R-:W-:-:S05]  /*76a0*/  SHF.R.U64 R2, R2, 0x4, R11 ;  /* 0x0000000402027819 */ /* 0x000fca000000120b */
[----:B------:R-:W-:Y:S01]  /*76b0*/  STS [UR4+0x3868c], R2 ;  /* 0x03868c02ff007988 */ /* 0x000fe20008000804 */
[----:B--2---:R-:W-:-:S05]  /*76c0*/  LOP3.LUT R6, R6, 0xf0, RZ, 0xb8, !PT ;  /* 0x000000f006067812 */ /* 0x004fca00078eb8ff */
[----:B------:R1:W-:Y:S04]  /*76d0*/  STS [UR4+0x3869c], R6 ;  /* 0x03869c06ff007988 */ /* 0x0003e80008000804 */
[----:B------:R-:W2:Y:S01]  /*76e0*/  LDS R9, [UR4+0x3869c] ;  /* 0x03869c04ff097984 */ /* 0x000ea20008000800 */
[----:B-1----:R-:W-:-:S05]  /*76f0*/  CS2R R6, SRZ ;  /* 0x0000000000067805 */ /* 0x002fca000001ff00 */
[----:B------:R-:W-:Y:S01]  /*7700*/  STS.128 [UR4+0x386a0], R4 ;  /* 0x0386a004ff007988 */ /* 0x000fe20008000c04 */
[----:B--2---:R-:W-:-:S05]  /*7710*/  LOP3.LUT R9, R9, 0xf00, RZ, 0xb8, !PT ;  /* 0x00000f0009097812 */ /* 0x004fca00078eb8ff */
[----:B------:R-:W-:Y:S04]  /*7720*/  STS.64 [UR4+0x38698], R8 ;  /* 0x03869808ff007988 */ /* 0x000fe80008000a04 */
[----:B------:R-:W1:Y:S02]  /*7730*/  LDS R10, [UR4+0x3869c] ;  /* 0x03869c04ff0a7984 */ /* 0x000e640008000800 */
[----:B-1----:R-:W-:-:S05]  /*7740*/  LOP3.LUT R0, R10, 0xf000, RZ, 0xb8, !PT ;  /* 0x0000f0000a007812 */ /* 0x002fca00078eb8ff */
[----:B------:R3:W-:Y:S02]  /*7750*/  STS [UR4+0x3869c], R0 ;  /* 0x03869c00ff007988 */ /* 0x0007e40008000804 */
.L_x_104:
[----:B------:R-:W-:Y:S05]  /*7760*/  BSYNC B0 ;  /* 0x0000000000007941 */ /* 0x000fea0003800000 */
.L_x_103:
[----:B---3--:R-:W3:Y:S01]  /*7770*/  S2R R0, SR_LANEID ;  /* 0x0000000000007919 */ /* 0x008ee20000000000 */
[----:B------:R-:W-:Y:S01]  /*7780*/  ELECT P0, URZ, PT ;  /* 0x00000000003f782f */ /* 0x000fe20003800000 */
[----:B------:R-:W-:Y:S01]  /*7790*/  NOP ;  /* 0x0000000000007918 */ /* 0x000fe20000000000 */
[----:B------:R-:W-:Y:S01]  /*77a0*/  UMOV UR4, URZ ;  /* 0x0000003f00047c82 */ /* 0x000fe20008000000 */
[----:B------:R-:W-:Y:S10]  /*77b0*/  BSSY B0, `(.L_x_106) ;  /* 0x0000004000007945 */ /* 0x000ff40003800000 */
[----:B------:R-:W-:Y:S05]  /*77c0*/  @!P0 BRA `(.L_x_107) ;  /* 0x0000000000088947 */ /* 0x000fea0003800000 */
[----:B------:R0:W-:Y:S01]  /*77d0*/  UTMACMDFLUSH ;  /* 0x00000000000079b7 */ /* 0x0001e20000000000 */
[----:B------:R-:W-:-:S04]  /*77e0*/  DEPBAR.LE SB0, 0x0 ;  /* 0x000080000000791a */ /* 0x000fc80000000000 */
.L_x_107:
[----:B------:R-:W-:Y:S05]  /*77f0*/  BSYNC B0 ;  /* 0x0000000000007941 */ /* 0x000fea0003800000 */
.L_x_106:
[----:B------:R-:W-:Y:S01]  /*7800*/  UMOV UR5, 0x400 ;  /* 0x0000040000057882 */ /* 0x000fe20000000000 */
[----:B-123--:R-:W-:Y:S01]  /*7810*/  IMAD.SHL.U32 R4, R0, 0x4, RZ ;  /* 0x0000000400047824 */ /* 0x00efe200078e00ff */
[----:B------:R-:W-:-:S04]  /*7820*/  ULEA UR5, UR41, UR5, 0x18 ;  /* 0x0000000529057291 */ /* 0x000fc8000f8ec03f */
[----:B------:R-:W-:Y:S01]  /*7830*/  UIADD3 UR24, UR5, 0x38680, URZ ;  /* 0x0003868005187890 */ /* 0x000fe2000fffe03f */
[----:B------:R-:W-:Y:S01]  /*7840*/  IADD3 R2, P0, R4, UR6, RZ ;  /* 0x0000000604027c10 */ /* 0x000fe2000ff1e0ff */
[----:B------:R-:W-:-:S04]  /*7850*/  IMAD.MOV.U32 R0, RZ, RZ, RZ ;  /* 0x000000ffff007224 */ /* 0x000fc800078e00ff */
[----:B------:R-:W-:-:S03]  /*7860*/  IMAD.X R3, RZ, RZ, UR7, P0 ;  /* 0x00000007ff037e24 */ /* 0x000fc600080e06ff */
[----:B------:R-:W1:Y:S01]  /*7870*/  LDS R5, [R4+UR24] ;  /* 0x0000001804057984 */ /* 0x000e620008000800 */
[----:B------:R-:W-:-:S03]  /*7880*/  SHF.L.U32 R0, R0, 0x1f, RZ ;  /* 0x0000001f00007819 */ /* 0x000fc600000006ff */
[----:B-1----:R1:W2:Y:S02]  /*7890*/  ATOMG.E.EXCH.STRONG.GPU PT, RZ, [R2], R5 ;  /* 0x0000000502ff73a8 */ /* 0x0022a400041ee100 */
[----:B--2---:R-:W2:Y:S01]  /*78a0*/  SYNCS.PHASECHK.TRANS64.TRYWAIT P0, [UR5+0x384f8], R0 ;  /* 0x0384f800ff0075a7 */ /* 0x004ea20008000145 */
[----:B------:R-:W-:Y:S02]  /*78b0*/  ULOP3.LUT UR25, UR53, 0x1, URZ, 0xfc, !UPT ;  /* 0x0000000135197892 */ /* 0x000fe4000f8efc3f */
[----:B------:R-:W-:Y:S01]  /*78c0*/  ULOP3.LUT UR26, UR51, 0x2, URZ, 0xfc, !UPT ;  /* 0x00000002331a7892 */ /* 0x000fe2000f8efc3f */
[----:B-12---:R-:W-:Y:S11]  /*78d0*/  @!P0 BRA `(.L_x_108) ;  /* 0x0000005000f08947 */ /* 0x006ff60003800000 */
.L_x_232:
[----:B------:R-:W-:Y:S01]  /*78e0*/  IMAD.MOV.U32 R2, RZ, RZ, 0x1 ;  /* 0x00000001ff027424 */ /* 0x000fe200078e00ff */
[----:B------:R-:W-:Y:S01]  /*78f0*/  ULDC UR27, c[0x0][0x598] ;  /* 0x00016600001b7ab9 */ /* 0x000fe20000000800 */
[----:B-1----:R-:W-:Y:S01]  /*7900*/  IMAD.MOV.U32 R0, RZ, RZ, 0x1 ;  /* 0x00000001ff007424 */ /* 0x002fe200078e00ff */
[----:B------:R-:W-:Y:S01]  /*7910*/  ULDC UR28, c[0x0][0x580] ;  /* 0x00016000001c7ab9 */ /* 0x000fe20000000800 */
[----:B------:R-:W-:Y:S01]  /*7920*/  IMAD.MOV.U32 R12, RZ, RZ, RZ ;  /* 0x000000ffff0c7224 */ /* 0x000fe200078e00ff */
[----:B------:R-:W-:Y:S01]  /*7930*/  ULDC.64 UR20, c[0x0][0x590] ;  /* 0x0001640000147ab9 */ /* 0x000fe20000000a00 */
[----:B------:R-:W-:-:S05]  /*7940*/  ULDC.64 UR22, c[0x0][0x588] ;  /* 0x0001620000167ab9 */ /* 0x000fca0000000a00 */
.L_x_145:
[----:B------:R-:W-:-:S06]  /*7950*/  UISETP.NE.AND UP0, UPT, UR25, 0x3, UPT ;  /* 0x000000031900788c */ /* 0x000fcc000bf05270 */
[----:B------:R-:W-:-:S13]  /*7960*/  PLOP3.LUT P1, PT, PT, PT, UP0, 0x80, 0x0 ;  /* 0x000000000000781c */ /* 0x000fda0003f2f008 */
[----:B-1-345:R-:W-:Y:S05]  /*7970*/  @!P1 BRA `(.L_x_109) ;  /* 0x0000000000049947 */ /* 0x03afea0003800000 */
[----:B------:R-:W-:Y:S01]  /*7980*/  BPT.TRAP 0x1 ;  /* 0x000000040000795c */ /* 0x000fe20000300000 */
.L_x_109:
[----:B------:R-:W-:Y:S01]  /*7990*/  ULEA UR8, UR4, UR5, 0x3 ;  /* 0x0000000504087291 */ /* 0x000fe2000f8e183f */
[----:B------:R-:W-:-:S08]  /*79a0*/  SHF.L.U32 R3, R12, 0x1f, RZ ;  /* 0x0000001f0c037819 */ /* 0x000fd000000006ff */
[----:B------:R-:W1:Y:S02]  /*79b0*/  SYNCS.PHASECHK.TRANS64.TRYWAIT P0, [UR8+0x38400], R3 ;  /* 0x03840003ff0075a7 */ /* 0x000e640008000148 */
[----:B-1----:R-:W-:Y:S05]  /*79c0*/  @!P0 BRA `(.L_x_110) ;  /* 0x0000005000cc8947 */ /* 0x002fea0003800000 */
.L_x_233:
[----:B------:R-:W-:-:S09]  /*79d0*/  ULEA UR9, UR4, UR5, 0x4 ;  /* 0x0000000504097291 */ /* 0x000fd2000f8e203f */
[----:B-1----:R-:W1:Y:S01]  /*79e0*/  LDS.128 R4, [UR9+0x38500] ;  /* 0x03850009ff047984 */ /* 0x002e620008000c00 */
[----:B------:R-:W-:Y:S01]  /*79f0*/  @!PT LDS RZ, [RZ] ;  /* 0x00000000fffff984 */ /* 0x000fe20000000800 */
[----:B------:R-:W-:Y:S01]  /*7a00*/  @!PT LDS RZ, [RZ] ;  /* 0x00000000fffff984 */ /* 0x000fe20000000800 */
[----:B------:R-:W-:Y:S01]  /*7a10*/  @!PT LDS RZ, [RZ] ;  /* 0x00000000fffff984 */ /* 0x000fe20000000800 */
[----:B------:R-:W-:Y:S01]  /*7a20*/  @!PT LDS RZ, [RZ] ;  /* 0x00000000fffff984 */ /* 0x000fe20000000800 */
[----:B------:R2:W-:Y:S06]  /*7a30*/  MEMBAR.ALL.CTA ;  /* 0x0000000000007992 */ /* 0x0005ec0000008000 */
[----:B--2---:R-:W2:Y:S01]  /*7a40*/  FENCE.VIEW.ASYNC.S ;  /* 0x00000000000073c6 */ /* 0x004ea20000000000 */
[----:B------:R-:W-:Y:S05]  /*7a50*/  @!P1 BRA `(.L_x_111) ;  /* 0x0000000000049947 */ /* 0x000fea0003800000 */
[----:B------:R-:W-:Y:S01]  /*7a60*/  BPT.TRAP 0x1 ;  /* 0x000000040000795c */ /* 0x000fe20000300000 */
.L_x_111:
[----:B------:R-:W-:Y:S01]  /*7a70*/  UIADD3 UR8, UR8, 0x38440, URZ ;  /* 0x0003844008087890 */ /* 0x000fe2000fffe03f */
[----:B------:R-:W-:Y:S02]  /*7a80*/  R2UR UR10, R16 ;  /* 0x00000000100a72ca */ /* 0x000fe400000e0000 */
[----:B------:R-:W-:Y:S01]  /*7a90*/  R2UR UR11, R17 ;  /* 0x00000000110b72ca */ /* 0x000fe200000e0000 */
[----:B------:R-:W-:Y:S01]  /*7aa0*/  UPRMT UR8, UR41, 0x654, UR8 ;  /* 0x0000065429087896 */ /* 0x000fe20008000008 */
[----:B------:R-:W-:Y:S02]  /*7ab0*/  LOP3.LUT P1, RZ, R2, 0xff, RZ, 0xc0, !PT ;  /* 0x000000ff02ff7812 */ /* 0x000fe4000782c0ff */
[----:B------:R-:W-:-:S04]  /*7ac0*/  ISETP.NE.U32.AND P0, PT, RZ, UR20, PT ;  /* 0x00000014ff007c0c */ /* 0x000fc8000bf05070 */
[----:B------:R-:W-:Y:S02]  /*7ad0*/  ISETP.NE.AND.EX P0, PT, RZ, UR21, PT, P0 ;  /* 0x00000015ff007c0c */ /* 0x000fe4000bf05300 */
[----:B--2---:R-:W-:Y:S01]  /*7ae0*/  SYNCS.ARRIVE.TRANS64.RED.A1T0 RZ, [UR8], RZ ;  /* 0x000000ffffff79a7 */ /* 0x004fe20008100408 */
[----:B------:R-:W-:Y:S02]  /*7af0*/  USHF.L.U32 UR10, UR10, 0x7, URZ ;  /* 0x000000070a0a7899 */ /* 0x000fe4000800063f */
[----:B------:R-:W-:Y:S02]  /*7b00*/  USHF.L.U32 UR11, UR11, 0x7, URZ ;  /* 0x000000070b0b7899 */ /* 0x000fe4000800063f */
[----:B------:R-:W-:Y:S10]  /*7b10*/  @!P1 BRA `(.L_x_112) ;  /* 0x00000000000c9947 */ /* 0x000ff40003800000 */
[----:B------:R-:W-:-:S04]  /*7b20*/  DEPBAR {5,4,3,2,1,0} ;  /* 0x0000003f0000791a */ /* 0x000fc80000000000 */
[----:B------:R2:W-:Y:S02]  /*7b30*/  UTMACCTL.IV [UR6] ;  /* 0x00000000060079b9 */ /* 0x0005e40008000000 */
[----:B--2---:R-:W-:Y:S01]  /*7b40*/  NOP ;  /* 0x0000000000007918 */ /* 0x004fe20000000000 */
.L_x_112:
[----:B------:R-:W-:Y:S05]  /*7b50*/  @!P0 BRA `(.L_x_113) ;  /* 0x0000000000188947 */ /* 0x000fea0003800000 */
[----:B------:R-:W2:Y:S02]  /*7b60*/  LDC.64 R2, c[0x0][0x590] ;  /* 0x00016400ff027b82 */ /* 0x000ea40000000a00 */
[----:B--2---:R-:W-:-:S06]  /*7b70*/  IMAD.WIDE R2, R18, 0x8, R2 ;  /* 0x0000000812027825 */ /* 0x004fcc00078e0202 */
[----:B------:R-:W2:Y:S04]  /*7b80*/  LDG.E.64 R2, desc[UR56][R2.64] ;  /* 0x0000003802027981 */ /* 0x000ea8000c1e1b00 */
[----:B--2---:R-:W2:Y:S02]  /*7b90*/  LD.E R8, desc[UR56][R2.64] ;  /* 0x0000003802087980 */ /* 0x004ea4000c101900 */
[----:B--2---:R-:W-:Y:S01]  /*7ba0*/  FSETP.NEU.AND P0, PT, R8, RZ, PT ;  /* 0x000000ff0800720b */ /* 0x004fe20003f0d000 */
[----:B------:R-:W-:-:S12]  /*7bb0*/  BRA `(.L_x_114) ;  /* 0x0000000000247947 */ /* 0x000fd80003800000 */
.L_x_113:
[----:B------:R-:W-:Y:S02]  /*7bc0*/  ISETP.NE.U32.AND P1, PT, RZ, UR22, PT ;  /* 0x00000016ff007c0c */ /* 0x000fe4000bf25070 */
[----:B------:R-:W-:Y:S02]  /*7bd0*/  FSETP.NEU.AND P0, PT, RZ, UR28, PT ;  /* 0x0000001cff007c0b */ /* 0x000fe4000bf0d000 */
[----:B------:R-:W-:-:S13]  /*7be0*/  ISETP.NE.AND.EX P1, PT, RZ, UR23, PT, P1 ;  /* 0x00000017ff007c0c */ /* 0x000fda000bf25310 */
[----:B------:R-:W-:Y:S05]  /*7bf0*/  @!P1 BRA `(.L_x_114) ;  /* 0x0000000000149947 */ /* 0x000fea0003800000 */
[----:B------:R-:W2:Y:S01]  /*7c00*/  LDC.64 R2, c[0x0][0x588] ;  /* 0x00016200ff027b82 */ /* 0x000ea20000000a00 */
[----:B------:R-:W-:-:S04]  /*7c10*/  IMAD R9, R18, UR27, RZ ;  /* 0x0000001b12097c24 */ /* 0x000fc8000f8e02ff */
[----:B--2---:R-:W-:-:S06]  /*7c20*/  IMAD.WIDE R2, R9, 0x4, R2 ;  /* 0x0000000409027825 */ /* 0x004fcc00078e0202 */
[----:B------:R-:W2:Y:S02]  /*7c30*/  LDG.E R2, desc[UR56][R2.64] ;  /* 0x0000003802027981 */ /* 0x000ea4000c1e1900 */
[----:B--2---:R-:W-:-:S13]  /*7c40*/  FSETP.NEU.AND P0, PT, R2, RZ, PT ;  /* 0x000000ff0200720b */ /* 0x004fda0003f0d000 */
.L_x_114:
[----:B------:R-:W-:Y:S01]  /*7c50*/  UISETP.NE.AND UP0, UPT, UR26, 0x3, UPT ;  /* 0x000000031a00788c */ /* 0x000fe2000bf05270 */
[----:B------:R-:W-:-:S05]  /*7c60*/  ELECT P1, URZ, PT ;  /* 0x00000000003f782f */ /* 0x000fca0003820000 */
[----:B------:R-:W-:Y:S02]  /*7c70*/  PLOP3.LUT P2, PT, PT, PT, UP0, 0x80, 0x0 ;  /* 0x000000000000781c */ /* 0x000fe40003f4f008 */
[----:B------:R-:W-:-:S11]  /*7c80*/  PLOP3.LUT P0, PT, P0, P1, PT, 0x2a, 0x0 ;  /* 0x000000000000781c */ /* 0x000fd60000702572 */
[----:B------:R-:W-:Y:S05]  /*7c90*/  @!P2 BRA `(.L_x_115) ;  /* 0x000000000004a947 */ /* 0x000fea0003800000 */
[----:B------:R-:W-:Y:S01]  /*7ca0*/  BPT.TRAP 0x1 ;  /* 0x000000040000795c */ /* 0x000fe20000300000 */
.L_x_115:
[----:B------:R-:W-:-:S04]  /*7cb0*/  SHF.L.U32 R2, R0, 0x1f, RZ ;  /* 0x0000001f00027819 */ /* 0x000fc800000006ff */
[----:B------:R-:W2:Y:S02]  /*7cc0*/  SYNCS.PHASECHK.TRANS64.TRYWAIT P1, [UR5+0x384d0], R2 ;  /* 0x0384d002ff0075a7 */ /* 0x000ea40008020145 */
[----:B--2---:R-:W-:Y:S05]  /*7cd0*/  @!P1 BRA `(.L_x_116) ;  /* 0x0000005000209947 */ /* 0x004fea0003800000 */
.L_x_234:
[----:B------:R-:W-:Y:S04]  /*7ce0*/  BSSY B0, `(.L_x_117) ;  /* 0x0000010000007945 */ /* 0x000fe80003800000 */
[----:B------:R-:W-:Y:S05]  /*7cf0*/  @P0 BRA `(.L_x_118) ;  /* 0x0000000000380947 */ /* 0x000fea0003800000 */
[----:B------:R-:W-:Y:S02]  /*7d00*/  UIADD3 UR8, UR5, 0x30000, URZ ;  /* 0x0003000005087890 */ /* 0x000fe4000fffe03f */
[----:B------:R-:W-:Y:S02]  /*7d10*/  UIADD3 UR9, UR5, 0x384b0, URZ ;  /* 0x000384b005097890 */ /* 0x000fe4000fffe03f */
[----:B------:R-:W-:Y:S02]  /*7d20*/  UIADD3 UR14, UR10, 0x40, URZ ;  /* 0x000000400a0e7890 */ /* 0x000fe4000fffe03f */
[----:B------:R-:W-:Y:S01]  /*7d30*/  UIADD3 UR12, UR5, 0x31000, URZ ;  /* 0x00031000050c7890 */ /* 0x000fe2000fffe03f */
[----:B------:R-:W-:Y:S01]  /*7d40*/  UMOV UR16, 0x0 ;  /* 0x0000000000107882 */ /* 0x000fe20000000000 */
[----:B------:R-:W-:Y:S01]  /*7d50*/  UMOV UR17, 0x10000000 ;  /* 0x1000000000117882 */ /* 0x000fe20000000000 */
[----:B------:R-:W-:Y:S01]  /*7d60*/  UMOV UR15, UR11 ;  /* 0x0000000b000f7c82 */ /* 0x000fe20008000000 */
[----:B------:R-:W-:Y:S01]  /*7d70*/  UMOV UR13, UR9 ;  /* 0x00000009000d7c82 */ /* 0x000fe20008000000 */
[----:B------:R3:W-:Y:S04]  /*7d80*/  UTMALDG.2D [UR8], [UR6], desc[UR16] ;  /* 0x00001008060075b4 */ /* 0x0007e80008009000 */
[----:B------:R3:W-:Y:S02]  /*7d90*/  UTMALDG.2D [UR12], [UR6], desc[UR16] ;  /* 0x0000100c060075b4 */ /* 0x0007e40008009000 */
[----:B---3--:R-:W-:Y:S05]  /*7da0*/  @!P2 BRA `(.L_x_119) ;  /* 0x000000000004a947 */ /* 0x008fea0003800000 */
[----:B------:R-:W-:Y:S01]  /*7db0*/  BPT.TRAP 0x1 ;  /* 0x000000040000795c */ /* 0x000fe20000300000 */
.L_x_119:
[----:B--2---:R-:W2:Y:S02]  /*7dc0*/  LDC R3, c[0x0][0x828] ;  /* 0x00020a00ff037b82 */ /* 0x004ea40000000800 */
[----:B--2---:R3:W-:Y:S02]  /*7dd0*/  SYNCS.ARRIVE.TRANS64.RED.A0TR RZ, [UR5+0x384b0], R3 ;  /* 0x0384b003ffff79a7 */ /* 0x0047e40008300405 */
.L_x_118:
[----:B------:R-:W-:Y:S05]  /*7de0*/  BSYNC B0 ;  /* 0x0000000000007941 */ /* 0x000fea0003800000 */
.L_x_117:
[----:B------:R-:W-:Y:S05]  /*7df0*/  @!P2 BRA `(.L_x_120) ;  /* 0x000000000004a947 */ /* 0x000fea0003800000 */
[----:B------:R-:W-:Y:S01]  /*7e00*/  BPT.TRAP 0x1 ;  /* 0x000000040000795c */ /* 0x000fe20000300000 */
.L_x_120:
[----:B------:R-:W-:-:S04]  /*7e10*/  UIADD3 UR8, UR5, 0x384b0, URZ ;  /* 0x000384b005087890 */ /* 0x000fc8000fffe03f */
[----:B------:R-:W-:-:S09]  /*7e20*/  UPRMT UR8, UR41, 0x654, UR8 ;  /* 0x0000065429087896 */ /* 0x000fd20008000008 */
[----:B------:R-:W-:Y:S01]  /*7e30*/  SYNCS.ARRIVE.TRANS64.RED.A1T0 RZ, [UR8], RZ ;  /* 0x000000ffffff79a7 */ /* 0x000fe20008100408 */
[----:B------:R-:W-:Y:S05]  /*7e40*/  @!P2 BRA `(.L_x_121) ;  /* 0x000000000004a947 */ /* 0x000fea0003800000 */
[----:B------:R-:W-:Y:S01]  /*7e50*/  BPT.TRAP 0x1 ;  /* 0x000000040000795c */ /* 0x000fe20000300000 */
.L_x_121:
[----:B------:R-:W4:Y:S02]  /*7e60*/  SYNCS.PHASECHK.TRANS64.TRYWAIT P1, [UR5+0x384d8], R2 ;  /* 0x0384d802ff0075a7 */ /* 0x000f240008020145 */
[----:B----4-:R-:W-:Y:S05]  /*7e70*/  @!P1 BRA `(.L_x_122) ;  /* 0x0000004c00d09947 */ /* 0x010fea0003800000 */
.L_x_235:
[----:B------:R-:W-:Y:S04]  /*7e80*/  BSSY B0, `(.L_x_123) ;  /* 0x0000012000007945 */ /* 0x000fe80003800000 */
[----:B------:R-:W-:Y:S05]  /*7e90*/  @P0 BRA `(.L_x_124) ;  /* 0x0000000000400947 */ /* 0x000fea0003800000 */
[----:B------:R-:W-:Y:S02]  /*7ea0*/  UIADD3 UR19, UR11, 0x20, URZ ;  /* 0x000000200b137890 */ /* 0x000fe4000fffe03f */
        /* <DEDUP_REMOVED lines=8> */
[----:B------:R-:W-:Y:S01]  /*7f30*/  UMOV UR15, UR19 ;  /* 0x00000013000f7c82 */ /* 0x000fe20008000000 */
[----:B------:R4:W-:Y:S03]  /*7f40*/  UTMALDG.2D [UR16], [UR6], desc[UR8] ;  /* 0x00000810060075b4 */ /* 0x0009e60008009000 */
[----:B------:R4:W-:Y:S02]  /*7f50*/  UTMALDG.2D [UR12], [UR6], desc[UR8] ;  /* 0x0000080c060075b4 */ /* 0x0009e40008009000 */
[----:B----4-:R-:W-:Y:S05]  /*7f60*/  @!P2 BRA `(.L_x_125) ;  /* 0x000000000004a947 */ /* 0x010fea0003800000 */
[----:B------:R-:W-:Y:S01]  /*7f70*/  BPT.TRAP 0x1 ;  /* 0x000000040000795c */ /* 0x000fe20000300000 */
.L_x_125:
[----:B--23--:R-:W2:Y:S02]  /*7f80*/  LDC R3, c[0x0][0x828] ;  /* 0x00020a00ff037b82 */ /* 0x00cea40000000800 */
[----:B--2---:R4:W-:Y:S02]  /*7f90*/  SYNCS.ARRIVE.TRANS64.RED.A0TR RZ, [UR5+0x384b8], R3 ;  /* 0x0384b803ffff79a7 */ /* 0x0049e40008300405 */
.L_x_124:
[----:B------:R-:W-:Y:S05]  /*7fa0*/  BSYNC B0 ;  /* 0x0000000000007941 */ /* 0x000fea0003800000 */
.L_x_123:
[----:B------:R-:W-:Y:S05]  /*7fb0*/  @!P2 BRA `(.L_x_126) ;  /* 0x000000000004a947 */ /* 0x000fea0003800000 */
[----:B------:R-:W-:Y:S01]  /*7fc0*/  BPT.TRAP 0x1 ;  /* 0x000000040000795c */ /* 0x000fe20000300000 */
.L_x_126:
[----:B------:R-:W-:-:S04]  /*7fd0*/  UIADD3 UR8, UR5, 0x384b8, URZ ;  /* 0x000384b805087890 */ /* 0x000fc8000fffe03f */
[----:B------:R-:W-:-:S09]  /*7fe0*/  UPRMT UR8, UR41, 0x654, UR8 ;  /* 0x0000065429087896 */ /* 0x000fd20008000008 */
[----:B------:R-:W-:Y:S01]  /*7ff0*/  SYNCS.ARRIVE.TRANS64.RED.A1T0 RZ, [UR8], RZ ;  /* 0x000000ffffff79a7 */ /* 0x000fe20008100408 */
[----:B------:R-:W-:Y:S05]  /*8000*/  @!P2 BRA `(.L_x_127) ;  /* 0x000000000004a947 */ /* 0x000fea0003800000 */
[----:B------:R-:W-:Y:S01]  /*8010*/  BPT.TRAP 0x1 ;  /* 0x000000040000795c */ /* 0x000fe20000300000 */
.L_x_127:
[----:B------:R-:W5:Y:S02]  /*8020*/  SYNCS.PHASECHK.TRANS64.TRYWAIT P1, [UR5+0x384e0], R2 ;  /* 0x0384e002ff0075a7 */ /* 0x000f640008020145 */
[----:B-----5:R-:W-:Y:S05]  /*8030*/  @!P1 BRA `(.L_x_128) ;  /* 0x0000004c00789947 */ /* 0x020fea0003800000 */
.L_x_236:
        /* <DEDUP_REMOVED lines=14> */
[----:B-1----:R-:W-:Y:S05]  /*8120*/  @!P2 BRA `(.L_x_131) ;  /* 0x000000000004a947 */ /* 0x002fea0003800000 */
[----:B------:R-:W-:Y:S01]  /*8130*/  BPT.TRAP 0x1 ;  /* 0x000000040000795c */ /* 0x000fe20000300000 */
.L_x_131:
[----:B--234-:R-:W1:Y:S02]  /*8140*/  LDC R3, c[0x0][0x828] ;  /* 0x00020a00ff037b82 */ /* 0x01ce640000000800 */
[----:B-1----:R1:W-:Y:S02]  /*8150*/  SYNCS.ARRIVE.TRANS64.RED.A0TR RZ, [UR5+0x384c0], R3 ;  /* 0x0384c003ffff79a7 */ /* 0x0023e40008300405 */
.L_x_130:
[----:B------:R-:W-:Y:S05]  /*8160*/  BSYNC B0 ;  /* 0x0000000000007941 */ /* 0x000fea0003800000 */
.L_x_129:
[----:B------:R-:W-:Y:S05]  /*8170*/  @!P2 BRA `(.L_x_132) ;  /* 0x000000000004a947 */ /* 0x000fea0003800000 */
[----:B------:R-:W-:Y:S01]  /*8180*/  BPT.TRAP 0x1 ;  /* 0x000000040000795c */ /* 0x000fe20000300000 */
.L_x_132:
[----:B------:R-:W-:-:S04]  /*8190*/  UIADD3 UR8, UR5, 0x384c0, URZ ;  /* 0x000384c005087890 */ /* 0x000fc8000fffe03f */
[----:B------:R-:W-:-:S09]  /*81a0*/  UPRMT UR8, UR41, 0x654, UR8 ;  /* 0x0000065429087896 */ /* 0x000fd20008000008 */
[----:B------:R-:W-:Y:S01]  /*81b0*/  SYNCS.ARRIVE.TRANS64.RED.A1T0 RZ, [UR8], RZ ;  /* 0x000000ffffff79a7 */ /* 0x000fe20008100408 */
[----:B------:R-:W-:Y:S05]  /*81c0*/  @!P2 BRA `(.L_x_133) ;  /* 0x000000000004a947 */ /* 0x000fea0003800000 */
[----:B------:R-:W-:Y:S01]  /*81d0*/  BPT.TRAP 0x1 ;  /* 0x000000040000795c */ /* 0x000fe20000300000 */
.L_x_133:
[----:B------:R-:W5:Y:S02]  /*81e0*/  SYNCS.PHASECHK.TRANS64.TRYWAIT P1, [UR5+0x384e8], R2 ;  /* 0x0384e802ff0075a7 */ /* 0x000f640008020145 */
[----:B-----5:R-:W-:Y:S05]  /*81f0*/  @!P1 BRA `(.L_x_134) ;  /* 0x0000004c00209947 */ /* 0x020fea0003800000 */
.L_x_237:
        /* <DEDUP_REMOVED lines=16> */
.L_x_137:
[----:B--2---:R-:W1:Y:S02]  /*8300*/  LDC R2, c[0x0][0x828] ;  /* 0x00020a00ff027b82 */ /* 0x004e640000000800 */
[----:B-1----:R1:W-:Y:S02]  /*8310*/  SYNCS.ARRIVE.TRANS64.RED.A0TR RZ, [UR5+0x384c8], R2 ;  /* 0x0384c802ffff79a7 */ /* 0x0023e40008300405 */
.L_x_136:
[----:B------:R-:W-:Y:S05]  /*8320*/  BSYNC B0 ;  /* 0x0000000000007941 */ /* 0x000fea0003800000 */
.L_x_135:
[----:B------:R-:W-:Y:S05]  /*8330*/  @!P2 BRA `(.L_x_138) ;  /* 0x000000000004a947 */ /* 0x000fea0003800000 */
[----:B------:R-:W-:Y:S01]  /*8340*/  BPT.TRAP 0x1 ;  /* 0x000000040000795c */ /* 0x000fe20000300000 */
.L_x_138:
[----:B-1----:R-:W-:Y:S01]  /*8350*/  ISETP.NE.AND P0, PT, R7, RZ, PT ;  /* 0x000000ff0700720c */ /* 0x002fe20003f05270 */
[----:B------:R-:W-:Y:S01]  /*8360*/  UIADD3 UR8, UR5, 0x384c8, URZ ;  /* 0x000384c805087890 */ /* 0x000fe2000fffe03f */
[CC--:B------:R-:W-:Y:S02]  /*8370*/  ISETP.NE.AND P3, PT, R18.reuse, R6.reuse, PT ;  /* 0x000000061200720c */ /* 0x0c0fe40003f65270 */
[----:B------:R-:W-:Y:S01]  /*8380*/  ISETP.EQ.OR P0, PT, R18, R6, !P0 ;  /* 0x000000061200720c */ /* 0x000fe20004702670 */
[----:B------:R-:W-:Y:S01]  /*8390*/  UPRMT UR8, UR41, 0x654, UR8 ;  /* 0x0000065429087896 */ /* 0x000fe20008000008 */
[----:B------:R-:W-:-:S08]  /*83a0*/  LOP3.LUT R0, R0, 0x1, RZ, 0x3c, !PT ;  /* 0x0000000100007812 */ /* 0x000fd000078e3cff */
[----:B------:R-:W-:Y:S03]  /*83b0*/  SYNCS.ARRIVE.TRANS64.RED.A1T0 RZ, [UR8], RZ ;  /* 0x000000ffffff79a7 */ /* 0x000fe60008100408 */
[----:B------:R-:W-:Y:S05]  /*83c0*/  @P0 BRA `(.L_x_139) ;  /* 0x0000000400040947 */ /* 0x000fea0003800000 */
[----:B------:R-:W-:Y:S01]  /*83d0*/  ELECT P0, URZ, PT ;  /* 0x00000000003f782f */ /* 0x000fe20003800000 */
[----:B------:R-:W-:-:S12]  /*83e0*/  BSSY B0, `(.L_x_140) ;  /* 0x0000032000007945 */ /* 0x000fd80003800000 */
[----:B------:R-:W-:Y:S05]  /*83f0*/  @!P0 BRA `(.L_x_141) ;  /* 0x0000000000c08947 */ /* 0x000fea0003800000 */
[----:B--234-:R-:W1:Y:S08]  /*8400*/  LDC.64 R2, c[0x0][0x290] ;  /* 0x0000a400ff027b82 */ /* 0x01ce700000000a00 */
[----:B------:R-:W2:Y:S08]  /*8410*/  LDC.64 R14, c[0x0][0x808] ;  /* 0x00020200ff0e7b82 */ /* 0x000eb00000000a00 */
[----:B------:R-:W3:Y:S01]  /*8420*/  LDC.64 R16, c[0x0][0x810] ;  /* 0x00020400ff107b82 */ /* 0x000ee20000000a00 */
[----:B-1----:R-:W-:-:S05]  /*8430*/  IMAD.WIDE R2, R6, 0xc, R2 ;  /* 0x0000000c06027825 */ /* 0x002fca00078e0202 */
[----:B------:R1:W5:Y:S04]  /*8440*/  LDG.E R10, desc[UR56][R2.64] ;  /* 0x00000038020a7981 */ /* 0x000368000c1e1900 */
[----:B------:R1:W5:Y:S01]  /*8450*/  LDG.E R13, desc[UR56][R2.64+0x4] ;  /* 0x00000438020d7981 */ /* 0x000362000c1e1900 */
[----:B--2---:R-:W-:Y:S02]  /*8460*/  ISETP.NE.U32.AND P0, PT, R14, RZ, PT ;  /* 0x000000ff0e00720c */ /* 0x004fe40003f05070 */
[----:B------:R-:W-:Y:S02]  /*8470*/  SHF.R.S32.HI R8, RZ, 0x1f, R6 ;  /* 0x0000001fff087819 */ /* 0x000fe40000011406 */
[----:B------:R-:W-:Y:S02]  /*8480*/  ISETP.NE.AND.EX P0, PT, R15, RZ, PT, P0 ;  /* 0x000000ff0f00720c */ /* 0x000fe40003f05300 */
[----:B---3--:R-:W-:-:S04]  /*8490*/  ISETP.NE.U32.AND P1, PT, R16, RZ, PT ;  /* 0x000000ff1000720c */ /* 0x008fc80003f25070 */
[----:B------:R-:W-:-:S07]  /*84a0*/  ISETP.NE.AND.EX P1, PT, R17, RZ, PT, P1 ;  /* 0x000000ff1100720c */ /* 0x000fce0003f25310 */
[----:B-1----:R-:W-:Y:S06]  /*84b0*/  @!P0 BRA `(.L_x_142) ;  /* 0x0000000000108947 */ /* 0x002fec0003800000 */
[----:B------:R-:W-:-:S04]  /*84c0*/  LEA R2, P0, R6, R14, 0x3 ;  /* 0x0000000e06027211 */ /* 0x000fc800078018ff */
[----:B------:R-:W-:-:S06]  /*84d0*/  LEA.HI.X R3, R6, R15, R8, 0x3, P0 ;  /* 0x0000000f06037211 */ /* 0x000fcc00000f1c08 */
[----:B------:R-:W2:Y:S04]  /*84e0*/  LDG.E.64 R2, desc[UR56][R2.64] ;  /* 0x0000003802027981 */ /* 0x000ea8000c1e1b00 */
[----:B--2---:R1:W-:Y:S02]  /*84f0*/  STS.64 [UR24], R2 ;  /* 0x00000002ff007988 */ /* 0x0043e40008000a18 */
.L_x_142:
[----:B------:R-:W-:Y:S05]  /*8500*/  @!P1 BRA `(.L_x_141) ;  /* 0x00000000007c9947 */ /* 0x000fea0003800000 */
[----:B-1----:R-:W-:-:S04]  /*8510*/  LEA R2, P0, R6, R16, 0x3 ;  /* 0x0000001006027211 */ /* 0x002fc800078018ff */
[----:B------:R-:W-:Y:S02]  /*8520*/  LEA.HI.X R3, R6, R17, R8, 0x3, P0 ;  /* 0x0000001106037211 */ /* 0x000fe400000f1c08 */
[----:B------:R-:W1:Y:S04]  /*8530*/  LDS R8, [UR24+0x1c] ;  /* 0x00001c18ff087984 */ /* 0x000e680008000800 */
[----:B------:R-:W2:Y:S01]  /*8540*/  LDG.E.64 R2, desc[UR56][R2.64] ;  /* 0x0000003802027981 */ /* 0x000ea2000c1e1b00 */
        /* <DEDUP_REMOVED lines=13> */
[----:B------:R1:W-:Y:S04]  /*8620*/  STS [UR24+0x1c], R8 ;  /* 0x00001c08ff007988 */ /* 0x0003e80008000818 */
[----:B------:R-:W2:Y:S01]  /*8630*/  LDS R11, [UR24+0x1c] ;  /* 0x00001c18ff0b7984 */ /* 0x000ea20008000800 */
[----:B-1---5:R-:W-:Y:S01]  /*8640*/  VIADD R8, R10, 0xffffffff ;  /* 0xffffffff0a087836 */ /* 0x022fe20000000000 */
[----:B--2---:R-:W-:-:S05]  /*8650*/  LOP3.LUT R11, R11, 0xf0, RZ, 0xb8, !PT ;  /* 0x000000f00b0b7812 */ /* 0x004fca00078eb8ff */
[----:B------:R1:W-:Y:S04]  /*8660*/  STS [UR24+0x1c], R11 ;  /* 0x00001c0bff007988 */ /* 0x0003e80008000818 */
[----:B------:R-:W2:Y:S01]  /*8670*/  LDS R9, [UR24+0x1c] ;  /* 0x00001c18ff097984 */ /* 0x000ea20008000800 */
[----:B-1----:R-:W-:Y:S02]  /*8680*/  CS2R R10, SRZ ;  /* 0x00000000000a7805 */ /* 0x002fe4000001ff00 */
[----:B--2---:R-:W-:Y:S01]  /*8690*/  LOP3.LUT R17, R9, 0xf00, RZ, 0xb8, !PT ;  /* 0x00000f0009117812 */ /* 0x004fe200078eb8ff */
[----:B------:R-:W-:-:S04]  /*86a0*/  VIADD R9, R13, 0xffffffff ;  /* 0xffffffff0d097836 */ /* 0x000fc80000000000 */
[----:B------:R-:W-:Y:S04]  /*86b0*/  STS.64 [UR24+0x18], R16 ;  /* 0x00001810ff007988 */ /* 0x000fe80008000a18 */
[----:B------:R-:W1:Y:S04]  /*86c0*/  LDS R15, [UR24+0x1c] ;  /* 0x00001c18ff0f7984 */ /* 0x000e680008000800 */
[----:B------:R2:W-:Y:S01]  /*86d0*/  STS.128 [UR24+0x20], R8 ;  /* 0x00002008ff007988 */ /* 0x0005e20008000c18 */
[----:B-1----:R-:W-:-:S05]  /*86e0*/  LOP3.LUT R2, R15, 0xf000, RZ, 0xb8, !PT ;  /* 0x0000f0000f027812 */ /* 0x002fca00078eb8ff */
[----:B------:R2:W-:Y:S02]  /*86f0*/  STS [UR24+0x1c], R2 ;  /* 0x00001c02ff007988 */ /* 0x0005e40008000818 */
.L_x_141:
[----:B------:R-:W-:Y:S05]  /*8700*/  BSYNC B0 ;  /* 0x0000000000007941 */ /* 0x000fea0003800000 */
.L_x_140:
[----:B-12---:R-:W1:Y:S01]  /*8710*/  S2R R2, SR_LANEID ;  /* 0x0000000000027919 */ /* 0x006e620000000000 */
[----:B------:R-:W-:Y:S01]  /*8720*/  NOP ;  /* 0x0000000000007918 */ /* 0x000fe20000000000 */
[----:B------:R-:W-:Y:S01]  /*8730*/  ELECT P0, URZ, PT ;  /* 0x00000000003f782f */ /* 0x000fe20003800000 */
[----:B------:R-:W-:Y:S01]  /*8740*/  BSSY B0, `(.L_x_143) ;  /* 0x0000008000007945 */ /* 0x000fe20003800000 */
[----:B-1----:R-:W-:-:S05]  /*8750*/  IMAD.SHL.U32 R8, R2, 0x4, RZ ;  /* 0x0000000402087824 */ /* 0x002fca00078e00ff */
[----:B------:R1:W2:Y:S01]  /*8760*/  LDS R9, [R8+UR24] ;  /* 0x0000001808097984 */ /* 0x0002a20008000800 */
[----:B------:R-:W-:-:S05]  /*8770*/  IADD3 R2, P1, R8, UR6, RZ ;  /* 0x0000000608027c10 */ /* 0x000fca000ff3e0ff */
[----:B---34-:R-:W-:Y:S01]  /*8780*/  IMAD.X R3, RZ, RZ, UR7, P1 ;  /* 0x00000007ff037e24 */ /* 0x018fe200088e06ff */
[----:B------:R-:W-:Y:S07]  /*8790*/  @!P0 BRA `(.L_x_144) ;  /* 0x0000000000088947 */ /* 0x000fee0003800000 */
[----:B------:R0:W-:Y:S01]  /*87a0*/  UTMACMDFLUSH ;  /* 0x00000000000079b7 */ /* 0x0001e20000000000 */
[----:B------:R-:W-:-:S04]  /*87b0*/  DEPBAR.LE SB0, 0x0 ;  /* 0x000080000000791a */ /* 0x000fc80000000000 */
.L_x_144:
[----:B------:R-:W-:Y:S05]  /*87c0*/  BSYNC B0 ;  /* 0x0000000000007941 */ /* 0x000fea0003800000 */
.L_x_143:
[----:B--2---:R2:W5:Y:S02]  /*87d0*/  ATOMG.E.EXCH.STRONG.GPU PT, RZ, [R2], R9 ;  /* 0x0000000902ff73a8 */ /* 0x00456400041ee100 */
.L_x_139:
[----:B------:R-:W-:Y:S01]  /*87e0*/  UIADD3 UR4, UR4, 0x1, URZ ;  /* 0x0000000104047890 */ /* 0x000fe2000fffe03f */
[----:B------:R-:W-:Y:S01]  /*87f0*/  ISETP.NE.AND P0, PT, R7, RZ, PT ;  /* 0x000000ff0700720c */ /* 0x000fe20003f05270 */
[----:B------:R-:W-:Y:S01]  /*8800*/  IMAD.MOV.U32 R16, RZ, RZ, R4 ;  /* 0x000000ffff107224 */ /* 0x000fe200078e0004 */
[----:B--2---:R-:W-:Y:S01]  /*8810*/  SEL R2, RZ, 0x1, !P3 ;  /* 0x00000001ff027807 */ /* 0x004fe20005800000 */
[----:B------:R-:W-:Y:S01]  /*8820*/  UISETP.NE.AND UP0, UPT, UR4, 0x8, UPT ;  /* 0x000000080400788c */ /* 0x000fe2000bf05270 */
[----:B------:R-:W-:Y:S02]  /*8830*/  IMAD.MOV.U32 R17, RZ, RZ, R5 ;  /* 0x000000ffff117224 */ /* 0x000fe400078e0005 */
[----:B------:R-:W-:Y:S01]  /*8840*/  IMAD.MOV.U32 R18, RZ, RZ, R6 ;  /* 0x000000ffff127224 */ /* 0x000fe200078e0006 */
[----:B------:R-:W-:Y:S02]  /*8850*/  USEL UR8, URZ, 0x1, UP0 ;  /* 0x000000013f087887 */ /* 0x000fe40008000000 */
[----:B------:R-:W-:-:S04]  /*8860*/  USEL UR4, UR4, URZ, UP0 ;  /* 0x0000003f04047287 */ /* 0x000fc80008000000 */
[----:B------:R-:W-:Y:S01]  /*8870*/  LOP3.LUT R12, R12, UR8, RZ, 0x3c, !PT ;  /* 0x000000080c0c7c12 */ /* 0x000fe2000f8e3cff */
[----:B------:R-:W-:Y:S07]  /*8880*/  @P0 BRA `(.L_x_145) ;  /* 0xfffffff000300947 */ /* 0x000fee000383ffff */
[----:B-----5:R-:W-:Y:S01]  /*8890*/  ELECT P0, URZ, PT ;  /* 0x00000000003f782f */ /* 0x020fe20003800000 */
[----:B------:R-:W-:-:S12]  /*88a0*/  BSSY B0, `(.L_x_146) ;  /* 0x0000017000007945 */ /* 0x000fd80003800000 */
[----:B------:R-:W-:Y:S05]  /*88b0*/  @!P0 BRA `(.L_x_147) ;  /* 0x0000000000548947 */ /* 0x000fea0003800000 */
[----:B------:R-:W-:Y:S05]  /*88c0*/  @!P2 BRA `(.L_x_148) ;  /* 0x000000000004a947 */ /* 0x000fea0003800000 */
[----:B------:R-:W-:Y:S01]  /*88d0*/  BPT.TRAP 0x1 ;  /* 0x000000040000795c */ /* 0x000fe20000300000 */
.L_x_148:
[----:B------:R-:W-:-:S04]  /*88e0*/  SHF.L.U32 R2, R0, 0x1f, RZ ;  /* 0x0000001f00027819 */ /* 0x000fc800000006ff */
[----:B------:R-:W2:Y:S02]  /*88f0*/  SYNCS.PHASECHK.TRANS64.TRYWAIT P0, [UR5+0x384d0], R2 ;  /* 0x0384d002ff0075a7 */ /* 0x000ea40008000145 */
[----:B--2---:R-:W-:Y:S05]  /*8900*/  @!P0 BRA `(.L_x_149) ;  /* 0x0000004400748947 */ /* 0x004fea0003800000 */
.L_x_238:
[----:B------:R-:W-:Y:S05]  /*8910*/  @!P2 BRA `(.L_x_150) ;  /* 0x000000000004a947 */ /* 0x000fea0003800000 */
[----:B------:R-:W-:Y:S01]  /*8920*/  BPT.TRAP 0x1 ;  /* 0x000000040000795c */ /* 0x000fe20000300000 */
.L_x_150:
[----:B------:R-:W5:Y:S02]  /*8930*/  SYNCS.PHASECHK.TRANS64.TRYWAIT P0, [UR5+0x384d8], R2 ;  /* 0x0384d802ff0075a7 */ /* 0x000f640008000145 */
[----:B-----5:R-:W-:Y:S05]  /*8940*/  @!P0 BRA `(.L_x_151) ;  /* 0x00000044007c8947 */ /* 0x020fea0003800000 */
.L_x_239:
[----:B------:R-:W-:Y:S05]  /*8950*/  @!P2 BRA `(.L_x_152) ;  /* 0x000000000004a947 */ /* 0x000fea0003800000 */
[----:B------:R-:W-:Y:S01]  /*8960*/  BPT.TRAP 0x1 ;  /* 0x000000040000795c */ /* 0x000fe20000300000 */
.L_x_152:
[----:B------:R-:W5:Y:S02]  /*8970*/  SYNCS.PHASECHK.TRANS64.TRYWAIT P0, [UR5+0x384e0], R2 ;  /* 0x0384e002ff0075a7 */ /* 0x000f640008000145 */
[----:B-----5:R-:W-:Y:S05]  /*8980*/  @!P0 BRA `(.L_x_153) ;  /* 0x0000004400848947 */ /* 0x020fea0003800000 */
.L_x_240:
[----:B------:R-:W-:Y:S05]  /*8990*/  @!P2 BRA `(.L_x_154) ;  /* 0x000000000004a947 */ /* 0x000fea0003800000 */
[----:B------:R-:W-:Y:S01]  /*89a0*/  BPT.TRAP 0x1 ;  /* 0x000000040000795c */ /* 0x000fe20000300000 */
.L_x_154:
[----:B--2---:R-:W-:Y:S01]  /*89b0*/  SHF.L.U32 R2, R0, 0x1f, RZ ;  /* 0x0000001f00027819 */ /* 0x004fe200000006ff */
[----:B---34-:R-:W-:-:S04]  /*89c0*/  IMAD.U32 R3, RZ, RZ, UR5 ;  /* 0x00000005ff037e24 */ /* 0x018fc8000f8e00ff */
[----:B------:R2:W3:Y:S03]  /*89d0*/  SYNCS.PHASECHK.TRANS64.TRYWAIT P0, [R3+URZ+0x384e8], R2 ;  /* 0x0384e802030075a7 */ /* 0x0004e6000800017f */
[----:B---3--:R-:W-:Y:S05]  /*89e0*/  @!P0 NANOSLEEP.SYNCS 0x989680 ;  /* 0x009896800000895d */ /* 0x008fea0003900000 */
[----:B------:R-:W3:Y:S02]  /*89f0*/  @!P0 SYNCS.PHASECHK.TRANS64 P0, [R3+URZ+0x384e8], R2 ;  /* 0x0384e802030085a7 */ /* 0x000ee4000800007f */
[----:B---3--:R-:W-:Y:S05]  /*8a00*/  @!P0 BRA `(.L_x_154) ;  /* 0xfffffffc00e88947 */ /* 0x008fea000383ffff */
.L_x_147:
[----:B------:R-:W-:Y:S05]  /*8a10*/  BSYNC B0 ;  /* 0x0000000000007941 */ /* 0x000fea0003800000 */
.L_x_146:
[----:B------:R-:W-:Y:S05]  /*8a20*/  EXIT ;  /* 0x000000000000794d */ /* 0x000fea0003800000 */
.L_x_100:
[----:B------:R-:W1:Y:S01]  /*8a30*/  S2UR UR4, SR_CTAID.Y ;  /* 0x00000000000479c3 */ /* 0x000e620000002600 */
[----:B------:R-:W3:Y:S01]  /*8a40*/  S2R R37, SR_LANEID ;  /* 0x0000000000257919 */ /* 0x000ee20000000000 */
[----:B------:R-:W-:Y:S01]  /*8a50*/  ELECT P0, URZ, PT ;  /* 0x00000000003f782f */ /* 0x000fe20003800000 */
[----:B------:R-:W-:Y:S01]  /*8a60*/  BSSY B0, `(.L_x_155) ;  /* 0x0000037000007945 */ /* 0x000fe20003800000 */
[----:B------:R-:W-:Y:S01]  /*8a70*/  ULDC.64 UR16, c[0x0][0x508] ;  /* 0x0001420000107ab9 */ /* 0x000fe20000000a00 */
[----:B-1----:R-:W-:-:S04]  /*8a80*/  UIMAD UR4, UR4, UR39, UR40 ;  /* 0x00000027040472a4 */ /* 0x002fc8000f8e0228 */
[----:B------:R-:W-:-:S06]  /*8a90*/  UIMAD.WIDE UR16, UR4, 0x80, UR16 ;  /* 0x00000080041078a5 */ /* 0x000fcc000f8e0210 */
[----:B------:R-:W-:Y:S06]  /*8aa0*/  @!P0 BRA `(.L_x_156) ;  /* 0x0000000000c88947 */ /* 0x000fec0003800000 */
[----:B------:R-:W1:Y:S01]  /*8ab0*/  LDC.64 R8, c[0x0][0x300] ;  /* 0x0000c000ff087b82 */ /* 0x000e620000000a00 */
[----:B------:R-:W-:Y:S02]  /*8ac0*/  UMOV UR4, 0x400 ;  /* 0x0000040000047882 */ /* 0x000fe40000000000 */
[----:B--2---:R-:W-:-:S05]  /*8ad0*/  ULEA UR4, UR41, UR4, 0x18 ;  /* 0x0000000429047291 */ /* 0x004fca000f8ec03f */
[----:B------:R-:W1:Y:S08]  /*8ae0*/  LDC.64 R10, c[0x0][0x308] ;  /* 0x0000c200ff0a7b82 */ /* 0x000e700000000a00 */
[----:B------:R-:W2:Y:S08]  /*8af0*/  LDC.64 R4, c[0x0][0x330] ;  /* 0x0000cc00ff047b82 */ /* 0x000eb00000000a00 */
[----:B------:R-:W2:Y:S01]  /*8b00*/  LDC.64 R6, c[0x0][0x338] ;  /* 0x0000ce00ff067b82 */ /* 0x000ea20000000a00 */
[----:B-1----:R1:W-:Y:S07]  /*8b10*/  STS.128 [UR4+0x38580], R8 ;  /* 0x03858008ff007988 */ /* 0x0023ee0008000c04 */
[----:B------:R-:W4:Y:S08]  /*8b20*/  LDC.64 R32, c[0x0][0x310] ;  /* 0x0000c400ff207b82 */ /* 0x000f300000000a00 */
[----:B------:R-:W4:Y:S01]  /*8b30*/  LDC.64 R34, c[0x0][0x318] ;  /* 0x0000c600ff227b82 */ /* 0x000f220000000a00 */
[----:B--2---:R2:W-:Y:S07]  /*8b40*/  STS.128 [UR4+0x385b0], R4 ;  /* 0x0385b004ff007988 */ /* 0x0045ee0008000c04 */
[----:B------:R-:W5:Y:S08]  /*8b50*/  LDC.64 R28, c[0x0][0x320] ;  /* 0x0000c800ff1c7b82 */ /* 0x000f700000000a00 */
[----:B------:R-:W5:Y:S08]  /*8b60*/  LDC.64 R30, c[0x0][0x328] ;  /* 0x0000ca00ff1e7b82 */ /* 0x000f700000000a00 */
[----:B------:R-:W3:Y:S01]  /*8b70*/  LDC.64 R24, c[0x0][0x340] ;  /* 0x0000d000ff187b82 */ /* 0x000ee20000000a00 */
[----:B----4-:R4:W-:Y:S07]  /*8b80*/  STS.128 [UR4+0x38590], R32 ;  /* 0x03859020ff007988 */ /* 0x0109ee0008000c04 */
[----:B------:R-:W3:Y:S08]  /*8b90*/  LDC.64 R26, c[0x0][0x348] ;  /* 0x0000d200ff1a7b82 */ /* 0x000ef00000000a00 */
[----:B------:R-:W2:Y:S01]  /*8ba0*/  LDC.64 R20, c[0x0][0x350] ;  /* 0x0000d400ff147b82 */ /* 0x000ea20000000a00 */
[----:B-----5:R5:W-:Y:S07]  /*8bb0*/  STS.128 [UR4+0x385a0], R28 ;  /* 0x0385a01cff007988 */ /* 0x020bee0008000c04 */
[----:B------:R-:W2:Y:S08]  /*8bc0*/  LDC.64 R22, c[0x0][0x358] ;  /* 0x0000d600ff167b82 */ /* 0x000eb00000000a00 */
[----:B------:R-:W4:Y:S01]  /*8bd0*/  LDC.64 R12, c[0x0][0x360] ;  /* 0x0000d800ff0c7b82 */ /* 0x000f220000000a00 */
[----:B---3--:R3:W-:Y:S07]  /*8be0*/  STS.128 [UR4+0x385c0], R24 ;  /* 0x0385c018ff007988 */ /* 0x0087ee0008000c04 */
[----:B------:R-:W4:Y:S08]  /*8bf0*/  LDC.64 R14, c[0x0][0x368] ;  /* 0x0000da00ff0e7b82 */ /* 0x000f300000000a00 */
[----:B-1----:R-:W1:Y:S01]  /*8c00*/  LDC.64 R8, c[0x0][0x370] ;  /* 0x0000dc00ff087b82 */ /* 0x002e620000000a00 */
[----:B--2---:R2:W-:Y:S07]  /*8c10*/  STS.128 [UR4+0x385d0], R20 ;  /* 0x0385d014ff007988 */ /* 0x0045ee0008000c04 */
[----:B------:R-:W1:Y:S08]  /*8c20*/  LDC.64 R10, c[0x0][0x378] ;  /* 0x0000de00ff0a7b82 */ /* 0x000e700000000a00 */
[----:B------:R-:W5:Y:S01]  /*8c30*/  LDC.64 R4, c[0x0][0x410] ;  /* 0x00010400ff047b82 */ /* 0x000f620000000a00 */
[----:B----4-:R4:W-:Y:S07]  /*8c40*/  STS.128 [UR4+0x385e0], R12 ;  /* 0x0385e00cff007988 */ /* 0x0109ee0008000c04 */
[----:B------:R-:W5:Y:S01]  /*8c50*/  LDC.64 R6, c[0x0][0x418] ;  /* 0x00010600ff067b82 */ /* 0x000f620000000a00 */
[----:B-1----:R1:W-:Y:S07]  /*8c60*/  STS.128 [UR4+0x385f0], R8 ;  /* 0x0385f008ff007988 */ /* 0x0023ee0008000c04 */
[----:B------:R-:W2:Y:S08]  /*8c70*/  LDC.64 R32, c[0x0][0x400] ;  /* 0x00010000ff207b82 */ /* 0x000eb00000000a00 */
[----:B------:R-:W2:Y:S01]  /*8c80*/  LDC.64 R34, c[0x0][0x408] ;  /* 0x00010200ff227b82 */ /* 0x000ea20000000a00 */
[----:B-----5:R5:W-:Y:S07]  /*8c90*/  STS.128 [UR4+0x38610], R4 ;  /* 0x03861004ff007988 */ /* 0x020bee0008000c04 */
[----:B------:R-:W4:Y:S08]  /*8ca0*/  LDC.64 R28, c[0x0][0x420] ;  /* 0x00010800ff1c7b82 */ /* 0x000f300000000a00 */
[----:B------:R-:W4:Y:S08]  /*8cb0*/  LDC.64 R30, c[0x0][0x428] ;  /* 0x00010a00ff1e7b82 */ /* 0x000f300000000a00 */
[----:B---3--:R-:W3:Y:S01]  /*8cc0*/  LDC.64 R24, c[0x0][0x430] ;  /* 0x00010c00ff187b82 */ /* 0x008ee20000000a00 */
[----:B--2---:R2:W-:Y:S07]  /*8cd0*/  STS.128 [UR4+0x38600], R32 ;  /* 0x03860020ff007988 */ /* 0x0045ee0008000c04 */
[----:B------:R-:W3:Y:S08]  /*8ce0*/  LDC.64 R26, c[0x0][0x438] ;  /* 0x00010e00ff1a7b82 */ /* 0x000ef00000000a00 */
[----:B------:R-:W5:Y:S01]  /*8cf0*/  LDC.64 R20, c[0x0][0x440] ;  /* 0x00011000ff147b82 */ /* 0x000f620000000a00 */
[----:B----4-:R2:W-:Y:S07]  /*8d00*/  STS.128 [UR4+0x38620], R28 ;  /* 0x0386201cff007988 */ /* 0x0105ee0008000c04 */
[----:B------:R-:W5:Y:S08]  /*8d10*/  LDC.64 R22, c[0x0][0x448] ;  /* 0x00011200ff167b82 */ /* 0x000f700000000a00 */
[----:B------:R-:W4:Y:S01]  /*8d20*/  LDC.64 R12, c[0x0][0x450] ;  /* 0x00011400ff0c7b82 */ /* 0x000f220000000a00 */
[----:B---3--:R2:W-:Y:S07]  /*8d30*/  STS.128 [UR4+0x38630], R24 ;  /* 0x03863018ff007988 */ /* 0x0085ee0008000c04 */
[----:B------:R-:W4:Y:S08]  /*8d40*/  LDC.64 R14, c[0x0][0x458] ;  /* 0x00011600ff0e7b82 */ /* 0x000f300000000a00 */
[----:B-1----:R-:W1:Y:S01]  /*8d50*/  LDC.64 R8, c[0x0][0x460] ;  /* 0x00011800ff087b82 */ /* 0x002e620000000a00 */
[----:B-----5:R2:W-:Y:S07]  /*8d60*/  STS.128 [UR4+0x38640], R20 ;  /* 0x03864014ff007988 */ /* 0x0205ee0008000c04 */
[----:B------:R-:W1:Y:S08]  /*8d70*/  LDC.64 R10, c[0x0][0x468] ;  /* 0x00011a00ff0a7b82 */ /* 0x000e700000000a00 */
[----:B------:R-:W3:Y:S01]  /*8d80*/  LDC.64 R4, c[0x0][0x470] ;  /* 0x00011c00ff047b82 */ /* 0x000ee20000000a00 */
[----:B----4-:R2:W-:Y:S07]  /*8d90*/  STS.128 [UR4+0x38650], R12 ;  /* 0x0386500cff007988 */ /* 0x0105ee0008000c04 */
[----:B------:R-:W3:Y:S01]  /*8da0*/  LDC.64 R6, c[0x0][0x478] ;  /* 0x00011e00ff067b82 */ /* 0x000ee20000000a00 */
[----:B-1----:R2:W-:Y:S04]  /*8db0*/  STS.128 [UR4+0x38660], R8 ;  /* 0x03866008ff007988 */ /* 0x0025e80008000c04 */
[----:B---3--:R2:W-:Y:S02]  /*8dc0*/  STS.128 [UR4+0x38670], R4 ;  /* 0x03867004ff007988 */ /* 0x0085e40008000c04 */
.L_x_156:
[----:B--2---:R-:W-:Y:S05]  /*8dd0*/  BSYNC B0 ;  /* 0x0000000000007941 */ /* 0x004fea0003800000 */
.L_x_155:
[----:B------:R-:W-:Y:S01]  /*8de0*/  ELECT P0, URZ, PT ;  /* 0x00000000003f782f */ /* 0x000fe20003800000 */
[----:B------:R-:W-:Y:S01]  /*8df0*/  NOP ;  /* 0x0000000000007918 */ /* 0x000fe20000000000 */
[----:B------:R-:W-:Y:S11]  /*8e00*/  BSSY B0, `(.L_x_157) ;  /* 0x0000052000007945 */ /* 0x000ff60003800000 */
[----:B------:R-:W-:Y:S05]  /*8e10*/  @!P0 BRA `(.L_x_158) ;  /* 0x0000000400408947 */ /* 0x000fea0003800000 */
[C---:B------:R-:W-:Y:S01]  /*8e20*/  IMAD.SHL.U32 R20, R18.reuse, 0x8, RZ ;  /* 0x0000000812147824 */ /* 0x040fe200078e00ff */
[----:B------:R-:W-:Y:S01]  /*8e30*/  ULDC.64 UR4, c[0x0][0x518] ;  /* 0x0001460000047ab9 */ /* 0x000fe20000000a00 */
[----:B------:R-:W-:Y:S01]  /*8e40*/  ULDC.64 UR6, c[0x0][0x528] ;  /* 0x00014a0000067ab9 */ /* 0x000fe20000000a00 */
[----:B------:R-:W-:Y:S02]  /*8e50*/  SHF.L.U64.HI R3, R18, 0x3, R3 ;  /* 0x0000000312037819 */ /* 0x000fe40000010203 */
[C---:B------:R-:W-:Y:S02]  /*8e60*/  IADD3 R6, P0, R20.reuse, UR4, RZ ;  /* 0x0000000414067c10 */ /* 0x040fe4000ff1e0ff */
[----:B------:R-:W-:Y:S02]  /*8e70*/  IADD3 R4, P1, R20, UR6, RZ ;  /* 0x0000000614047c10 */ /* 0x000fe4000ff3e0ff */
[C---:B------:R-:W-:Y:S01]  /*8e80*/  IADD3.X R7, R3.reuse, UR5, RZ, P0, !PT ;  /* 0x0000000503077c10 */ /* 0x040fe200087fe4ff */
[----:B------:R-:W-:Y:S01]  /*8e90*/  ULDC.64 UR4, c[0x0][0x510] ;  /* 0x0001440000047ab9 */ /* 0x000fe20000000a00 */
[----:B------:R-:W-:Y:S01]  /*8ea0*/  IADD3.X R5, R3, UR7, RZ, P1, !PT ;  /* 0x0000000703057c10 */ /* 0x000fe20008ffe4ff */
[----:B------:R-:W-:-:S03]  /*8eb0*/  ULDC.64 UR6, c[0x0][0x520] ;  /* 0x0001480000067ab9 */ /* 0x000fc60000000a00 */
[----:B------:R-:W2:Y:S04]  /*8ec0*/  LDG.E.64 R6, desc[UR56][R6.64] ;  /* 0x0000003806067981 */ /* 0x000ea8000c1e1b00 */
[----:B------:R-:W4:Y:S01]  /*8ed0*/  LDG.E.64 R4, desc[UR56][R4.64] ;  /* 0x0000003804047981 */ /* 0x000f22000c1e1b00 */
[C---:B------:R-:W-:Y:S02]  /*8ee0*/  IADD3 R22, P0, R20.reuse, UR4, RZ ;  /* 0x0000000414167c10 */ /* 0x040fe4000ff1e0ff */
[----:B------:R-:W-:Y:S02]  /*8ef0*/  IADD3 R20, P1, R20, UR6, RZ ;  /* 0x0000000614147c10 */ /* 0x000fe4000ff3e0ff */
[C---:B------:R-:W-:Y:S02]  /*8f00*/  IADD3.X R23, R3.reuse, UR5, RZ, P0, !PT ;  /* 0x0000000503177c10 */ /* 0x040fe400087fe4ff */
[----:B------:R-:W-:-:S04]  /*8f10*/  IADD3.X R21, R3, UR7, RZ, P1, !PT ;  /* 0x0000000703157c10 */ /* 0x000fc80008ffe4ff */
[----:B------:R-:W5:Y:S04]  /*8f20*/  LDG.E.64 R22, desc[UR56][R22.64] ;  /* 0x0000003816167981 */ /* 0x000f68000c1e1b00 */
[----:B------:R-:W3:Y:S01]  /*8f30*/  LDG.E.64 R20, desc[UR56][R20.64] ;  /* 0x0000003814147981 */ /* 0x000ee2000c1e1b00 */
[----:B------:R-:W-:Y:S01]  /*8f40*/  UMOV UR4, 0x400 ;  /* 0x0000040000047882 */ /* 0x000fe20000000000 */
[----:B------:R-:W-:Y:S01]  /*8f50*/  VIADD R13, R0, 0xffffffff ;  /* 0xffffffff000d7836 */ /* 0x000fe20000000000 */
[----:B------:R-:W-:Y:S01]  /*8f60*/  ULEA UR4, UR41, UR4, 0x18 ;  /* 0x0000000429047291 */ /* 0x000fe2000f8ec03f */
[----:B------:R-:W-:-:S03]  /*8f70*/  CS2R R14, SRZ ;  /* 0x00000000000e7805 */ /* 0x000fc6000001ff00 */
[----:B------:R-:W-:Y:S02]  /*8f80*/  UIADD3 UR5, UR4, 0x38580, URZ ;  /* 0x0003858004057890 */ /* 0x000fe4000fffe03f */
[----:B------:R-:W-:-:S03]  /*8f90*/  UIADD3 UR6, UR4, 0x38600, URZ ;  /* 0x0003860004067890 */ /* 0x000fc6000fffe03f */
[----:B------:R-:W1:Y:S01]  /*8fa0*/  LDS R8, [UR4+0x3859c] ;  /* 0x03859c04ff087984 */ /* 0x000e620008000800 */
[----:B------:R-:W-:Y:S02]  /*8fb0*/  IMAD.U32 R24, RZ, RZ, UR5 ;  /* 0x00000005ff187e24 */ /* 0x000fe4000f8e00ff */
[----:B------:R-:W-:Y:S01]  /*8fc0*/  IMAD.U32 R26, RZ, RZ, UR6 ;  /* 0x00000006ff1a7e24 */ /* 0x000fe2000f8e00ff */
[----:B------:R-:W5:Y:S02]  /*8fd0*/  LDS R9, [UR4+0x3861c] ;  /* 0x03861c04ff097984 */ /* 0x000f640008000800 */
[----:B------:R-:W-:Y:S02]  /*8fe0*/  SHF.R.U64 R24, R24, 0x4, RZ ;  /* 0x0000000418187819 */ /* 0x000fe400000012ff */
[----:B------:R-:W-:Y:S01]  /*8ff0*/  SHF.R.U64 R26, R26, 0x4, RZ ;  /* 0x000000041a1a7819 */ /* 0x000fe200000012ff */
[----:B------:R-:W-:Y:S04]  /*9000*/  STS [UR4+0x385b0], RZ ;  /* 0x0385b0ffff007988 */ /* 0x000fe80008000804 */
[----:B------:R-:W-:Y:S04]  /*9010*/  STS [UR4+0x38590], R24 ;  /* 0x03859018ff007988 */ /* 0x000fe80008000804 */
[----:B------:R-:W-:Y:S04]  /*9020*/  STS [UR4+0x38594], R24 ;  /* 0x03859418ff007988 */ /* 0x000fe80008000804 */
[----:B------:R-:W-:Y:S04]  /*9030*/  STS [UR4+0x38610], R26 ;  /* 0x0386101aff007988 */ /* 0x000fe80008000804 */
[----:B------:R-:W-:Y:S04]  /*9040*/  STS [UR4+0x38614], R26 ;  /* 0x0386141aff007988 */ /* 0x000fe80008000804 */
[----:B------:R-:W-:Y:S01]  /*9050*/  STS [UR4+0x38630], RZ ;  /* 0x038630ffff007988 */ /* 0x000fe20008000804 */
[----:B--2---:R-:W-:-:S02]  /*9060*/  SHF.L.U64.HI R7, R6, 0x1, R7 ;  /* 0x0000000106077819 */ /* 0x004fc40000010207 */
[C---:B----4-:R-:W-:Y:S01]  /*9070*/  SHF.L.U64.HI R3, R4.reuse, 0x1, R5 ;  /* 0x0000000104037819 */ /* 0x050fe20000010205 */
[----:B------:R-:W-:Y:S01]  /*9080*/  IMAD.SHL.U32 R0, R4, 0x2, RZ ;  /* 0x0000000204007824 */ /* 0x000fe200078e00ff */
[----:B------:R-:W-:Y:S02]  /*9090*/  LOP3.LUT R5, R7, 0x1fffffff, RZ, 0xc0, !PT ;  /* 0x1fffffff07057812 */ /* 0x000fe400078ec0ff */
[----:B------:R-:W-:Y:S02]  /*90a0*/  LOP3.LUT R3, R3, 0x1fffffff, RZ, 0xc0, !PT ;  /* 0x1fffffff03037812 */ /* 0x000fe400078ec0ff */
[----:B------:R-:W-:Y:S02]  /*90b0*/  SHF.R.U32.HI R7, RZ, 0x4, R5 ;  /* 0x00000004ff077819 */ /* 0x000fe40000011605 */
[----:B------:R-:W-:Y:S02]  /*90c0*/  SHF.R.U32.HI R10, RZ, 0x4, R3 ;  /* 0x00000004ff0a7819 */ /* 0x000fe40000011603 */
[----:B-1----:R-:W-:Y:S01]  /*90d0*/  LOP3.LUT R8, R8, 0xf, R7, 0xb8, !PT ;  /* 0x0000000f08087812 */ /* 0x002fe200078eb807 */
[----:B-----5:R-:W-:Y:S01]  /*90e0*/  STS.64 [UR4+0x38580], R22 ;  /* 0x03858016ff007988 */ /* 0x020fe20008000a04 */
[----:B------:R-:W-:-:S02]  /*90f0*/  LOP3.LUT R9, R9, 0xf, R10, 0xb8, !PT ;  /* 0x0000000f09097812 */ /* 0x000fc400078eb80a */
[----:B------:R-:W-:Y:S01]  /*9100*/  LOP3.LUT R0, R0, 0xfffffffe, RZ, 0xc0, !PT ;  /* 0xfffffffe00007812 */ /* 0x000fe200078ec0ff */
[----:B------:R1:W-:Y:S03]  /*9110*/  STS [UR4+0x3859c], R8 ;  /* 0x03859c08ff007988 */ /* 0x0003e60008000804 */
[----:B------:R-:W-:Y:S01]  /*9120*/  SHF.R.U64 R3, R0, 0x4, R3 ;  /* 0x0000000400037819 */ /* 0x000fe20000001203 */
[----:B------:R2:W-:Y:S04]  /*9130*/  STS [UR4+0x3861c], R9 ;  /* 0x03861c09ff007988 */ /* 0x0005e80008000804 */
[----:B------:R-:W4:Y:S01]  /*9140*/  LDS R7, [UR4+0x3859c] ;  /* 0x03859c04ff077984 */ /* 0x000f220008000800 */
[----:B-1----:R-:W-:-:S03]  /*9150*/  VIADD R8, R36, 0xffffffff ;  /* 0xffffffff24087836 */ /* 0x002fc60000000000 */
[----:B------:R-:W1:Y:S01]  /*9160*/  LDS R10, [UR4+0x3861c] ;  /* 0x03861c04ff0a7984 */ /* 0x000e620008000800 */
[----:B--2---:R-:W-:Y:S02]  /*9170*/  VIADD R9, R2, 0xffffffff ;  /* 0xffffffff02097836 */ /* 0x004fe40000000000 */
[----:B------:R-:W-:Y:S01]  /*9180*/  IMAD.SHL.U32 R2, R6, 0x2, RZ ;  /* 0x0000000206027824 */ /* 0x000fe200078e00ff */
[----:B---3--:R-:W-:Y:S01]  /*9190*/  STS.64 [UR4+0x38600], R20 ;  /* 0x03860014ff007988 */ /* 0x008fe20008000a04 */
[----:B------:R-:W-:-:S03]  /*91a0*/  IMAD.MOV.U32 R12, RZ, RZ, R8 ;  /* 0x000000ffff0c7224 */ /* 0x000fc600078e0008 */
[----:B------:R-:W-:Y:S01]  /*91b0*/  LOP3.LUT R2, R2, 0xfffffffe, RZ, 0xc0, !PT ;  /* 0xfffffffe02027812 */ /* 0x000fe200078ec0ff */
[----:B------:R-:W-:Y:S03]  /*91c0*/  STS [UR4+0x3860c], R3 ;  /* 0x03860c03ff007988 */ /* 0x000fe60008000804 */
[----:B------:R-:W-:Y:S01]  /*91d0*/  SHF.R.U64 R5, R2, 0x4, R5 ;  /* 0x0000000402057819 */ /* 0x000fe20000001205 */
[----:B------:R-:W-:Y:S04]  /*91e0*/  STS.128 [UR4+0x38620], R12 ;  /* 0x0386200cff007988 */ /* 0x000fe80008000c04 */
[----:B------:R-:W-:Y:S01]  /*91f0*/  STS [UR4+0x3858c], R5 ;  /* 0x03858c05ff007988 */ /* 0x000fe20008000804 */
[----:B----4-:R-:W-:-:S02]  /*9200*/  LOP3.LUT R7, R7, 0xf0, RZ, 0xb8, !PT ;  /* 0x000000f007077812 */ /* 0x010fc400078eb8ff */
[----:B-1----:R-:W-:-:S03]  /*9210*/  LOP3.LUT R10, R10, 0xf0, RZ, 0xb8, !PT ;  /* 0x000000f00a0a7812 */ /* 0x002fc600078eb8ff */
[----:B------:R-:W-:Y:S04]  /*9220*/  STS [UR4+0x3859c], R7 ;  /* 0x03859c07ff007988 */ /* 0x000fe80008000804 */
[----:B------:R1:W-:Y:S04]  /*9230*/  STS [UR4+0x3861c], R10 ;  /* 0x03861c0aff007988 */ /* 0x0003e80008000804 */
[----:B------:R-:W2:Y:S04]  /*9240*/  LDS R25, [UR4+0x3859c] ;  /* 0x03859c04ff197984 */ /* 0x000ea80008000800 */
[----:B------:R-:W3:Y:S01]  /*9250*/  LDS R27, [UR4+0x3861c] ;  /* 0x03861c04ff1b7984 */ /* 0x000ee20008000800 */
[----:B-1----:R-:W-:-:S05]  /*9260*/  CS2R R10, SRZ ;  /* 0x00000000000a7805 */ /* 0x002fca000001ff00 */
[----:B------:R-:W-:Y:S01]  /*9270*/  STS.128 [UR4+0x385a0], R8 ;  /* 0x0385a008ff007988 */ /* 0x000fe20008000c04 */
[----:B--2---:R-:W-:Y:S02]  /*9280*/  LOP3.LUT R25, R25, 0xf00, RZ, 0xb8, !PT ;  /* 0x00000f0019197812 */ /* 0x004fe400078eb8ff */
[----:B---3--:R-:W-:-:S03]  /*9290*/  LOP3.LUT R27, R27, 0xf00, RZ, 0xb8, !PT ;  /* 0x00000f001b1b7812 */ /* 0x008fc600078eb8ff */
[----:B------:R-:W-:Y:S04]  /*92a0*/  STS.64 [UR4+0x38598], R24 ;  /* 0x03859818ff007988 */ /* 0x000fe80008000a04 */
[----:B------:R-:W-:Y:S04]  /*92b0*/  STS.64 [UR4+0x38618], R26 ;  /* 0x0386181aff007988 */ /* 0x000fe80008000a04 */
[----:B------:R-:W1:Y:S04]  /*92c0*/  LDS R7, [UR4+0x3859c] ;  /* 0x03859c04ff077984 */ /* 0x000e680008000800 */
[----:B------:R-:W2:Y:S01]  /*92d0*/  LDS R28, [UR4+0x3861c] ;  /* 0x03861c04ff1c7984 */ /* 0x000ea20008000800 */
[----:B-1----:R-:W-:-:S02]  /*92e0*/  LOP3.LUT R0, R7, 0xf000, RZ, 0xb8, !PT ;  /* 0x0000f00007007812 */ /* 0x002fc400078eb8ff */
[----:B--2---:R-:W-:-:S03]  /*92f0*/  LOP3.LUT R2, R28, 0xf000, RZ, 0xb8, !PT ;  /* 0x0000f0001c027812 */ /* 0x004fc600078eb8ff */
[----:B------:R1:W-:Y:S04]  /*9300*/  STS [UR4+0x3859c], R0 ;  /* 0x03859c00ff007988 */ /* 0x0003e80008000804 */
[----:B------:R1:W-:Y:S02]  /*9310*/  STS [UR4+0x3861c], R2 ;  /* 0x03861c02ff007988 */ /* 0x0003e40008000804 */
.L_x_158:
[----:B------:R-:W-:Y:S05]  /*9320*/  BSYNC B0 ;  /* 0x0000000000007941 */ /* 0x000fea0003800000 */
.L_x_157:
[----:B------:R-:W-:Y:S01]  /*9330*/  ELECT P0, URZ, PT ;  /* 0x00000000003f782f */ /* 0x000fe20003800000 */
[----:B------:R-:W-:Y:S01]  /*9340*/  NOP ;  /* 0x0000000000007918 */ /* 0x000fe20000000000 */
[----:B------:R-:W-:Y:S11]  /*9350*/  BSSY B0, `(.L_x_159) ;  /* 0x0000004000007945 */ /* 0x000ff60003800000 */
[----:B------:R-:W-:Y:S05]  /*9360*/  @!P0 BRA `(.L_x_160) ;  /* 0x0000000000088947 */ /* 0x000fea0003800000 */
[----:B------:R0:W-:Y:S01]  /*9370*/  UTMACMDFLUSH ;  /* 0x00000000000079b7 */ /* 0x0001e20000000000 */
[----:B------:R-:W-:-:S04]  /*9380*/  DEPBAR.LE SB0, 0x0 ;  /* 0x000080000000791a */ /* 0x000fc80000000000 */
.L_x_160:
[----:B------:R-:W-:Y:S05]  /*9390*/  BSYNC B0 ;  /* 0x0000000000007941 */ /* 0x000fea0003800000 */
.L_x_159:
[----:B------:R-:W-:Y:S01]  /*93a0*/  UMOV UR22, 0x400 ;  /* 0x0000040000167882 */ /* 0x000fe20000000000 */
[----:B---3--:R-:W-:Y:S01]  /*93b0*/  IMAD.SHL.U32 R37, R37, 0x4, RZ ;  /* 0x0000000425257824 */ /* 0x008fe200078e00ff */
[----:B------:R-:W-:Y:S01]  /*93c0*/  ULEA UR22, UR41, UR22, 0x18 ;  /* 0x0000001629167291 */ /* 0x000fe2000f8ec03f */
[----:B------:R-:W-:-:S03]  /*93d0*/  ULDC UR18, c[0x0][0x884] ;  /* 0x0002210000127ab9 */ /* 0x000fc60000000800 */
[----:B------:R-:W-:Y:S01]  /*93e0*/  UIADD3 UR29, UR22, 0x38580, URZ ;  /* 0x00038580161d7890 */ /* 0x000fe2000fffe03f */
[----:B------:R-:W-:Y:S01]  /*93f0*/  IADD3 R4, P0, R37, UR16, RZ ;  /* 0x0000001025047c10 */ /* 0x000fe2000ff1e0ff */
[----:B------:R-:W-:Y:S01]  /*9400*/  UIMAD.WIDE UR18, UR18, 0x80, UR16 ;  /* 0x00000080121278a5 */ /* 0x000fe2000f8e0210 */
[----:B------:R-:W-:-:S03]  /*9410*/  IMAD.MOV.U32 R6, RZ, RZ, 0x1 ;  /* 0x00000001ff067424 */ /* 0x000fc600078e00ff */
[----:B------:R-:W-:Y:S02]  /*9420*/  IMAD.X R5, RZ, RZ, UR17, P0 ;  /* 0x00000011ff057e24 */ /* 0x000fe400080e06ff */
[----:B-1----:R-:W-:Y:S01]  /*9430*/  IADD3 R2, P1, R37, UR18, RZ ;  /* 0x0000001225027c10 */ /* 0x002fe2000ff3e0ff */
[----:B------:R-:W1:Y:S04]  /*9440*/  LDS R7, [R37+UR29] ;  /* 0x0000001d25077984 */ /* 0x000e680008000800 */
[----:B------:R-:W2:Y:S01]  /*9450*/  LDS R9, [R37+UR29+0x80] ;  /* 0x0000801d25097984 */ /* 0x000ea20008000800 */
[----:B------:R-:W-:Y:S02]  /*9460*/  IMAD.X R3, RZ, RZ, UR19, P1 ;  /* 0x00000013ff037e24 */ /* 0x000fe400088e06ff */
[----:B------:R-:W-:Y:S01]  /*9470*/  IMAD.MOV.U32 R8, RZ, RZ, 0x1 ;  /* 0x00000001ff087424 */ /* 0x000fe200078e00ff */
[----:B------:R-:W-:Y:S01]  /*9480*/  BSSY B0, `(.L_x_161) ;  /* 0x00000f8000007945 */ /* 0x000fe20003800000 */
[----:B------:R-:W-:Y:S01]  /*9490*/  USHF.L.U32 UR4, UR41, 0x6, URZ ;  /* 0x0000000629047899 */ /* 0x000fe2000800063f */
[----:B------:R-:W-:Y:S01]  /*94a0*/  IMAD.MOV.U32 R0, RZ, RZ, RZ ;  /* 0x000000ffff007224 */ /* 0x000fe200078e00ff */
[----:B------:R-:W-:Y:S01]  /*94b0*/  USHF.L.U32 UR5, UR41, 0xc, URZ ;  /* 0x0000000c29057899 */ /* 0x000fe2000800063f */
[----:B------:R-:W-:-:S02]  /*94c0*/  IMAD.MOV.U32 R20, RZ, RZ, 0x1 ;  /* 0x00000001ff147424 */ /* 0x000fc400078e00ff */
[----:B------:R-:W-:Y:S02]  /*94d0*/  IMAD.MOV.U32 R21, RZ, RZ, RZ ;  /* 0x000000ffff157224 */ /* 0x000fe400078e00ff */
[----:B------:R-:W-:Y:S01]  /*94e0*/  IMAD.MOV.U32 R22, RZ, RZ, RZ ;  /* 0x000000ffff167224 */ /* 0x000fe200078e00ff */
[----:B------:R-:W-:Y:S02]  /*94f0*/  ULOP3.LUT UR30, UR53, 0x1, URZ, 0xfc, !UPT ;  /* 0x00000001351e7892 */ /* 0x000fe4000f8efc3f */
[----:B------:R-:W-:Y:S02]  /*9500*/  ULOP3.LUT UR31, UR52, 0x2, URZ, 0xfc, !UPT ;  /* 0x00000002341f7892 */ /* 0x000fe4000f8efc3f */
[----:B------:R-:W-:Y:S02]  /*9510*/  ULOP3.LUT UR23, UR4, 0x40, URZ, 0xc0, !UPT ;  /* 0x0000004004177892 */ /* 0x000fe4000f8ec03f */
[----:B------:R-:W-:Y:S02]  /*9520*/  ULOP3.LUT UR28, UR5, 0x1000, URZ, 0xc0, !UPT ;  /* 0x00001000051c7892 */ /* 0x000fe4000f8ec03f */
[----:B------:R-:W-:Y:S01]  /*9530*/  UIADD3 UR32, UR22, 0x38600, URZ ;  /* 0x0003860016207890 */ /* 0x000fe2000fffe03f */
[----:B-1----:R-:W5:Y:S04]  /*9540*/  ATOMG.E.EXCH.STRONG.GPU PT, RZ, [R4], R7 ;  /* 0x0000000704ff73a8 */ /* 0x002f6800041ee100 */
[----:B--2---:R1:W5:Y:S02]  /*9550*/  ATOMG.E.EXCH.STRONG.GPU PT, RZ, [R2], R9 ;  /* 0x0000000902ff73a8 */ /* 0x00436400041ee100 */
[----:B-1----:R-:W-:-:S02]  /*9560*/  PRMT R2, R6, 0x7610, R2 ;  /* 0x0000761006027816 */ /* 0x002fc40000000002 */
[----:B------:R-:W-:-:S07]  /*9570*/  PRMT R3, R8, 0x7610, R3 ;  /* 0x0000761008037816 */ /* 0x000fce0000000003 */
.L_x_180:
[----:B------:R-:W-:Y:S01]  /*9580*/  LOP3.LUT P0, RZ, R3, 0xff, RZ, 0xc0, !PT ;  /* 0x000000ff03ff7812 */ /* 0x000fe2000780c0ff */
[----:B-----5:R-:W-:Y:S01]  /*9590*/  VIADD R4, R36, 0x7f ;  /* 0x0000007f24047836 */ /* 0x020fe20000000000 */
[----:B------:R-:W-:Y:S05]  /*95a0*/  YIELD ;  /* 0x0000000000007946 */ /* 0x000fea0003800000 */
[----:B------:R-:W-:Y:S01]  /*95b0*/  SHF.R.S32.HI R5, RZ, 0x1f, R4 ;  /* 0x0000001fff057819 */ /* 0x000fe20000011404 */
[----:B------:R-:W-:Y:S03]  /*95c0*/  BSSY B1, `(.L_x_162) ;  /* 0x0000008000017945 */ /* 0x000fe60003800000 */
[----:B------:R-:W-:-:S02]  /*95d0*/  LEA.HI R5, R5, R4, RZ, 0x7 ;  /* 0x0000000405057211 */ /* 0x000fc400078f38ff */
[----:B------:R-:W-:Y:S05]  /*95e0*/  @!P0 BRA `(.L_x_163) ;  /* 0x0000000000148947 */ /* 0x000fea0003800000 */
[----:B------:R-:W-:-:S04]  /*95f0*/  DEPBAR {5,4,3,2,1,0} ;  /* 0x0000003f0000791a */ /* 0x000fc80000000000 */
[----:B------:R1:W-:Y:S01]  /*9600*/  UTMACCTL.IV [UR16] ;  /* 0x00000000100079b9 */ /* 0x0003e20008000000 */
[----:B------:R-:W-:-:S04]  /*9610*/  DEPBAR {5,4,3,2,1,0} ;  /* 0x0000003f0000791a */ /* 0x000fc80000000000 */
[----:B------:R1:W-:Y:S02]  /*9620*/  UTMACCTL.IV [UR18] ;  /* 0x00000000120079b9 */ /* 0x0003e40008000000 */
[----:B-1----:R-:W-:Y:S01]  /*9630*/  NOP ;  /* 0x0000000000007918 */ /* 0x002fe20000000000 */
.L_x_163:
[----:B------:R-:W-:Y:S05]  /*9640*/  BSYNC B1 ;  /* 0x0000000000017941 */ /* 0x000fea0003800000 */
.L_x_162:
[----:B------:R-:W-:Y:S01]  /*9650*/  UMOV UR4, 0xffffffff ;  /* 0xffffffff00047882 */ /* 0x000fe20000000000 */
[----:B------:R-:W-:Y:S02]  /*9660*/  SHF.R.S32.HI R7, RZ, 0x7, R5 ;  /* 0x00000007ff077819 */ /* 0x000fe40000011405 */
[----:B------:R-:W-:Y:S05]  /*9670*/  BRA.DIV UR4, `(.L_x_164) ;  /* 0x0000003a04607947 */ /* 0x000fea000b800000 */
[----:B-----5:R-:W-:-:S13]  /*9680*/  ELECT P6, URZ, PT ;  /* 0x00000000003f782f */ /* 0x020fda00038c0000 */
.L_x_243:
[----:B------:R-:W-:Y:S01]  /*9690*/  ISETP.LT.OR P6, PT, R36, 0x1, !P6 ;  /* 0x000000012400780c */ /* 0x000fe200077c1670 */
[----:B------:R-:W-:-:S12]  /*96a0*/  BSSY B1, `(.L_x_165) ;  /* 0x0000039000017945 */ /* 0x000fd80003800000 */
[----:B------:R-:W-:Y:S05]  /*96b0*/  @P6 BRA `(.L_x_166) ;  /* 0x0000000000dc6947 */ /* 0x000fea0003800000 */
[----:B------:R-:W-:Y:S01]  /*96c0*/  IMAD.SHL.U32 R16, R16, 0x80, RZ ;  /* 0x0000008010107824 */ /* 0x000fe200078e00ff */
[----:B------:R-:W-:Y:S01]  /*96d0*/  LEA R17, R17, UR23, 0x7 ;  /* 0x0000001711117c11 */ /* 0x000fe2000f8e38ff */
[----:B------:R-:W-:Y:S02]  /*96e0*/  VIADD R9, R7, 0x1 ;  /* 0x0000000107097836 */ /* 0x000fe40000000000 */
[----:B------:R-:W-:Y:S02]  /*96f0*/  IMAD.MOV.U32 R10, RZ, RZ, RZ ;  /* 0x000000ffff0a7224 */ /* 0x000fe400078e00ff */
[----:B------:R-:W-:Y:S02]  /*9700*/  IMAD.MOV.U32 R3, RZ, RZ, R20 ;  /* 0x000000ffff037224 */ /* 0x000fe400078e0014 */
[----:B------:R-:W-:-:S07]  /*9710*/  IMAD.MOV.U32 R4, RZ, RZ, R0 ;  /* 0x000000ffff047224 */ /* 0x000fce00078e0000 */
.L_x_169:
[----:B-1----:R-:W-:Y:S01]  /*9720*/  LEA R8, R4, UR22, 0x3 ;  /* 0x0000001604087c11 */ /* 0x002fe2000f8e18ff */
[----:B------:R-:W-:Y:S05]  /*9730*/  YIELD ;  /* 0x0000000000007946 */ /* 0x000fea0003800000 */
[----:B------:R-:W-:Y:S02]  /*9740*/  SHF.L.U32 R5, R3, 0x1f, RZ ;  /* 0x0000001f03057819 */ /* 0x000fe400000006ff */
[----:B------:R-:W-:Y:S02]  /*9750*/  LOP3.LUT P1, RZ, R19, 0x7f, RZ, 0xc0, !PT ;  /* 0x0000007f13ff7812 */ /* 0x000fe4000782c0ff */
[----:B------:R-:W1:Y:S11]  /*9760*/  SYNCS.PHASECHK.TRANS64.TRYWAIT P0, [R8+URZ+0x38498], R5 ;  /* 0x03849805080075a7 */ /* 0x000e76000800017f */
[----:B------:R-:W2:Y:S01]  /*9770*/  @!P1 LDC R6, c[0x0][0x500] ;  /* 0x00014000ff069b82 */ /* 0x000ea20000000800 */
[----:B-1----:R-:W-:Y:S05]  /*9780*/  @!P0 BRA `(.L_x_167) ;  /* 0x00000038003c8947 */ /* 0x002fea0003800000 */
.L_x_244:
[----:B------:R-:W-:Y:S01]  /*9790*/  UPRMT UR4, UR31, 0x9910, URZ ;  /* 0x000099101f047896 */ /* 0x000fe2000800003f */
[----:B--2---:R2:W-:Y:S03]  /*97a0*/  @!P1 SYNCS.ARRIVE.TRANS64 RZ, [R8+URZ+0x38480], R6 ;  /* 0x0384800608ff99a7 */ /* 0x0045e6000800003f */
[----:B------:R-:W-:-:S06]  /*97b0*/  UISETP.NE.AND UP0, UPT, UR4, 0x2, UPT ;  /* 0x000000020400788c */ /* 0x000fcc000bf05270 */
[----:B------:R-:W-:-:S13]  /*97c0*/  PLOP3.LUT P0, PT, PT, PT, UP0, 0x80, 0x0 ;  /* 0x000000000000781c */ /* 0x000fda0003f0f008 */
[----:B--2---:R-:W-:Y:S05]  /*97d0*/  @P0 BRA `(.L_x_168) ;  /* 0x0000000000040947 */ /* 0x004fea0003800000 */
[----:B------:R-:W-:Y:S01]  /*97e0*/  BPT.TRAP 0x1 ;  /* 0x000000040000795c */ /* 0x000fe20000300000 */
.L_x_168:
[----:B------:R-:W-:Y:S01]  /*97f0*/  R2UR UR4, R4 ;  /* 0x00000000040472ca */ /* 0x000fe200000e0000 */
[----:B------:R-:W-:Y:S01]  /*9800*/  VIADD R9, R9, 0xffffffff ;  /* 0xffffffff09097836 */ /* 0x000fe20000000000 */
[----:B------:R-:W-:Y:S01]  /*9810*/  R2UR UR5, R8 ;  /* 0x00000000080572ca */ /* 0x000fe200000e0000 */
[----:B------:R-:W-:Y:S01]  /*9820*/  VIADD R4, R4, 0x1 ;  /* 0x0000000104047836 */ /* 0x000fe20000000000 */
[----:B------:R-:W-:Y:S01]  /*9830*/  R2UR UR6, R10 ;  /* 0x000000000a0672ca */ /* 0x000fe200000e0000 */
[----:B------:R-:W-:Y:S01]  /*9840*/  UMOV UR20, 0x0 ;  /* 0x0000000000147882 */ /* 0x000fe20000000000 */
[----:B------:R-:W-:Y:S01]  /*9850*/  R2UR UR7, R16 ;  /* 0x00000000100772ca */ /* 0x000fe200000e0000 */
[----:B------:R-:W-:Y:S01]  /*9860*/  UMOV UR21, 0x10000000 ;  /* 0x1000000000157882 */ /* 0x000fe20000000000 */
[----:B------:R-:W-:Y:S01]  /*9870*/  R2UR UR27, R17 ;  /* 0x00000000111b72ca */ /* 0x000fe200000e0000 */
[----:B------:R-:W-:Y:S01]  /*9880*/  UMOV UR33, 0x30000 ;  /* 0x0003000000217882 */ /* 0x000fe20000000000 */
[----:B------:R-:W-:Y:S01]  /*9890*/  ISETP.GT.AND P1, PT, R9, 0x1, PT ;  /* 0x000000010900780c */ /* 0x000fe20003f24270 */
[----:B------:R-:W-:Y:S01]  /*98a0*/  VIADD R10, R10, 0x80 ;  /* 0x000000800a0a7836 */ /* 0x000fe20000000000 */
[----:B------:R-:W-:Y:S01]  /*98b0*/  ISETP.NE.AND P0, PT, R4, 0x3, PT ;  /* 0x000000030400780c */ /* 0x000fe20003f05270 */
[----:B------:R-:W-:-:S02]  /*98c0*/  ULEA UR8, UR4, UR28, 0xe ;  /* 0x0000001c04087291 */ /* 0x000fc4000f8e703f */
[----:B------:R-:W-:Y:S01]  /*98d0*/  ULEA UR4, UR4, UR22, 0xf ;  /* 0x0000001604047291 */ /* 0x000fe2000f8e783f */
[----:B------:R-:W-:Y:S01]  /*98e0*/  SEL R6, RZ, 0x1, P0 ;  /* 0x00000001ff067807 */ /* 0x000fe20000000000 */
[----:B------:R-:W-:Y:S01]  /*98f0*/  ULEA UR12, UR8, UR22, 0x1 ;  /* 0x00000016080c7291 */ /* 0x000fe2000f8e083f */
[----:B------:R-:W-:Y:S01]  /*9900*/  SEL R4, R4, RZ, P0 ;  /* 0x000000ff04047207 */ /* 0x000fe20000000000 */
[----:B------:R-:W-:Y:S01]  /*9910*/  UIADD3 UR5, UR5, 0x38480, URZ ;  /* 0x0003848005057890 */ /* 0x000fe2000fffe03f */
[----:B------:R-:W-:Y:S01]  /*9920*/  LOP3.LUT R3, R3, R6, RZ, 0x3c, !PT ;  /* 0x0000000603037212 */ /* 0x000fe200078e3cff */
[----:B------:R-:W-:Y:S02]  /*9930*/  UIADD3 UR10, UR6, 0x40, URZ ;  /* 0x00000040060a7890 */ /* 0x000fe4000fffe03f */
[----:B------:R-:W-:Y:S02]  /*9940*/  UIADD3 UR8, UR4, 0x4000, URZ ;  /* 0x0000400004087890 */ /* 0x000fe4000fffe03f */
[----:B------:R-:W-:-:S02]  /*9950*/  UIADD3 UR24, UR12, 0x18000, URZ ;  /* 0x000180000c187890 */ /* 0x000fc4000fffe03f */
[----:B------:R-:W-:Y:S01]  /*9960*/  UIADD3 UR12, UR12, 0x1c000, URZ ;  /* 0x0001c0000c0c7890 */ /* 0x000fe2000fffe03f */
[----:B------:R2:W-:Y:S01]  /*9970*/  UTMALDG.2D [UR4], [UR16], desc[UR20] ;  /* 0x00001404100075b4 */ /* 0x0005e20008009000 */
[----:B------:R-:W-:Y:S01]  /*9980*/  UMOV UR11, UR7 ;  /* 0x00000007000b7c82 */ /* 0x000fe20008000000 */
[----:B------:R-:W-:Y:S01]  /*9990*/  UMOV UR9, UR5 ;  /* 0x0000000500097c82 */ /* 0x000fe20008000000 */
[----:B------:R-:W-:Y:S01]  /*99a0*/  UMOV UR26, UR6 ;  /* 0x00000006001a7c82 */ /* 0x000fe20008000000 */
[----:B------:R-:W-:Y:S01]  /*99b0*/  UMOV UR25, UR5 ;  /* 0x0000000500197c82 */ /* 0x000fe20008000000 */
[----:B------:R-:W-:Y:S01]  /*99c0*/  UMOV UR15, UR27 ;  /* 0x0000001b000f7c82 */ /* 0x000fe20008000000 */
[----:B------:R-:W-:Y:S01]  /*99d0*/  UMOV UR13, UR5 ;  /* 0x00000005000d7c82 */ /* 0x000fe20008000000 */
[----:B------:R-:W-:Y:S01]  /*99e0*/  UMOV UR14, UR10 ;  /* 0x0000000a000e7c82 */ /* 0x000fe20008000000 */
[----:B------:R2:W-:Y:S01]  /*99f0*/  UTMALDG.2D [UR8], [UR16], desc[UR20] ;  /* 0x00001408100075b4 */ /* 0x0005e20008009000 */
[----:B------:R2:W-:Y:S01]  /*9a00*/  UTMALDG.2D.MULTICAST [UR24], [UR18], UR33, desc[UR20] ;  /* 0x00001418120073b4 */ /* 0x0005e20008009821 */
[----:B------:R2:W-:Y:S02]  /*9a10*/  UTMALDG.2D.MULTICAST [UR12], [UR18], UR33, desc[UR20] ;  /* 0x0000140c120073b4 */ /* 0x0005e40008009821 */
[----:B--2---:R-:W-:Y:S05]  /*9a20*/  @P1 BRA `(.L_x_169) ;  /* 0xfffffffc003c1947 */ /* 0x004fea000383ffff */
.L_x_166:
[----:B------:R-:W-:Y:S05]  /*9a30*/  BSYNC B1 ;  /* 0x0000000000017941 */ /* 0x000fea0003800000 */
.L_x_165:
[----:B------:R-:W-:Y:S01]  /*9a40*/  LOP3.LUT P1, RZ, R2, 0xff, RZ, 0xc0, !PT ;  /* 0x000000ff02ff7812 */ /* 0x000fe2000782c0ff */
[C---:B------:R-:W-:Y:S02]  /*9a50*/  IMAD.IADD R0, R7.reuse, 0x1, R0 ;  /* 0x0000000107007824 */ /* 0x040fe400078e0200 */
[----:B------:R-:W-:Y:S02]  /*9a60*/  IMAD.U32 R4, RZ, RZ, UR30 ;  /* 0x0000001eff047e24 */ /* 0x000fe4000f8e00ff */
[C---:B------:R-:W-:Y:S01]  /*9a70*/  IMAD.WIDE.U32 R2, R0.reuse, -0x55555555, RZ ;  /* 0xaaaaaaab00027825 */ /* 0x040fe200078e00ff */
[----:B------:R-:W-:Y:S02]  /*9a80*/  ISETP.GT.U32.AND P0, PT, R0, 0x2, PT ;  /* 0x000000020000780c */ /* 0x000fe40003f04070 */
[----:B------:R-:W-:Y:S02]  /*9a90*/  ISETP.NE.AND P2, PT, R4, 0x3, PT ;  /* 0x000000030400780c */ /* 0x000fe40003f45270 */
[----:B------:R-:W-:-:S02]  /*9aa0*/  ISETP.LT.U32.AND P0, PT, R7, 0x3, P0 ;  /* 0x000000030700780c */ /* 0x000fc40000701070 */
[----:B------:R-:W-:Y:S01]  /*9ab0*/  SHF.R.U32.HI R3, RZ, 0x1, R3 ;  /* 0x00000001ff037819 */ /* 0x000fe20000011603 */
[----:B------:R-:W-:Y:S01]  /*9ac0*/  @P1 SYNCS.ARRIVE.TRANS64.A1T0 RZ, [UR22+0x384f8], RZ ;  /* 0x0384f8ffffff19a7 */ /* 0x000fe20008100016 */
[----:B------:R-:W-:Y:S02]  /*9ad0*/  ISETP.GE.U32.AND P1, PT, R7, 0x3, PT ;  /* 0x000000030700780c */ /* 0x000fe40003f26070 */
[----:B-1----:R-:W-:Y:S01]  /*9ae0*/  SEL R5, RZ, 0x1, !P0 ;  /* 0x00000001ff057807 */ /* 0x002fe20004000000 */
[----:B------:R-:W-:-:S03]  /*9af0*/  IMAD R0, R3, -0x3, R0 ;  /* 0xfffffffd03007824 */ /* 0x000fc600078e0200 */
[----:B------:R-:W-:-:S07]  /*9b00*/  LOP3.LUT R20, R20, R5, RZ, 0x3c, !PT ;  /* 0x0000000514147212 */ /* 0x000fce00078e3cff */
[----:B------:R-:W-:Y:S01]  /*9b10*/  @P1 LOP3.LUT R20, R20, 0x1, R3, 0x78, !PT ;  /* 0x0000000114141812 */ /* 0x000fe200078e7803 */
[----:B------:R-:W-:Y:S06]  /*9b20*/  @!P2 BRA `(.L_x_170) ;  /* 0x000000000004a947 */ /* 0x000fec0003800000 */
[----:B------:R-:W-:Y:S01]  /*9b30*/  BPT.TRAP 0x1 ;  /* 0x000000040000795c */ /* 0x000fe20000300000 */
.L_x_170:
[C---:B------:R-:W-:Y:S01]  /*9b40*/  LEA R3, R21.reuse, UR22, 0x3 ;  /* 0x0000001615037c11 */ /* 0x040fe2000f8e18ff */
[----:B------:R-:W-:Y:S01]  /*9b50*/  BSSY B1, `(.L_x_171) ;  /* 0x0000005000017945 */ /* 0x000fe20003800000 */
[----:B------:R-:W-:Y:S02]  /*9b60*/  SHF.L.U32 R2, R22, 0x1f, RZ ;  /* 0x0000001f16027819 */ /* 0x000fe400000006ff */
[----:B------:R-:W-:Y:S02]  /*9b70*/  LEA R4, R21, UR22, 0x4 ;  /* 0x0000001615047c11 */ /* 0x000fe4000f8e20ff */
[----:B------:R-:W1:Y:S02]  /*9b80*/  SYNCS.PHASECHK.TRANS64.TRYWAIT P0, [R3+URZ+0x38400], R2 ;  /* 0x03840002030075a7 */ /* 0x000e64000800017f */
[----:B-1----:R-:W-:Y:S05]  /*9b90*/  @!P0 BRA `(.L_x_172) ;  /* 0x00000034004c8947 */ /* 0x002fea0003800000 */
.L_x_245:
[----:B------:R-:W-:Y:S05]  /*9ba0*/  BSYNC B1 ;  /* 0x0000000000017941 */ /* 0x000fea0003800000 */
.L_x_171:
[----:B------:R-:W2:Y:S01]  /*9bb0*/  LDS.128 R4, [R4+0x38500] ;  /* 0x0385000004047984 */ /* 0x000ea20000000c00 */
[----:B------:R-:W-:Y:S01]  /*9bc0*/  @!PT LDS RZ, [RZ] ;  /* 0x00000000fffff984 */ /* 0x000fe20000000800 */
[----:B------:R-:W-:Y:S01]  /*9bd0*/  @!PT LDS RZ, [RZ] ;  /* 0x00000000fffff984 */ /* 0x000fe20000000800 */
[----:B------:R-:W-:Y:S01]  /*9be0*/  @!PT LDS RZ, [RZ] ;  /* 0x00000000fffff984 */ /* 0x000fe20000000800 */
[----:B------:R-:W-:Y:S01]  /*9bf0*/  @!PT LDS RZ, [RZ] ;  /* 0x00000000fffff984 */ /* 0x000fe20000000800 */
[----:B------:R3:W-:Y:S06]  /*9c00*/  MEMBAR.ALL.CTA ;  /* 0x0000000000007992 */ /* 0x0007ec0000008000 */
[----:B---3--:R-:W3:Y:S01]  /*9c10*/  FENCE.VIEW.ASYNC.S ;  /* 0x00000000000073c6 */ /* 0x008ee20000000000 */
[----:B--2---:R-:W-:Y:S02]  /*9c20*/  IMAD.MOV.U32 R17, RZ, RZ, R5 ;  /* 0x000000ffff117224 */ /* 0x004fe400078e0005 */
[----:B------:R-:W-:Y:S01]  /*9c30*/  IMAD.MOV.U32 R16, RZ, RZ, R4 ;  /* 0x000000ffff107224 */ /* 0x000fe200078e0004 */
[----:B---3--:R-:W-:Y:S06]  /*9c40*/  @!P2 BRA `(.L_x_173) ;  /* 0x000000000004a947 */ /* 0x008fec0003800000 */
[----:B------:R-:W-:Y:S01]  /*9c50*/  BPT.TRAP 0x1 ;  /* 0x000000040000795c */ /* 0x000fe20000300000 */
.L_x_173:
[----:B------:R-:W2:Y:S01]  /*9c60*/  S2R R5, SR_CgaCtaId ;  /* 0x0000000000057919 */ /* 0x000ea20000008800 */
[----:B------:R-:W-:Y:S01]  /*9c70*/  ISETP.NE.AND P0, PT, R7, RZ, PT ;  /* 0x000000ff0700720c */ /* 0x000fe20003f05270 */
[----:B-1----:R-:W-:Y:S01]  /*9c80*/  VIADD R2, R3, 0x38440 ;  /* 0x0003844003027836 */ /* 0x002fe20000000000 */
[CC--:B------:R-:W-:Y:S02]  /*9c90*/  ISETP.NE.AND P1, PT, R6.reuse, R18.reuse, PT ;  /* 0x000000120600720c */ /* 0x0c0fe40003f25270 */
[----:B------:R-:W-:Y:S02]  /*9ca0*/  ISETP.EQ.OR P0, PT, R6, R18, !P0 ;  /* 0x000000120600720c */ /* 0x000fe40004702670 */
[----:B--2---:R-:W-:-:S04]  /*9cb0*/  PRMT R2, R5, 0x654, R2 ;  /* 0x0000065405027816 */ /* 0x004fc80000000002 */
[----:B------:R1:W-:Y:S07]  /*9cc0*/  SYNCS.ARRIVE.TRANS64.RED.A1T0 RZ, [R2+URZ], RZ ;  /* 0x000000ff02ff79a7 */ /* 0x0003ee000810043f */
[----:B------:R-:W-:Y:S05]  /*9cd0*/  @P0 BRA `(.L_x_174) ;  /* 0x0000000400a40947 */ /* 0x000fea0003800000 */
[----:B-1----:R-:W1:Y:S02]  /*9ce0*/  LDC.64 R2, c[0x0][0x290] ;  /* 0x0000a400ff027b82 */ /* 0x002e640000000a00 */
[----:B-1----:R-:W-:-:S05]  /*9cf0*/  IMAD.WIDE R2, R6, 0xc, R2 ;  /* 0x0000000c06027825 */ /* 0x002fca00078e0202 */
[----:B------:R1:W5:Y:S01]  /*9d00*/  LDG.E R36, desc[UR56][R2.64+0x8] ;  /* 0x0000083802247981 */ /* 0x000362000c1e1900 */
[----:B------:R-:W-:-:S03]  /*9d10*/  UMOV UR4, 0xffffffff ;  /* 0xffffffff00047882 */ /* 0x000fc60000000000 */
[----:B------:R-:W-:Y:S05]  /*9d20*/  BRA.DIV UR4, `(.L_x_175) ;  /* 0x0000003204fc7947 */ /* 0x000fea000b800000 */
[----:B------:R-:W-:-:S13]  /*9d30*/  ELECT P6, URZ, PT ;  /* 0x00000000003f782f */ /* 0x000fda00038c0000 */
.L_x_248:
[----:B------:R-:W-:Y:S04]  /*9d40*/  BSSY B1, `(.L_x_176) ;  /* 0x000004f000017945 */ /* 0x000fe80003800000 */
[----:B------:R-:W-:Y:S05]  /*9d50*/  @!P6 BRA `(.L_x_177) ;  /* 0x000000040034e947 */ /* 0x000fea0003800000 */
[C---:B------:R-:W-:Y:S01]  /*9d60*/  IMAD.SHL.U32 R4, R6.reuse, 0x8, RZ ;  /* 0x0000000806047824 */ /* 0x040fe200078e00ff */
[----:B------:R-:W-:Y:S01]  /*9d70*/  SHF.R.S32.HI R5, RZ, 0x1f, R6 ;  /* 0x0000001fff057819 */ /* 0x000fe20000011406 */
[----:B------:R-:W-:Y:S01]  /*9d80*/  ULDC.64 UR4, c[0x0][0x510] ;  /* 0x0001440000047ab9 */ /* 0x000fe20000000a00 */
[----:B------:R-:W-:Y:S01]  /*9d90*/  ULDC.64 UR6, c[0x0][0x520] ;  /* 0x0001480000067ab9 */ /* 0x000fe20000000a00 */
[----:B------:R-:W2:Y:S01]  /*9da0*/  LDG.E R15, desc[UR56][R2.64] ;  /* 0x00000038020f7981 */ /* 0x000ea2000c1e1900 */
[----:B------:R-:W-:Y:S02]  /*9db0*/  SHF.L.U64.HI R5, R6, 0x3, R5 ;  /* 0x0000000306057819 */ /* 0x000fe40000010205 */
[C---:B------:R-:W-:Y:S02]  /*9dc0*/  IADD3 R12, P0, R4.reuse, UR4, RZ ;  /* 0x00000004040c7c10 */ /* 0x040fe4000ff1e0ff */
[----:B------:R-:W-:Y:S02]  /*9dd0*/  IADD3 R10, P2, R4, UR6, RZ ;  /* 0x00000006040a7c10 */ /* 0x000fe4000ff5e0ff */
[C---:B------:R-:W-:Y:S01]  /*9de0*/  IADD3.X R13, R5.reuse, UR5, RZ, P0, !PT ;  /* 0x00000005050d7c10 */ /* 0x040fe200087fe4ff */
[----:B------:R-:W-:Y:S01]  /*9df0*/  ULDC.64 UR4, c[0x0][0x518] ;  /* 0x0001460000047ab9 */ /* 0x000fe20000000a00 */
[----:B------:R-:W-:-:S04]  /*9e00*/  IADD3.X R11, R5, UR7, RZ, P2, !PT ;  /* 0x00000007050b7c10 */ /* 0x000fc800097fe4ff */
[----:B------:R-:W3:Y:S04]  /*9e10*/  LDG.E.64 R12, desc[UR56][R12.64] ;  /* 0x000000380c0c7981 */ /* 0x000ee8000c1e1b00 */
[----:B------:R-:W4:Y:S01]  /*9e20*/  LDG.E.64 R10, desc[UR56][R10.64] ;  /* 0x000000380a0a7981 */ /* 0x000f22000c1e1b00 */
[----:B------:R-:W-:-:S04]  /*9e30*/  IADD3 R8, P0, R4, UR4, RZ ;  /* 0x0000000404087c10 */ /* 0x000fc8000ff1e0ff */
[----:B------:R-:W-:Y:S01]  /*9e40*/  IADD3.X R9, R5, UR5, RZ, P0, !PT ;  /* 0x0000000505097c10 */ /* 0x000fe200087fe4ff */
[----:B------:R-:W-:-:S05]  /*9e50*/  ULDC.64 UR4, c[0x0][0x528] ;  /* 0x00014a0000047ab9 */ /* 0x000fca0000000a00 */
[----:B------:R-:W2:Y:S01]  /*9e60*/  LDG.E.64 R8, desc[UR56][R8.64] ;  /* 0x0000003808087981 */ /* 0x000ea2000c1e1b00 */
[----:B------:R-:W-:-:S04]  /*9e70*/  IADD3 R4, P0, R4, UR4, RZ ;  /* 0x0000000404047c10 */ /* 0x000fc8000ff1e0ff */
[----:B------:R-:W-:-:S06]  /*9e80*/  IADD3.X R5, R5, UR5, RZ, P0, !PT ;  /* 0x0000000505057c10 */ /* 0x000fcc00087fe4ff */
[----:B------:R-:W2:Y:S04]  /*9e90*/  LDG.E.64 R4, desc[UR56][R4.64] ;  /* 0x0000003804047981 */ /* 0x000ea8000c1e1b00 */
[----:B---3--:R-:W-:Y:S04]  /*9ea0*/  STS.64 [UR29], R12 ;  /* 0x0000000cff007988 */ /* 0x008fe80008000a1d */
[----:B----4-:R-:W-:Y:S04]  /*9eb0*/  STS.64 [UR32], R10 ;  /* 0x0000000aff007988 */ /* 0x010fe80008000a20 */
[----:B------:R-:W3:Y:S01]  /*9ec0*/  LDS R14, [UR29+0x1c] ;  /* 0x00001c1dff0e7984 */ /* 0x000ee20008000800 */
[----:B--2---:R-:W-:-:S04]  /*9ed0*/  SHF.L.U64.HI R24, R8, 0x1, R9 ;  /* 0x0000000108187819 */ /* 0x004fc80000010209 */
[----:B------:R-:W-:-:S04]  /*9ee0*/  LOP3.LUT R24, R24, 0x1fffffff, RZ, 0xc0, !PT ;  /* 0x1fffffff18187812 */ /* 0x000fc800078ec0ff */
[----:B------:R-:W-:-:S04]  /*9ef0*/  SHF.R.U32.HI R9, RZ, 0x4, R24 ;  /* 0x00000004ff097819 */ /* 0x000fc80000011618 */
[----:B---3--:R-:W-:Y:S02]  /*9f00*/  LOP3.LUT R9, R14, 0xf, R9, 0xb8, !PT ;  /* 0x0000000f0e097812 */ /* 0x008fe400078eb809 */
[----:B------:R1:W2:Y:S04]  /*9f10*/  LDG.E R14, desc[UR56][R2.64+0x4] ;  /* 0x00000438020e7981 */ /* 0x0002a8000c1e1900 */
[----:B------:R-:W-:Y:S04]  /*9f20*/  STS [UR29+0x1c], R9 ;  /* 0x00001c09ff007988 */ /* 0x000fe8000800081d */
[----:B------:R-:W3:Y:S02]  /*9f30*/  LDS R18, [UR29+0x1c] ;  /* 0x00001c1dff127984 */ /* 0x000ee40008000800 */
[----:B---3--:R-:W-:-:S05]  /*9f40*/  LOP3.LUT R18, R18, 0xf0, RZ, 0xb8, !PT ;  /* 0x000000f012127812 */ /* 0x008fca00078eb8ff */
[----:B------:R-:W-:Y:S04]  /*9f50*/  STS [UR29+0x1c], R18 ;  /* 0x00001c12ff007988 */ /* 0x000fe8000800081d */
[----:B------:R-:W3:Y:S01]  /*9f60*/  LDS R13, [UR29+0x1c] ;  /* 0x00001c1dff0d7984 */ /* 0x000ee20008000800 */
[----:B------:R-:W-:-:S05]  /*9f70*/  IMAD.U32 R12, RZ, RZ, UR29 ;  /* 0x0000001dff0c7e24 */ /* 0x000fca000f8e00ff */
[----:B------:R-:W-:Y:S02]  /*9f80*/  SHF.R.U64 R12, R12, 0x4, RZ ;  /* 0x000000040c0c7819 */ /* 0x000fe400000012ff */
[----:B---3--:R-:W-:-:S05]  /*9f90*/  LOP3.LUT R13, R13, 0xf00, RZ, 0xb8, !PT ;  /* 0x00000f000d0d7812 */ /* 0x008fca00078eb8ff */
[----:B------:R-:W-:Y:S04]  /*9fa0*/  STS.64 [UR29+0x18], R12 ;  /* 0x0000180cff007988 */ /* 0x000fe80008000a1d */
[----:B------:R-:W1:Y:S01]  /*9fb0*/  LDS R25, [UR29+0x1c] ;  /* 0x00001c1dff197984 */ /* 0x000e620008000800 */
[----:B------:R-:W-:Y:S01]  /*9fc0*/  IMAD.SHL.U32 R23, R8, 0x2, RZ ;  /* 0x0000000208177824 */ /* 0x000fe200078e00ff */
[----:B------:R-:W-:-:S04]  /*9fd0*/  CS2R R10, SRZ ;  /* 0x00000000000a7805 */ /* 0x000fc8000001ff00 */
[----:B------:R-:W-:Y:S01]  /*9fe0*/  LOP3.LUT R23, R23, 0xfffffffe, RZ, 0xc0, !PT ;  /* 0xfffffffe17177812 */ /* 0x000fe200078ec0ff */
[----:B-----5:R-:W-:Y:S02]  /*9ff0*/  VIADD R8, R36, 0xffffffff ;  /* 0xffffffff24087836 */ /* 0x020fe40000000000 */
[----:B------:R-:W-:Y:S01]  /*a000*/  VIADD R9, R15, 0xffffffff ;  /* 0xffffffff0f097836 */ /* 0x000fe20000000000 */
[----:B------:R-:W-:Y:S01]  /*a010*/  SHF.R.U64 R23, R23, 0x4, R24 ;  /* 0x0000000417177819 */ /* 0x000fe20000001218 */
[----:B------:R-:W-:Y:S04]  /*a020*/  STS [UR29+0x10], R12 ;  /* 0x0000100cff007988 */ /* 0x000fe8000800081d */
[----:B------:R-:W-:Y:S04]  /*a030*/  STS [UR29+0x14], R12 ;  /* 0x0000140cff007988 */ /* 0x000fe8000800081d */
[----:B------:R-:W-:Y:S04]  /*a040*/  STS.128 [UR29+0x20], R8 ;  /* 0x00002008ff007988 */ /* 0x000fe80008000c1d */
[----:B------:R-:W-:Y:S04]  /*a050*/  STS [UR29+0xc], R23 ;  /* 0x00000c17ff007988 */ /* 0x000fe8000800081d */
[----:B------:R-:W-:Y:S01]  /*a060*/  STS [UR29+0x30], RZ ;  /* 0x000030ffff007988 */ /* 0x000fe2000800081d */
[----:B-1----:R-:W-:-:S05]  /*a070*/  LOP3.LUT R2, R25, 0xf000, RZ, 0xb8, !PT ;  /* 0x0000f00019027812 */ /* 0x002fca00078eb8ff */
[----:B------:R-:W-:Y:S04]  /*a080*/  STS [UR29+0x1c], R2 ;  /* 0x00001c02ff007988 */ /* 0x000fe8000800081d */
[----:B------:R-:W1:Y:S01]  /*a090*/  LDS R3, [UR32+0x1c] ;  /* 0x00001c20ff037984 */ /* 0x000e620008000800 */
[----:B------:R-:W-:-:S04]  /*a0a0*/  SHF.L.U64.HI R24, R4, 0x1, R5 ;  /* 0x0000000104187819 */ /* 0x000fc80000010205 */
[----:B------:R-:W-:-:S04]  /*a0b0*/  LOP3.LUT R24, R24, 0x1fffffff, RZ, 0xc0, !PT ;  /* 0x1fffffff18187812 */ /* 0x000fc800078ec0ff */
[----:B------:R-:W-:-:S04]  /*a0c0*/  SHF.R.U32.HI R18, RZ, 0x4, R24 ;  /* 0x00000004ff127819 */ /* 0x000fc80000011618 */
[----:B-1----:R-:W-:-:S05]  /*a0d0*/  LOP3.LUT R5, R3, 0xf, R18, 0xb8, !PT ;  /* 0x0000000f03057812 */ /* 0x002fca00078eb812 */
[----:B------:R-:W-:Y:S04]  /*a0e0*/  STS [UR32+0x1c], R5 ;  /* 0x00001c05ff007988 */ /* 0x000fe80008000820 */
[----:B------:R-:W1:Y:S02]  /*a0f0*/  LDS R3, [UR32+0x1c] ;  /* 0x00001c20ff037984 */ /* 0x000e640008000800 */
[----:B-1----:R-:W-:-:S05]  /*a100*/  LOP3.LUT R9, R3, 0xf0, RZ, 0xb8, !PT ;  /* 0x000000f003097812 */ /* 0x002fca00078eb8ff */
[----:B------:R-:W-:Y:S04]  /*a110*/  STS [UR32+0x1c], R9 ;  /* 0x00001c09ff007988 */ /* 0x000fe80008000820 */
[----:B------:R-:W1:Y:S01]  /*a120*/  LDS R3, [UR32+0x1c] ;  /* 0x00001c20ff037984 */ /* 0x000e620008000800 */
[----:B------:R-:W-:-:S05]  /*a130*/  IMAD.U32 R2, RZ, RZ, UR32 ;  /* 0x00000020ff027e24 */ /* 0x000fca000f8e00ff */
[----:B------:R-:W-:Y:S02]  /*a140*/  SHF.R.U64 R2, R2, 0x4, RZ ;  /* 0x0000000402027819 */ /* 0x000fe400000012ff */
[----:B-1----:R-:W-:-:S05]  /*a150*/  LOP3.LUT R3, R3, 0xf00, RZ, 0xb8, !PT ;  /* 0x00000f0003037812 */ /* 0x002fca00078eb8ff */
[----:B------:R-:W-:Y:S04]  /*a160*/  STS.64 [UR32+0x18], R2 ;  /* 0x00001802ff007988 */ /* 0x000fe80008000a20 */
[----:B------:R-:W1:Y:S01]  /*a170*/  LDS R12, [UR32+0x1c] ;  /* 0x00001c20ff0c7984 */ /* 0x000e620008000800 */
[----:B------:R-:W-:-:S05]  /*a180*/  IMAD.SHL.U32 R4, R4, 0x2, RZ ;  /* 0x0000000204047824 */ /* 0x000fca00078e00ff */
[----:B------:R-:W-:Y:S01]  /*a190*/  LOP3.LUT R5, R4, 0xfffffffe, RZ, 0xc0, !PT ;  /* 0xfffffffe04057812 */ /* 0x000fe200078ec0ff */
[----:B--2---:R-:W-:-:S03]  /*a1a0*/  VIADD R9, R14, 0xffffffff ;  /* 0xffffffff0e097836 */ /* 0x004fc60000000000 */
[----:B------:R-:W-:Y:S01]  /*a1b0*/  SHF.R.U64 R5, R5, 0x4, R24 ;  /* 0x0000000405057819 */ /* 0x000fe20000001218 */
[----:B------:R2:W-:Y:S04]  /*a1c0*/  STS [UR32+0x10], R2 ;  /* 0x00001002ff007988 */ /* 0x0005e80008000820 */
[----:B------:R2:W-:Y:S04]  /*a1d0*/  STS.128 [UR32+0x20], R8 ;  /* 0x00002008ff007988 */ /* 0x0005e80008000c20 */
[----:B------:R2:W-:Y:S04]  /*a1e0*/  STS [UR32+0xc], R5 ;  /* 0x00000c05ff007988 */ /* 0x0005e80008000820 */
[----:B------:R2:W-:Y:S04]  /*a1f0*/  STS [UR32+0x14], R2 ;  /* 0x00001402ff007988 */ /* 0x0005e80008000820 */
[----:B------:R-:W-:Y:S01]  /*a200*/  STS [UR32+0x30], RZ ;  /* 0x000030ffff007988 */ /* 0x000fe20008000820 */
[----:B-1----:R-:W-:-:S05]  /*a210*/  LOP3.LUT R4, R12, 0xf000, RZ, 0xb8, !PT ;  /* 0x0000f0000c047812 */ /* 0x002fca00078eb8ff */
[----:B------:R2:W-:Y:S02]  /*a220*/  STS [UR32+0x1c], R4 ;  /* 0x00001c04ff007988 */ /* 0x0005e40008000820 */
.L_x_177:
[----:B------:R-:W-:Y:S05]  /*a230*/  BSYNC B1 ;  /* 0x0000000000017941 */ /* 0x000fea0003800000 */
.L_x_176:
[----:B------:R-:W-:-:S03]  /*a240*/  UMOV UR4, 0xffffffff ;  /* 0xffffffff00047882 */ /* 0x000fc60000000000 */
[----:B------:R-:W-:Y:S05]  /*a250*/  BRA.DIV UR4, `(.L_x_178) ;  /* 0x0000002e04d07947 */ /* 0x000fea000b800000 */
[----:B------:R-:W-:Y:S01]  /*a260*/  ELECT P6, URZ, PT ;  /* 0x00000000003f782f */ /* 0x000fe200038c0000 */
[----:B------:R-:W-:-:S12]  /*a270*/  NOP ;  /* 0x0000000000007918 */ /* 0x000fd80000000000 */
.L_x_252:
[----:B-12---:R-:W1:Y:S02]  /*a280*/  S2R R2, SR_LANEID ;  /* 0x0000000000027919 */ /* 0x006e640000000000 */
[----:B-1----:R-:W-:-:S05]  /*a290*/  IMAD.SHL.U32 R8, R2, 0x4, RZ ;  /* 0x0000000402087824 */ /* 0x002fca00078e00ff */
[----:B------:R1:W2:Y:S01]  /*a2a0*/  LDS R9, [R8+UR29] ;  /* 0x0000001d08097984 */ /* 0x0002a20008000800 */
[C---:B------:R-:W-:Y:S02]  /*a2b0*/  IADD3 R4, P0, R8.reuse, UR16, RZ ;  /* 0x0000001008047c10 */ /* 0x040fe4000ff1e0ff */
[----:B------:R-:W-:Y:S01]  /*a2c0*/  IADD3 R2, P2, R8, UR18, RZ ;  /* 0x0000001208027c10 */ /* 0x000fe2000ff5e0ff */
[----:B------:R1:W3:Y:S01]  /*a2d0*/  LDS R11, [R8+UR29+0x80] ;  /* 0x0000801d080b7984 */ /* 0x0002e20008000800 */
[----:B------:R-:W-:Y:S11]  /*a2e0*/  @!P6 BRA `(.L_x_179) ;  /* 0x000000000008e947 */ /* 0x000ff60003800000 */
[----:B------:R0:W-:Y:S01]  /*a2f0*/  UTMACMDFLUSH ;  /* 0x00000000000079b7 */ /* 0x0001e20000000000 */
[----:B------:R-:W-:-:S04]  /*a300*/  DEPBAR.LE SB0, 0x0 ;  /* 0x000080000000791a */ /* 0x000fc80000000000 */
.L_x_179:
[----:B------:R-:W-:Y:S01]  /*a310*/  IMAD.X R5, RZ, RZ, UR17, P0 ;  /* 0x00000011ff057e24 */ /* 0x000fe200080e06ff */
[----:B------:R-:W-:Y:S05]  /*a320*/  WARPSYNC.ALL ;  /* 0x0000000000007948 */ /* 0x000fea0003800000 */
[----:B------:R-:W-:Y:S01]  /*a330*/  IMAD.X R3, RZ, RZ, UR19, P2 ;  /* 0x00000013ff037e24 */ /* 0x000fe200090e06ff */
[----:B--2---:R2:W5:Y:S04]  /*a340*/  ATOMG.E.EXCH.STRONG.GPU PT, RZ, [R4], R9 ;  /* 0x0000000904ff73a8 */ /* 0x00456800041ee100 */
[----:B---3--:R2:W5:Y:S01]  /*a350*/  ATOMG.E.EXCH.STRONG.GPU PT, RZ, [R2], R11 ;  /* 0x0000000b02ff73a8 */ /* 0x00856200041ee100 */
[----:B------:R-:W-:-:S07]  /*a360*/  IMAD.MOV.U32 R18, RZ, RZ, R6 ;  /* 0x000000ffff127224 */ /* 0x000fce00078e0006 */
.L_x_174:
[----:B------:R-:W-:Y:S01]  /*a370*/  ISETP.NE.AND P2, PT, R7, RZ, PT ;  /* 0x000000ff0700720c */ /* 0x000fe20003f45270 */
[----:B------:R-:W-:Y:S01]  /*a380*/  VIADD R21, R21, 0x1 ;  /* 0x0000000115157836 */ /* 0x000fe20000000000 */
[----:B--2---:R-:W-:Y:S02]  /*a390*/  SEL R3, RZ, 0x1, !P1 ;  /* 0x00000001ff037807 */ /* 0x004fe40004800000 */
[----:B-1----:R-:W-:Y:S02]  /*a3a0*/  PRMT R2, RZ, 0x7610, R2 ;  /* 0x00007610ff027816 */ /* 0x002fe40000000002 */
[----:B------:R-:W-:-:S04]  /*a3b0*/  ISETP.NE.AND P0, PT, R21, 0x8, PT ;  /* 0x000000081500780c */ /* 0x000fc80003f05270 */
[----:B------:R-:W-:Y:S02]  /*a3c0*/  SEL R5, RZ, 0x1, P0 ;  /* 0x00000001ff057807 */ /* 0x000fe40000000000 */
[----:B------:R-:W-:Y:S02]  /*a3d0*/  SEL R21, R21, RZ, P0 ;  /* 0x000000ff15157207 */ /* 0x000fe40000000000 */
[----:B------:R-:W-:Y:S01]  /*a3e0*/  LOP3.LUT R22, R22, R5, RZ, 0x3c, !PT ;  /* 0x0000000516167212 */ /* 0x000fe200078e3cff */
[----:B------:R-:W-:Y:S06]  /*a3f0*/  @P2 BRA `(.L_x_180) ;  /* 0xfffffff000602947 */ /* 0x000fec000383ffff */
[----:B------:R-:W-:Y:S05]  /*a400*/  BSYNC B0 ;  /* 0x0000000000007941 */ /* 0x000fea0003800000 */
.L_x_161:
[----:B------:R-:W-:-:S03]  /*a410*/  UMOV UR4, 0xffffffff ;  /* 0xffffffff00047882 */ /* 0x000fc60000000000 */
[----:B------:R-:W-:Y:S05]  /*a420*/  BRA.DIV UR4, `(.L_x_181) ;  /* 0x0000002e048c7947 */ /* 0x000fea000b800000 */
[----:B-----5:R-:W-:-:S13]  /*a430*/  ELECT P6, URZ, PT ;  /* 0x00000000003f782f */ /* 0x020fda00038c0000 */
.L_x_255:
[----:B------:R-:W-:Y:S04]  /*a440*/  BSSY B0, `(.L_x_182) ;  /* 0x0000021000007945 */ /* 0x000fe80003800000 */
[----:B------:R-:W-:Y:S05]  /*a450*/  @!P6 BRA `(.L_x_183) ;  /* 0x00000000007ce947 */ /* 0x000fea0003800000 */
[----:B------:R-:W-:-:S04]  /*a460*/  ULOP3.LUT UR4, UR52, 0x2, URZ, 0xfc, !UPT ;  /* 0x0000000234047892 */ /* 0x000fc8000f8efc3f */
[----:B------:R-:W-:-:S06]  /*a470*/  UISETP.NE.AND UP0, UPT, UR4, 0x3, UPT ;  /* 0x000000030400788c */ /* 0x000fcc000bf05270 */
[----:B------:R-:W-:-:S13]  /*a480*/  PLOP3.LUT P0, PT, PT, PT, UP0, 0x80, 0x0 ;  /* 0x000000000000781c */ /* 0x000fda0003f0f008 */
[----:B------:R-:W-:Y:S05]  /*a490*/  @!P0 BRA `(.L_x_184) ;  /* 0x0000000000048947 */ /* 0x000fea0003800000 */
[----:B------:R-:W-:Y:S01]  /*a4a0*/  BPT.TRAP 0x1 ;  /* 0x000000040000795c */ /* 0x000fe20000300000 */
.L_x_184:
[----:B------:R-:W-:Y:S01]  /*a4b0*/  IMAD.U32 R3, RZ, RZ, UR22 ;  /* 0x00000016ff037e24 */ /* 0x000fe2000f8e00ff */
[----:B------:R-:W-:-:S03]  /*a4c0*/  SHF.L.U32 R2, R20, 0x1f, RZ ;  /* 0x0000001f14027819 */ /* 0x000fc600000006ff */
[----:B------:R-:W-:-:S04]  /*a4d0*/  VIADD R3, R3, 0x38498 ;  /* 0x0003849803037836 */ /* 0x000fc80000000000 */
[C---:B------:R-:W-:Y:S02]  /*a4e0*/  IMAD R7, R0.reuse, 0x8, R3 ;  /* 0x0000000800077824 */ /* 0x040fe400078e0203 */
[----:B------:R-:W-:Y:S02]  /*a4f0*/  VIADD R0, R0, 0x1 ;  /* 0x0000000100007836 */ /* 0x000fe40000000000 */
[----:B------:R-:W1:Y:S03]  /*a500*/  SYNCS.PHASECHK.TRANS64.TRYWAIT P0, [R7+URZ], R2 ;  /* 0x00000002070075a7 */ /* 0x000e66000800017f */
[----:B------:R-:W-:-:S04]  /*a510*/  ISETP.NE.AND P1, PT, R0, 0x3, PT ;  /* 0x000000030000780c */ /* 0x000fc80003f25270 */
[----:B------:R-:W-:Y:S02]  /*a520*/  SEL R5, RZ, 0x1, P1 ;  /* 0x00000001ff057807 */ /* 0x000fe40000800000 */
[----:B------:R-:W-:Y:S02]  /*a530*/  SEL R0, R0, RZ, P1 ;  /* 0x000000ff00007207 */ /* 0x000fe40000800000 */
[----:B------:R-:W-:-:S03]  /*a540*/  LOP3.LUT R5, R20, R5, RZ, 0x3c, !PT ;  /* 0x0000000514057212 */ /* 0x000fc600078e3cff */
[----:B------:R-:W-:Y:S01]  /*a550*/  IMAD R9, R0, 0x8, R3 ;  /* 0x0000000800097824 */ /* 0x000fe200078e0203 */
[----:B------:R-:W-:Y:S01]  /*a560*/  SHF.L.U32 R4, R5, 0x1f, RZ ;  /* 0x0000001f05047819 */ /* 0x000fe200000006ff */
[----:B-1----:R-:W-:Y:S06]  /*a570*/  @!P0 BRA `(.L_x_185) ;  /* 0x0000002c00588947 */ /* 0x002fec0003800000 */
.L_x_256:
[----:B------:R-:W2:Y:S01]  /*a580*/  SYNCS.PHASECHK.TRANS64.TRYWAIT P0, [R9+URZ], R4 ;  /* 0x00000004090075a7 */ /* 0x000ea2000800017f */
[----:B------:R-:W-:-:S05]  /*a590*/  VIADD R0, R0, 0x1 ;  /* 0x0000000100007836 */ /* 0x000fca0000000000 */
[----:B------:R-:W-:-:S04]  /*a5a0*/  ISETP.NE.AND P1, PT, R0, 0x3, PT ;  /* 0x000000030000780c */ /* 0x000fc80003f25270 */
[----:B-1----:R-:W-:Y:S02]  /*a5b0*/  SEL R2, RZ, 0x1, P1 ;  /* 0x00000001ff027807 */ /* 0x002fe40000800000 */
[----:B------:R-:W-:Y:S02]  /*a5c0*/  SEL R0, R0, RZ, P1 ;  /* 0x000000ff00007207 */ /* 0x000fe40000800000 */
[----:B------:R-:W-:Y:S01]  /*a5d0*/  LOP3.LUT R2, R5, R2, RZ, 0x3c, !PT ;  /* 0x0000000205027212 */ /* 0x000fe200078e3cff */
[----:B--2---:R-:W-:Y:S06]  /*a5e0*/  @!P0 BRA `(.L_x_186) ;  /* 0x0000002c00508947 */ /* 0x004fec0003800000 */
.L_x_257:
[----:B------:R-:W-:Y:S01]  /*a5f0*/  IMAD R3, R0, 0x8, R3 ;  /* 0x0000000800037824 */ /* 0x000fe200078e0203 */
[----:B------:R-:W-:-:S07]  /*a600*/  SHF.L.U32 R0, R2, 0x1f, RZ ;  /* 0x0000001f02007819 */ /* 0x000fce00000006ff */
.L_x_187:
[----:B--2---:R2:W3:Y:S02]  /*a610*/  SYNCS.PHASECHK.TRANS64.TRYWAIT P0, [R3+URZ], R0 ;  /* 0x00000000030075a7 */ /* 0x0044e4000800017f */
[----:B---3--:R-:W-:Y:S05]  /*a620*/  @!P0 NANOSLEEP.SYNCS 0x989680 ;  /* 0x009896800000895d */ /* 0x008fea0003900000 */
[----:B------:R-:W3:Y:S02]  /*a630*/  @!P0 SYNCS.PHASECHK.TRANS64 P0, [R3+URZ], R0 ;  /* 0x00000000030085a7 */ /* 0x000ee4000800007f */
[----:B---3--:R-:W-:Y:S05]  /*a640*/  @!P0 BRA `(.L_x_187) ;  /* 0xfffffffc00f08947 */ /* 0x008fea000383ffff */
.L_x_183:
[----:B------:R-:W-:Y:S05]  /*a650*/  BSYNC B0 ;  /* 0x0000000000007941 */ /* 0x000fea0003800000 */
.L_x_182:
[----:B------:R-:W-:Y:S05]  /*a660*/  EXIT ;  /* 0x000000000000794d */ /* 0x000fea0003800000 */
.L_x_99:
[----:B------:R-:W-:Y:S01]  /*a670*/  PLOP3.LUT P1, PT, PT, PT, UP3, 0x80, 0x0 ;  /* 0x000000000000781c */ /* 0x000fe20003f2f038 */
[----:B------:R-:W-:Y:S01]  /*a680*/  ULDC UR19, c[0x0][0x14] ;  /* 0x0000050000137ab9 */ /* 0x000fe20000000800 */
[----:B------:R-:W-:Y:S01]  /*a690*/  ULDC UR20, c[0x0][0x10] ;  /* 0x0000040000147ab9 */ /* 0x000fe20000000800 */
[----:B------:R-:W-:Y:S01]  /*a6a0*/  ULDC.64 UR12, c[0x0][0x8c8] ;  /* 0x00023200000c7ab9 */ /* 0x000fe20000000a00 */
[----:B------:R-:W-:Y:S01]  /*a6b0*/  P2R R0, PR, RZ, 0x2 ;  /* 0x00000002ff007803 */ /* 0x000fe20000000000 */
[----:B------:R-:W-:Y:S01]  /*a6c0*/  UIMAD.WIDE.U32 UR20, UR39, UR20, URZ ;  /* 0x00000014271472a5 */ /* 0x000fe2000f8e003f */
[----:B------:R-:W-:Y:S01]  /*a6d0*/  IMAD.MOV.U32 R16, RZ, RZ, RZ ;  /* 0x000000ffff107224 */ /* 0x000fe200078e00ff */
[----:B------:R-:W-:Y:S01]  /*a6e0*/  ULDC.64 UR14, c[0x0][0x8e0] ;  /* 0x00023800000e7ab9 */ /* 0x000fe20000000a00 */
[----:B------:R-:W-:Y:S01]  /*a6f0*/  ULDC UR24, c[0x0][0x904] ;  /* 0x0002410000187ab9 */ /* 0x000fe20000000800 */
[----:B------:R-:W-:Y:S01]  /*a700*/  UMOV UR22, 0xffffffff ;  /* 0xffffffff00167882 */ /* 0x000fe20000000000 */
[----:B------:R-:W-:-:S02]  /*a710*/  UIADD3 UR11, UP1, UR12, -0x1, URZ ;  /* 0xffffffff0c0b7890 */ /* 0x000fc4000ff3e03f */
[----:B------:R-:W-:Y:S01]  /*a720*/  UIADD3 UR12, UP2, UR14, -0x1, URZ ;  /* 0xffffffff0e0c7890 */ /* 0x000fe2000ff5e03f */
[----:B------:R-:W1:Y:S01]  /*a730*/  @P1 S2R R0, SR_CTAID.Y ;  /* 0x0000000000001919 */ /* 0x000e620000002600 */
[----:B------:R-:W-:Y:S02]  /*a740*/  USHF.L.U32 UR25, UR22, UR24, URZ ;  /* 0x0000001816197299 */ /* 0x000fe4000800063f */
[----:B------:R-:W-:Y:S02]  /*a750*/  UIMAD.WIDE.U32 UR22, UR20, UR19, URZ ;  /* 0x00000013141672a5 */ /* 0x000fe4000f8e003f */
[----:B------:R-:W-:Y:S01]  /*a760*/  UIMAD UR21, UR21, UR19, URZ ;  /* 0x00000013151572a4 */ /* 0x000fe2000f8e023f */
[----:B------:R-:W-:Y:S01]  /*a770*/  ULDC UR18, c[0x0][0x8a8] ;  /* 0x00022a0000127ab9 */ /* 0x000fe20000000800 */
[----:B------:R-:W-:Y:S01]  /*a780*/  UMOV UR26, 0x1 ;  /* 0x00000001001a7882 */ /* 0x000fe20000000000 */
[----:B------:R-:W-:Y:S02]  /*a790*/  UIADD3.X UR14, UR15, -0x1, URZ, UP2, !UPT ;  /* 0xffffffff0f0e7890 */ /* 0x000fe400097fe43f */
[----:B------:R-:W-:-:S02]  /*a7a0*/  UIADD3.X UR13, UR13, -0x1, URZ, UP1, !UPT ;  /* 0xffffffff0d0d7890 */ /* 0x000fc40008ffe43f */
[----:B------:R-:W-:Y:S02]  /*a7b0*/  ULOP3.LUT UR15, UR53, 0x2, URZ, 0xfc, !UPT ;  /* 0x00000002350f7892 */ /* 0x000fe4000f8efc3f */
[----:B------:R-:W-:Y:S02]  /*a7c0*/  UIADD3 UR16, UR8, -0x1, URZ ;  /* 0xffffffff08107890 */ /* 0x000fe4000fffe03f */
[----:B------:R-:W-:Y:S02]  /*a7d0*/  UIADD3 UR17, UR7, -0x1, URZ ;  /* 0xffffffff07117890 */ /* 0x000fe4000fffe03f */
[----:B------:R-:W-:Y:S02]  /*a7e0*/  UIADD3 UR18, UR18, -0x1, URZ ;  /* 0xffffffff12127890 */ /* 0x000fe4000fffe03f */
[----:B------:R-:W-:Y:S02]  /*a7f0*/  USHF.L.U32 UR19, UR26, UR24, URZ ;  /* 0x000000181a137299 */ /* 0x000fe4000800063f */
[----:B------:R-:W-:-:S02]  /*a800*/  ULOP3.LUT UR20, URZ, UR25, URZ, 0x33, !UPT ;  /* 0x000000193f147292 */ /* 0x000fc4000f8e333f */
[----:B------:R-:W-:Y:S01]  /*a810*/  UIADD3 UR21, UR23, UR21, URZ ;  /* 0x0000001517157290 */ /* 0x000fe2000fffe03f */
[----:B-1----:R-:W-:Y:S01]  /*a820*/  @P1 R2UR UR40, R0 ;  /* 0x00000000002812ca */ /* 0x002fe200000e0000 */
[----:B------:R-:W-:-:S14]  /*a830*/  IMAD.MOV.U32 R0, RZ, RZ, 0x1 ;  /* 0x00000001ff007424 */ /* 0x000fdc00078e00ff */
.L_x_208:
[----:B------:R-:W1:Y:S01]  /*a840*/  LDC.64 R2, c[0x0][0x8f8] ;  /* 0x00023e00ff027b82 */ /* 0x000e620000000a00 */
[----:B------:R-:W-:Y:S01]  /*a850*/  UIADD3 UR10, UP1, UR10, UR22, URZ ;  /* 0x000000160a0a7290 */ /* 0x000fe2000ff3e03f */
[----:B------:R-:W-:Y:S01]  /*a860*/  ISETP.NE.AND P2, PT, R21, RZ, PT ;  /* 0x000000ff1500720c */ /* 0x000fe20003f45270 */
[----:B------:R-:W-:Y:S01]  /*a870*/  UMOV UR24, 0xffffffff ;  /* 0xffffffff00187882 */ /* 0x000fe20000000000 */
[----:B------:R-:W-:Y:S01]  /*a880*/  UMOV UR25, 0xffffffff ;  /* 0xffffffff00197882 */ /* 0x000fe20000000000 */
[----:B------:R-:W-:Y:S01]  /*a890*/  UIADD3.X UR9, UR9, UR21, URZ, UP1, !UPT ;  /* 0x0000001509097290 */ /* 0x000fe20008ffe43f */
[----:B------:R-:W-:Y:S01]  /*a8a0*/  IMAD.MOV.U32 R15, RZ, RZ, RZ ;  /* 0x000000ffff0f7224 */ /* 0x000fe200078e00ff */
[----:B------:R-:W-:Y:S01]  /*a8b0*/  UMOV UR26, 0xffffffff ;  /* 0xffffffff001a7882 */ /* 0x000fe20000000000 */
[----:B-1----:R-:W-:-:S03]  /*a8c0*/  ISETP.LE.U32.AND P1, PT, R2, UR10, PT ;  /* 0x0000000a02007c0c */ /* 0x002fc6000bf23070 */
[----:B------:R-:W-:-:S05]  /*a8d0*/  IMAD.U32 R2, RZ, RZ, UR9 ;  /* 0x00000009ff027e24 */ /* 0x000fca000f8e00ff */
[----:B------:R-:W-:-:S13]  /*a8e0*/  ISETP.GE.U32.AND.EX P1, PT, R2, R3, PT, P1 ;  /* 0x000000030200720c */ /* 0x000fda0003f26110 */
[----:B---345:R-:W-:Y:S05]  /*a8f0*/  @P2 BRA P1, `(.L_x_188) ;  /* 0x0000001800402947 */ /* 0x038fea0000800000 */
[----:B------:R-:W-:-:S04]  /*a900*/  IADD3 R2, P2, R6, UR5, RZ ;  /* 0x0000000506027c10 */ /* 0x000fc8000ff5e0ff */
[----:B------:R-:W-:Y:S02]  /*a910*/  ISETP.GT.U32.AND P1, PT, R2, UR10, PT ;  /* 0x0000000a02007c0c */ /* 0x000fe4000bf24070 */
[----:B------:R-:W-:-:S04]  /*a920*/  IADD3.X R2, R7, UR4, RZ, P2, !PT ;  /* 0x0000000407027c10 */ /* 0x000fc800097fe4ff */
[----:B------:R-:W-:-:S13]  /*a930*/  ISETP.GT.U32.AND.EX P1, PT, R2, UR9, PT, P1 ;  /* 0x0000000902007c0c */ /* 0x000fda000bf24110 */
[----:B------:R-:W-:Y:S05]  /*a940*/  @P1 BRA `(.L_x_189) ;  /* 0x0000001400201947 */ /* 0x000fea0003800000 */
[----:B------:R-:W-:Y:S01]  /*a950*/  VIADD R12, R8, UR6 ;  /* 0x00000006080c7c36 */ /* 0x000fe20008000000 */
[----:B------:R-:W-:Y:S01]  /*a960*/  ULDC UR24, c[0x0][0x910] ;  /* 0x0002440000187ab9 */ /* 0x000fe20000000800 */
[----:B------:R-:W-:Y:S02]  /*a970*/  IMAD.MOV.U32 R23, RZ, RZ, R9 ;  /* 0x000000ffff177224 */ /* 0x000fe400078e0009 */
[----:B------:R-:W-:Y:S02]  /*a980*/  VIADD R13, R12, 0x20 ;  /* 0x000000200c0d7836 */ /* 0x000fe40000000000 */
[----:B------:R-:W-:-:S03]  /*a990*/  IMAD.MOV.U32 R14, RZ, RZ, R10 ;  /* 0x000000ffff0e7224 */ /* 0x000fc600078e000a */
[----:B------:R-:W-:-:S13]  /*a9a0*/  ISETP.GE.AND P1, PT, R13, UR24, PT ;  /* 0x000000180d007c0c */ /* 0x000fda000bf26270 */
[----:B------:R-:W1:Y:S01]  /*a9b0*/  @!P1 LDC.64 R2, c[0x0][0x918] ;  /* 0x00024600ff029b82 */ /* 0x000e620000000a00 */
[----:B------:R-:W-:Y:S01]  /*a9c0*/  @!P1 VIADD R7, R12, 0x20 ;  /* 0x000000200c079836 */ /* 0x000fe20000000000 */
[----:B------:R-:W-:Y:S01]  /*a9d0*/  BSSY B0, `(.L_x_190) ;  /* 0x0000064000007945 */ /* 0x000fe20003800000 */
[----:B------:R-:W-:Y:S02]  /*a9e0*/  IMAD.MOV.U32 R6, RZ, RZ, 0x7fffffff ;  /* 0x7fffffffff067424 */ /* 0x000fe400078e00ff */
[----:B-1----:R-:W-:-:S05]  /*a9f0*/  @!P1 IMAD.WIDE R2, R7, 0xc, R2 ;  /* 0x0000000c07029825 */ /* 0x002fca00078e0202 */
[----:B------:R1:W5:Y:S04]  /*aa00*/  @!P1 LDG.E R9, desc[UR56][R2.64] ;  /* 0x0000003802099981 */ /* 0x000368000c1e1900 */
[----:B------:R1:W5:Y:S01]  /*aa10*/  @!P1 LDG.E R10, desc[UR56][R2.64+0x4] ;  /* 0x00000438020a9981 */ /* 0x000362000c1e1900 */
[----:B------:R-:W-:Y:S01]  /*aa20*/  ISETP.GE.AND P1, PT, R12, UR24, PT ;  /* 0x000000180c007c0c */ /* 0x000fe2000bf26270 */
[----:B------:R-:W-:-:S12]  /*aa30*/  IMAD.MOV.U32 R7, RZ, RZ, RZ ;  /* 0x000000ffff077224 */ /* 0x000fd800078e00ff */
[----:B-1----:R-:W-:Y:S05]  /*aa40*/  @P1 BRA `(.L_x_191) ;  /* 0x0000000400701947 */ /* 0x002fea0003800000 */
[----:B------:R-:W-:Y:S01]  /*aa50*/  IABS R7, R20 ;  /* 0x0000001400077213 */ /* 0x000fe20000000000 */
[----:B------:R-:W-:Y:S01]  /*aa60*/  ULDC UR25, c[0x0][0x8f0] ;  /* 0x00023c0000197ab9 */ /* 0x000fe20000000800 */
[----:B------:R-:W-:Y:S02]  /*aa70*/  IABS R6, R11 ;  /* 0x0000000b00067213 */ /* 0x000fe40000000000 */
[----:B------:R-:W1:Y:S01]  /*aa80*/  I2F.RP R3, R7 ;  /* 0x0000000700037306 */ /* 0x000e620000209400 */
[----:B------:R-:W-:Y:S02]  /*aa90*/  PLOP3.LUT P3, PT, PT, PT, UP0, 0x80, 0x0 ;  /* 0x000000000000781c */ /* 0x000fe40003f6f008 */
[C---:B------:R-:W-:Y:S02]  /*aaa0*/  IADD3 R22, P2, R14.reuse, UR12, RZ ;  /* 0x0000000c0e167c10 */ /* 0x040fe4000ff5e0ff */
[C---:B------:R-:W-:Y:S02]  /*aab0*/  IADD3 R19, P1, R23.reuse, UR11, RZ ;  /* 0x0000000b17137c10 */ /* 0x040fe4000ff3e0ff */
[----:B------:R-:W-:Y:S01]  /*aac0*/  LEA.HI.X.SX32 R25, R14, UR14, 0x1, P2 ;  /* 0x0000000e0e197c11 */ /* 0x000fe200090f0eff */
[----:B------:R-:W3:Y:S01]  /*aad0*/  I2F.RP R2, R6 ;  /* 0x0000000600027306 */ /* 0x000ee20000209400 */
[----:B------:R-:W-:-:S07]  /*aae0*/  LEA.HI.X.SX32 R24, R23, UR13, 0x1, P1 ;  /* 0x0000000d17187c11 */ /* 0x000fce00088f0eff */
[----:B-1----:R-:W1:Y:S08]  /*aaf0*/  MUFU.RCP R3, R3 ;  /* 0x0000000300037308 */ /* 0x002e700000001000 */
[----:B---3--:R-:W3:Y:S01]  /*ab00*/  MUFU.RCP R2, R2 ;  /* 0x0000000200027308 */ /* 0x008ee20000001000 */
[----:B-1----:R-:W-:-:S07]  /*ab10*/  VIADD R17, R3, 0xffffffe ;  /* 0x0ffffffe03117836 */ /* 0x002fce0000000000 */
[----:B------:R-:W1:Y:S01]  /*ab20*/  F2I.FTZ.U32.TRUNC.NTZ R17, R17 ;  /* 0x0000001100117305 */ /* 0x000e62000021f000 */
[----:B---3--:R-:W-:-:S07]  /*ab30*/  VIADD R15, R2, 0xffffffe ;  /* 0x0ffffffe020f7836 */ /* 0x008fce0000000000 */
[----:B------:R-:W3:Y:S01]  /*ab40*/  F2I.FTZ.U32.TRUNC.NTZ R15, R15 ;  /* 0x0000000f000f7305 */ /* 0x000ee2000021f000 */
[----:B-1----:R-:W-:Y:S02]  /*ab50*/  IMAD.MOV R18, RZ, RZ, -R17 ;  /* 0x000000ffff127224 */ /* 0x002fe400078e0a11 */
[----:B---3--:R-:W-:Y:S01]  /*ab60*/  IMAD.MOV R14, RZ, RZ, -R15 ;  /* 0x000000ffff0e7224 */ /* 0x008fe200078e0a0f */
[----:B------:R-:W-:Y:S06]  /*ab70*/  @!P3 BRA `(.L_x_192) ;  /* 0x000000000034b947 */ /* 0x000fec0003800000 */
[----:B------:R-:W-:Y:S01]  /*ab80*/  ULDC UR6, c[0x0][0x8dc] ;  /* 0x0002370000067ab9 */ /* 0x000fe20000000800 */
[----:B------:R-:W-:Y:S01]  /*ab90*/  ULDC.64 UR26, c[0x0][0x8d0] ;  /* 0x00023400001a7ab9 */ /* 0x000fe20000000a00 */
[----:B------:R-:W-:-:S05]  /*aba0*/  IADD3 R3, P1, R19, UR6, RZ ;  /* 0x0000000613037c10 */ /* 0x000fca000ff3e0ff */
[----:B------:R-:W-:-:S04]  /*abb0*/  IMAD.X R19, RZ, RZ, R24, P1 ;  /* 0x000000ffff137224 */ /* 0x000fc800008e0618 */
[----:B------:R-:W-:-:S04]  /*abc0*/  IMAD.WIDE.U32 R4, R19, UR26, RZ ;  /* 0x0000001a13047c25 */ /* 0x000fc8000f8e00ff */
[----:B------:R-:W-:-:S04]  /*abd0*/  IMAD.WIDE.U32 R4, P1, R3, UR27, R4 ;  /* 0x0000001b03047c25 */ /* 0x000fc8000f820004 */
[----:B------:R-:W-:-:S04]  /*abe0*/  IMAD.WIDE.U32 R2, R3, UR26, RZ ;  /* 0x0000001a03027c25 */ /* 0x000fc8000f8e00ff */
[----:B------:R-:W-:Y:S01]  /*abf0*/  IMAD.MOV.U32 R2, RZ, RZ, R5 ;  /* 0x000000ffff027224 */ /* 0x000fe200078e0005 */
[----:B------:R-:W-:Y:S01]  /*ac00*/  IADD3 RZ, P2, R3, R4, RZ ;  /* 0x0000000403ff7210 */ /* 0x000fe20007f5e0ff */
[----:B------:R-:W-:-:S04]  /*ac10*/  IMAD.X R3, RZ, RZ, RZ, P1 ;  /* 0x000000ffff037224 */ /* 0x000fc800008e06ff */
[----:B------:R-:W-:-:S04]  /*ac20*/  IMAD.WIDE.U32.X R2, R19, UR27, R2, P2 ;  /* 0x0000001b13027c25 */ /* 0x000fc800090e0402 */
[----:B------:R-:W-:Y:S02]  /*ac30*/  IMAD.MOV.U32 R19, RZ, RZ, R2 ;  /* 0x000000ffff137224 */ /* 0x000fe400078e0002 */
[----:B------:R-:W-:-:S07]  /*ac40*/  IMAD.MOV.U32 R24, RZ, RZ, R3 ;  /* 0x000000ffff187224 */ /* 0x000fce00078e0003 */
.L_x_192:
[----:B------:R-:W-:Y:S05]  /*ac50*/  @!P0 BRA `(.L_x_193) ;  /* 0x0000000000348947 */ /* 0x000fea0003800000 */
        /* <DEDUP_REMOVED lines=13> */
.L_x_193:
[----:B------:R-:W-:Y:S01]  /*ad30*/  IMAD R18, R18, R7, RZ ;  /* 0x0000000712127224 */ /* 0x000fe200078e02ff */
[----:B------:R-:W-:Y:S01]  /*ad40*/  ULDC UR6, c[0x0][0x8d8] ;  /* 0x0002360000067ab9 */ /* 0x000fe20000000800 */
[----:B------:R-:W-:Y:S01]  /*ad50*/  IMAD.MOV.U32 R2, RZ, RZ, RZ ;  /* 0x000000ffff027224 */ /* 0x000fe200078e00ff */
[----:B------:R-:W-:Y:S01]  /*ad60*/  SHF.R.U64 R22, R22, UR25, R25 ;  /* 0x0000001916167c19 */ /* 0x000fe20008001219 */
[----:B------:R-:W-:Y:S01]  /*ad70*/  IMAD.MOV.U32 R3, RZ, RZ, R17 ;  /* 0x000000ffff037224 */ /* 0x000fe200078e0011 */
[----:B------:R-:W-:Y:S01]  /*ad80*/  SHF.R.U64 R19, R19, UR6, R24 ;  /* 0x0000000613137c19 */ /* 0x000fe20008001218 */
[----:B------:R-:W-:Y:S01]  /*ad90*/  IMAD R4, R14, R6, RZ ;  /* 0x000000060e047224 */ /* 0x000fe200078e02ff */
[----:B------:R-:W-:Y:S01]  /*ada0*/  PLOP3.LUT P5, PT, PT, PT, UP3, 0x80, 0x0 ;  /* 0x000000000000781c */ /* 0x000fe20003faf038 */
[----:B------:R-:W-:Y:S01]  /*adb0*/  IMAD.HI.U32 R23, R17, R18, R2 ;  /* 0x0000001211177227 */ /* 0x000fe200078e0002 */
[----:B------:R-:W-:-:S03]  /*adc0*/  IABS R17, R20 ;  /* 0x0000001400117213 */ /* 0x000fc60000000000 */
[----:B------:R-:W-:Y:S02]  /*add0*/  IMAD.MOV.U32 R3, RZ, RZ, R15 ;  /* 0x000000ffff037224 */ /* 0x000fe400078e000f */
[----:B------:R-:W-:Y:S02]  /*ade0*/  VIADD R14, R19, UR16 ;  /* 0x00000010130e7c36 */ /* 0x000fe40008000000 */
[----:B------:R-:W-:Y:S01]  /*adf0*/  IMAD.HI.U32 R2, R15, R4, R2 ;  /* 0x000000040f027227 */ /* 0x000fe200078e0002 */
[----:B------:R-:W-:Y:S02]  /*ae00*/  IABS R3, R11 ;  /* 0x0000000b00037213 */ /* 0x000fe40000000000 */
[----:B------:R-:W-:Y:S01]  /*ae10*/  IABS R5, R14 ;  /* 0x0000000e00057213 */ /* 0x000fe20000000000 */
[----:B------:R-:W-:Y:S02]  /*ae20*/  VIADD R15, R22, UR17 ;  /* 0x00000011160f7c36 */ /* 0x000fe40008000000 */
[----:B------:R-:W-:-:S02]  /*ae30*/  IMAD.MOV R18, RZ, RZ, -R17 ;  /* 0x000000ffff127224 */ /* 0x000fc400078e0a11 */
[----:B------:R-:W-:Y:S01]  /*ae40*/  IMAD.MOV R17, RZ, RZ, -R3 ;  /* 0x000000ffff117224 */ /* 0x000fe200078e0a03 */
[----:B------:R-:W-:Y:S01]  /*ae50*/  IABS R4, R15 ;  /* 0x0000000f00047213 */ /* 0x000fe20000000000 */
[----:B------:R-:W-:-:S04]  /*ae60*/  IMAD.HI.U32 R2, R2, R5, RZ ;  /* 0x0000000502027227 */ /* 0x000fc800078e00ff */
[----:B------:R-:W-:-:S04]  /*ae70*/  IMAD.HI.U32 R3, R23, R4, RZ ;  /* 0x0000000417037227 */ /* 0x000fc800078e00ff */
[----:B------:R-:W-:Y:S02]  /*ae80*/  IMAD R4, R3, R18, R4 ;  /* 0x0000001203047224 */ /* 0x000fe400078e0204 */
[----:B------:R-:W-:-:S03]  /*ae90*/  IMAD R3, R2, R17, R5 ;  /* 0x0000001102037224 */ /* 0x000fc600078e0205 */
[----:B------:R-:W-:Y:S02]  /*aea0*/  ISETP.GT.U32.AND P2, PT, R7, R4, PT ;  /* 0x000000040700720c */ /* 0x000fe40003f44070 */
[----:B------:R-:W-:-:S11]  /*aeb0*/  ISETP.GT.U32.AND P1, PT, R6, R3, PT ;  /* 0x000000030600720c */ /* 0x000fd60003f24070 */
[----:B------:R-:W-:Y:S01]  /*aec0*/  @!P2 IMAD.IADD R4, R4, 0x1, -R7 ;  /* 0x000000010404a824 */ /* 0x000fe200078e0a07 */
[----:B------:R-:W-:Y:S01]  /*aed0*/  ISETP.GE.AND P2, PT, R15, RZ, PT ;  /* 0x000000ff0f00720c */ /* 0x000fe20003f46270 */
[----:B------:R-:W-:Y:S01]  /*aee0*/  @!P1 IMAD.IADD R3, R3, 0x1, -R6 ;  /* 0x0000000103039824 */ /* 0x000fe200078e0a06 */
[----:B------:R-:W-:Y:S02]  /*aef0*/  ISETP.GE.AND P1, PT, R14, RZ, PT ;  /* 0x000000ff0e00720c */ /* 0x000fe40003f26270 */
[----:B------:R-:W-:Y:S02]  /*af00*/  ISETP.GT.U32.AND P4, PT, R7, R4, PT ;  /* 0x000000040700720c */ /* 0x000fe40003f84070 */
[----:B------:R-:W-:-:S11]  /*af10*/  ISETP.GT.U32.AND P3, PT, R6, R3, PT ;  /* 0x000000030600720c */ /* 0x000fd60003f64070 */
[----:B------:R-:W-:Y:S01]  /*af20*/  @!P4 IMAD.IADD R4, R4, 0x1, -R7 ;  /* 0x000000010404c824 */ /* 0x000fe200078e0a07 */
[----:B------:R-:W-:Y:S01]  /*af30*/  ISETP.NE.AND P4, PT, RZ, UR7, PT ;  /* 0x00000007ff007c0c */ /* 0x000fe2000bf85270 */
[----:B------:R-:W-:Y:S01]  /*af40*/  @!P3 IMAD.IADD R3, R3, 0x1, -R6 ;  /* 0x000000010303b824 */ /* 0x000fe200078e0a06 */
[----:B------:R-:W-:Y:S01]  /*af50*/  ISETP.NE.AND P3, PT, RZ, UR8, PT ;  /* 0x00000008ff007c0c */ /* 0x000fe2000bf65270 */
[----:B------:R-:W-:Y:S02]  /*af60*/  @!P2 IMAD.MOV R4, RZ, RZ, -R4 ;  /* 0x000000ffff04a224 */ /* 0x000fe400078e0a04 */
[----:B------:R-:W-:-:S08]  /*af70*/  @!P1 IMAD.MOV R3, RZ, RZ, -R3 ;  /* 0x000000ffff039224 */ /* 0x000fd000078e0a03 */
[----:B------:R-:W-:Y:S02]  /*af80*/  @!P4 LOP3.LUT R4, RZ, UR7, RZ, 0x33, !PT ;  /* 0x00000007ff04cc12 */ /* 0x000fe4000f8e33ff */
[----:B------:R-:W-:-:S03]  /*af90*/  @!P3 LOP3.LUT R3, RZ, UR8, RZ, 0x33, !PT ;  /* 0x00000008ff03bc12 */ /* 0x000fc6000f8e33ff */
[----:B------:R-:W-:Y:S02]  /*afa0*/  IMAD.IADD R4, R15, 0x1, -R4 ;  /* 0x000000010f047824 */ /* 0x000fe400078e0a04 */
[----:B------:R-:W-:-:S04]  /*afb0*/  IMAD.IADD R3, R14, 0x1, -R3 ;  /* 0x000000010e037824 */ /* 0x000fc800078e0a03 */
[----:B------:R-:W-:Y:S01]  /*afc0*/  IMAD R6, R3, R4, RZ ;  /* 0x0000000403067224 */ /* 0x000fe200078e02ff */
[----:B------:R-:W-:-:S04]  /*afd0*/  SEL R2, R4, R3, !P5 ;  /* 0x0000000304027207 */ /* 0x000fc80006800000 */
[--C-:B------:R-:W-:Y:S01]  /*afe0*/  SHF.R.S32.HI R5, RZ, 0x1f, R2.reuse ;  /* 0x0000001fff057819 */ /* 0x100fe20000011402 */
[----:B------:R-:W-:Y:S01]  /*aff0*/  IMAD.MOV.U32 R4, RZ, RZ, R2 ;  /* 0x000000ffff047224 */ /* 0x000fe200078e0002 */
[----:B------:R-:W-:-:S07]  /*b000*/  SHF.R.S32.HI R7, RZ, 0x1f, R6 ;  /* 0x0000001fff077819 */ /* 0x000fce0000011406 */
.L_x_191:
[----:B--2---:R-:W-:Y:S05]  /*b010*/  BSYNC B0 ;  /* 0x0000000000007941 */ /* 0x004fea0003800000 */
.L_x_190:
[----:B------:R-:W1:Y:S01]  /*b020*/  SHFL.UP PT, R3, R6, 0x1, RZ ;  /* 0x0420000006037989 */ /* 0x000e6200000e00ff */
[----:B------:R-:W-:-:S03]  /*b030*/  ISETP.NE.AND P1, PT, R8, RZ, PT ;  /* 0x000000ff0800720c */ /* 0x000fc60003f25270 */
[----:B------:R-:W2:Y:S01]  /*b040*/  SHFL.UP PT, R2, R7, 0x1, RZ ;  /* 0x0420000007027989 */ /* 0x000ea200000e00ff */
[----:B-1----:R-:W-:Y:S02]  /*b050*/  SEL R3, R3, RZ, P1 ;  /* 0x000000ff03037207 */ /* 0x002fe40000800000 */
[----:B--2---:R-:W-:Y:S02]  /*b060*/  SEL R2, R2, RZ, P1 ;  /* 0x000000ff02027207 */ /* 0x004fe40000800000 */
[----:B------:R-:W-:-:S05]  /*b070*/  IADD3 R18, P2, R3, R6, RZ ;  /* 0x0000000603127210 */ /* 0x000fca0007f5e0ff */
[----:B------:R-:W-:Y:S01]  /*b080*/  IMAD.X R15, R2, 0x1, R7, P2 ;  /* 0x00000001020f7824 */ /* 0x000fe200010e0607 */
[----:B------:R-:W1:Y:S01]  /*b090*/  SHFL.UP PT, R3, R18, 0x2, RZ ;  /* 0x0440000012037989 */ /* 0x000e6200000e00ff */
[----:B------:R-:W-:-:S03]  /*b0a0*/  ISETP.GE.U32.AND P2, PT, R8, 0x2, PT ;  /* 0x000000020800780c */ /* 0x000fc60003f46070 */
[----:B------:R-:W2:Y:S01]  /*b0b0*/  SHFL.UP PT, R2, R15, 0x2, RZ ;  /* 0x044000000f027989 */ /* 0x000ea200000e00ff */
[----:B-1----:R-:W-:-:S04]  /*b0c0*/  SEL R3, R3, RZ, P2 ;  /* 0x000000ff03037207 */ /* 0x002fc80001000000 */
[----:B------:R-:W-:Y:S02]  /*b0d0*/  IADD3 R14, P3, R3, R18, RZ ;  /* 0x00000012030e7210 */ /* 0x000fe40007f7e0ff */
[----:B--2---:R-:W-:-:S03]  /*b0e0*/  SEL R2, R2, RZ, P2 ;  /* 0x000000ff02027207 */ /* 0x004fc60001000000 */
[----:B------:R-:W1:Y:S02]  /*b0f0*/  SHFL.UP PT, R3, R14, 0x4, RZ ;  /* 0x048000000e037989 */ /* 0x000e6400000e00ff */
[----:B------:R-:W-:Y:S01]  /*b100*/  IMAD.X R17, R2, 0x1, R15, P3 ;  /* 0x0000000102117824 */ /* 0x000fe200018e060f */
[----:B------:R-:W-:-:S04]  /*b110*/  ISETP.GE.U32.AND P3, PT, R8, 0x4, PT ;  /* 0x000000040800780c */ /* 0x000fc80003f66070 */
        /* <DEDUP_REMOVED lines=17> */
[----:B--2---:R-:W-:-:S05]  /*b230*/  SEL R2, R2, RZ, P5 ;  /* 0x000000ff02027207 */ /* 0x004fca0002800000 */
[----:B------:R-:W-:Y:S01]  /*b240*/  IMAD.X R22, R2, 0x1, R17, P6 ;  /* 0x0000000102167824 */ /* 0x000fe200030e0611 */
[----:B------:R-:W-:-:S04]  /*b250*/  IADD3 R2, P6, R15, UR5, RZ ;  /* 0x000000050f027c10 */ /* 0x000fc8000ffde0ff */
[----:B------:R-:W-:Y:S02]  /*b260*/  IADD3.X R3, R22, UR4, RZ, P6, !PT ;  /* 0x0000000416037c10 */ /* 0x000fe4000b7fe4ff */
[----:B------:R-:W-:-:S04]  /*b270*/  ISETP.GT.U32.AND P6, PT, R2, UR10, PT ;  /* 0x0000000a02007c0c */ /* 0x000fc8000bfc4070 */
[----:B------:R-:W-:-:S13]  /*b280*/  ISETP.GT.U32.AND.EX P6, PT, R3, UR9, PT, P6 ;  /* 0x0000000903007c0c */ /* 0x000fda000bfc4160 */
[----:B------:R-:W-:-:S04]  /*b290*/  VOTE.ANY R14, PT, P6 ;  /* 0x00000000000e7806 */ /* 0x000fc800030e0100 */
[----:B------:R-:W-:-:S13]  /*b2a0*/  ISETP.NE.AND P6, PT, R14, RZ, PT ;  /* 0x000000ff0e00720c */ /* 0x000fda0003fc5270 */
[----:B------:R-:W-:Y:S05]  /*b2b0*/  @P6 BRA `(.L_x_194) ;  /* 0x0000000800746947 */ /* 0x000fea0003800000 */
[----:B------:R-:W-:Y:S01]  /*b2c0*/  IMAD.MOV.U32 R17, RZ, RZ, R2 ;  /* 0x000000ffff117224 */ /* 0x000fe200078e0002 */
[----:B------:R-:W-:Y:S01]  /*b2d0*/  ULDC UR24, c[0x0][0x910] ;  /* 0x0002440000187ab9 */ /* 0x000fe20000000800 */
[----:B------:R-:W-:Y:S01]  /*b2e0*/  IMAD.MOV.U32 R19, RZ, RZ, R3 ;  /* 0x000000ffff137224 */ /* 0x000fe200078e0003 */
[----:B------:R-:W-:Y:S01]  /*b2f0*/  ULDC UR25, c[0x0][0x8f4] ;  /* 0x00023d0000197ab9 */ /* 0x000fe20000000800 */
[----:B------:R-:W-:Y:S01]  /*b300*/  ULDC UR6, c[0x0][0x8dc] ;  /* 0x0002370000067ab9 */ /* 0x000fe20000000800 */
[----:B------:R-:W-:Y:S01]  /*b310*/  ULDC UR30, c[0x0][0x8d8] ;  /* 0x00023600001e7ab9 */ /* 0x000fe20000000800 */
[----:B------:R-:W-:Y:S01]  /*b320*/  ULDC UR31, c[0x0][0x8f0] ;  /* 0x00023c00001f7ab9 */ /* 0x000fe20000000800 */
[----:B------:R-:W-:Y:S01]  /*b330*/  ULDC.64 UR26, c[0x0][0x8d0] ;  /* 0x00023400001a7ab9 */ /* 0x000fe20000000a00 */
[----:B------:R-:W-:-:S05]  /*b340*/  ULDC.64 UR28, c[0x0][0x8e8] ;  /* 0x00023a00001c7ab9 */ /* 0x000fca0000000a00 */
.L_x_199:
[----:B------:R-:W-:Y:S02]  /*b350*/  IMAD.MOV.U32 R12, RZ, RZ, R13 ;  /* 0x000000ffff0c7224 */ /* 0x000fe400078e000d */
[----:B------:R-:W-:Y:S02]  /*b360*/  VIADD R13, R13, 0x20 ;  /* 0x000000200d0d7836 */ /* 0x000fe40000000000 */
[----:B-----5:R-:W-:Y:S02]  /*b370*/  IMAD.MOV.U32 R14, RZ, RZ, R9 ;  /* 0x000000ffff0e7224 */ /* 0x020fe400078e0009 */
[----:B------:R-:W-:Y:S01]  /*b380*/  IMAD.MOV.U32 R15, RZ, RZ, R10 ;  /* 0x000000ffff0f7224 */ /* 0x000fe200078e000a */
[----:B------:R-:W-:-:S13]  /*b390*/  ISETP.GE.AND P6, PT, R13, UR24, PT ;  /* 0x000000180d007c0c */ /* 0x000fda000bfc6270 */
[----:B------:R-:W1:Y:S01]  /*b3a0*/  @!P6 LDC.64 R2, c[0x0][0x918] ;  /* 0x00024600ff02eb82 */ /* 0x000e620000000a00 */
[----:B------:R-:W2:Y:S01]  /*b3b0*/  SHFL.IDX PT, R19, R19, 0x1f, 0x1f ;  /* 0x03e01f0013137f89 */ /* 0x000ea200000e0000 */
[----:B------:R-:W-:-:S03]  /*b3c0*/  @!P6 VIADD R7, R12, 0x20 ;  /* 0x000000200c07e836 */ /* 0x000fc60000000000 */
[----:B------:R-:W3:Y:S01]  /*b3d0*/  SHFL.IDX PT, R17, R17, 0x1f, 0x1f ;  /* 0x03e01f0011117f89 */ /* 0x000ee200000e0000 */
[----:B------:R-:W-:Y:S01]  /*b3e0*/  BSSY B0, `(.L_x_195) ;  /* 0x0000063000007945 */ /* 0x000fe20003800000 */
[----:B-1----:R-:W-:-:S05]  /*b3f0*/  @!P6 IMAD.WIDE R2, R7, 0xc, R2 ;  /* 0x0000000c0702e825 */ /* 0x002fca00078e0202 */
[----:B------:R1:W5:Y:S04]  /*b400*/  @!P6 LDG.E R9, desc[UR56][R2.64] ;  /* 0x000000380209e981 */ /* 0x000368000c1e1900 */
[----:B------:R1:W5:Y:S01]  /*b410*/  @!P6 LDG.E R10, desc[UR56][R2.64+0x4] ;  /* 0x00000438020ae981 */ /* 0x000362000c1e1900 */
[----:B------:R-:W-:Y:S01]  /*b420*/  ISETP.GE.AND P6, PT, R12, UR24, PT ;  /* 0x000000180c007c0c */ /* 0x000fe2000bfc6270 */
[----:B------:R-:W-:Y:S01]  /*b430*/  IMAD.MOV.U32 R6, RZ, RZ, 0x7fffffff ;  /* 0x7fffffffff067424 */ /* 0x000fe200078e00ff */
[----:B--2---:R-:W-:Y:S01]  /*b440*/  R2UR UR4, R19 ;  /* 0x00000000130472ca */ /* 0x004fe200000e0000 */
[----:B------:R-:W-:Y:S01]  /*b450*/  IMAD.MOV.U32 R7, RZ, RZ, RZ ;  /* 0x000000ffff077224 */ /* 0x000fe200078e00ff */
[----:B---3--:R-:W-:-:S09]  /*b460*/  R2UR UR5, R17 ;  /* 0x00000000110572ca */ /* 0x008fd200000e0000 */
[----:B-1----:R-:W-:Y:S06]  /*b470*/  @P6 BRA `(.L_x_196) ;  /* 0x0000000400646947 */ /* 0x002fec0003800000 */
[----:B------:R-:W-:-:S04]  /*b480*/  IADD3 R17, P6, R14, UR11, RZ ;  /* 0x0000000b0e117c10 */ /* 0x000fc8000ffde0ff */
[----:B------:R-:W-:Y:S02]  /*b490*/  LEA.HI.X.SX32 R22, R14, UR13, 0x1, P6 ;  /* 0x0000000d0e167c11 */ /* 0x000fe4000b0f0eff */
[----:B------:R-:W-:Y:S02]  /*b4a0*/  IABS R14, R20 ;  /* 0x00000014000e7213 */ /* 0x000fe40000000000 */
[C---:B------:R-:W-:Y:S02]  /*b4b0*/  IADD3 R19, P6, R15.reuse, UR12, RZ ;  /* 0x0000000c0f137c10 */ /* 0x040fe4000ffde0ff */
[----:B------:R-:W1:Y:S02]  /*b4c0*/  I2F.RP R2, R14 ;  /* 0x0000000e00027306 */ /* 0x000e640000209400 */
[----:B------:R-:W-:Y:S02]  /*b4d0*/  LEA.HI.X.SX32 R24, R15, UR14, 0x1, P6 ;  /* 0x0000000e0f187c11 */ /* 0x000fe4000b0f0eff */
[----:B------:R-:W-:-:S04]  /*b4e0*/  PLOP3.LUT P6, PT, PT, PT, UP0, 0x80, 0x0 ;  /* 0x000000000000781c */ /* 0x000fc80003fcf008 */
[----:B-1----:R-:W1:Y:S02]  /*b4f0*/  MUFU.RCP R2, R2 ;  /* 0x0000000200027308 */ /* 0x002e640000001000 */
[----:B-1----:R-:W-:-:S06]  /*b500*/  VIADD R15, R2, 0xffffffe ;  /* 0x0ffffffe020f7836 */ /* 0x002fcc0000000000 */
[----:B------:R-:W1:Y:S02]  /*b510*/  F2I.FTZ.U32.TRUNC.NTZ R15, R15 ;  /* 0x0000000f000f7305 */ /* 0x000e64000021f000 */
[----:B-1----:R-:W-:Y:S01]  /*b520*/  IMAD.MOV R18, RZ, RZ, -R15 ;  /* 0x000000ffff127224 */ /* 0x002fe200078e0a0f */
[----:B------:R-:W-:Y:S06]  /*b530*/  @!P6 BRA `(.L_x_197) ;  /* 0x00000000002ce947 */ /* 0x000fec0003800000 */
        /* <DEDUP_REMOVED lines=11> */
.L_x_197:
        /* <DEDUP_REMOVED lines=12> */
.L_x_198:
[----:B------:R-:W-:Y:S01]  /*b6b0*/  SHF.R.U64 R4, R19, UR31, R24 ;  /* 0x0000001f13047c19 */ /* 0x000fe20008001218 */
[----:B------:R-:W-:Y:S01]  /*b6c0*/  IMAD R5, R18, R14, RZ ;  /* 0x0000000e12057224 */ /* 0x000fe200078e02ff */
[----:B------:R-:W-:Y:S01]  /*b6d0*/  IABS R2, R20 ;  /* 0x0000001400027213 */ /* 0x000fe20000000000 */
[----:B------:R-:W-:Y:S01]  /*b6e0*/  IMAD.MOV.U32 R3, RZ, RZ, R15 ;  /* 0x000000ffff037224 */ /* 0x000fe200078e000f */
[----:B------:R-:W-:Y:S01]  /*b6f0*/  SHF.R.U64 R17, R17, UR30, R22 ;  /* 0x0000001e11117c19 */ /* 0x000fe20008001216 */
[----:B------:R-:W-:Y:S01]  /*b700*/  VIADD R4, R4, UR17 ;  /* 0x0000001104047c36 */ /* 0x000fe20008000000 */
[----:B------:R-:W-:Y:S01]  /*b710*/  IABS R19, R11 ;  /* 0x0000000b00137213 */ /* 0x000fe20000000000 */
[----:B------:R-:W-:Y:S02]  /*b720*/  IMAD.MOV R7, RZ, RZ, -R2 ;  /* 0x000000ffff077224 */ /* 0x000fe400078e0a02 */
[----:B------:R-:W-:Y:S01]  /*b730*/  IMAD.MOV.U32 R2, RZ, RZ, RZ ;  /* 0x000000ffff027224 */ /* 0x000fe200078e00ff */
[----:B------:R-:W-:Y:S01]  /*b740*/  IABS R6, R4 ;  /* 0x0000000400067213 */ /* 0x000fe20000000000 */
[----:B------:R-:W-:-:S02]  /*b750*/  VIADD R17, R17, UR16 ;  /* 0x0000001011117c36 */ /* 0x000fc40008000000 */
[----:B------:R-:W-:-:S04]  /*b760*/  IMAD.HI.U32 R2, R15, R5, R2 ;  /* 0x000000050f027227 */ /* 0x000fc800078e0002 */
[----:B------:R-:W-:Y:S01]  /*b770*/  IMAD.MOV.U32 R3, RZ, RZ, R7 ;  /* 0x000000ffff037224 */ /* 0x000fe200078e0007 */
[----:B------:R-:W-:Y:S01]  /*b780*/  IABS R7, R11 ;  /* 0x0000000b00077213 */ /* 0x000fe20000000000 */
[----:B------:R-:W-:-:S03]  /*b790*/  IMAD.MOV.U32 R5, RZ, RZ, R6 ;  /* 0x000000ffff057224 */ /* 0x000fc600078e0006 */
[----:B------:R-:W1:Y:S01]  /*b7a0*/  I2F.RP R6, R7 ;  /* 0x0000000700067306 */ /* 0x000e620000209400 */
[----:B------:R-:W-:-:S04]  /*b7b0*/  IMAD.HI.U32 R2, R2, R5, RZ ;  /* 0x0000000502027227 */ /* 0x000fc800078e00ff */
[----:B------:R-:W-:-:S05]  /*b7c0*/  IMAD R5, R2, R3, R5 ;  /* 0x0000000302057224 */ /* 0x000fca00078e0205 */
[----:B------:R-:W-:Y:S01]  /*b7d0*/  ISETP.GT.U32.AND P6, PT, R14, R5, PT ;  /* 0x000000050e00720c */ /* 0x000fe20003fc4070 */
[----:B-1----:R-:W1:-:S12]  /*b7e0*/  MUFU.RCP R6, R6 ;  /* 0x0000000600067308 */ /* 0x002e580000001000 */
[----:B------:R-:W-:Y:S02]  /*b7f0*/  @!P6 IMAD.IADD R5, R5, 0x1, -R14 ;  /* 0x000000010505e824 */ /* 0x000fe400078e0a0e */
[----:B-1----:R-:W-:-:S04]  /*b800*/  VIADD R2, R6, 0xffffffe ;  /* 0x0ffffffe06027836 */ /* 0x002fc80000000000 */
[----:B------:R1:W2:Y:S02]  /*b810*/  F2I.FTZ.U32.TRUNC.NTZ R3, R2 ;  /* 0x0000000200037305 */ /* 0x0002a4000021f000 */
[----:B-1----:R-:W-:Y:S02]  /*b820*/  IMAD.MOV.U32 R2, RZ, RZ, RZ ;  /* 0x000000ffff027224 */ /* 0x002fe400078e00ff */
[----:B--2---:R-:W-:-:S04]  /*b830*/  IMAD.MOV R18, RZ, RZ, -R3 ;  /* 0x000000ffff127224 */ /* 0x004fc800078e0a03 */
        /* <DEDUP_REMOVED lines=27> */
[----:B------:R-:W-:Y:S02]  /*b9f0*/  SHF.R.S32.HI R5, RZ, 0x1f, R4 ;  /* 0x0000001fff057819 */ /* 0x000fe40000011404 */
[----:B------:R-:W-:-:S07]  /*ba00*/  SHF.R.S32.HI R7, RZ, 0x1f, R6 ;  /* 0x0000001fff077819 */ /* 0x000fce0000011406 */
.L_x_196:
[----:B------:R-:W-:Y:S05]  /*ba10*/  BSYNC B0 ;  /* 0x0000000000007941 */ /* 0x000fea0003800000 */
.L_x_195:
[----:B------:R-:W1:Y:S04]  /*ba20*/  SHFL.UP PT, R3, R6, 0x1, RZ ;  /* 0x0420000006037989 */ /* 0x000e6800000e00ff */
[----:B------:R-:W2:Y:S01]  /*ba30*/  SHFL.UP PT, R2, R7, 0x1, RZ ;  /* 0x0420000007027989 */ /* 0x000ea200000e00ff */
[----:B-1----:R-:W-:Y:S02]  /*ba40*/  SEL R3, R3, RZ, P1 ;  /* 0x000000ff03037207 */ /* 0x002fe40000800000 */
[----:B--2---:R-:W-:Y:S02]  /*ba50*/  SEL R2, R2, RZ, P1 ;  /* 0x000000ff02027207 */ /* 0x004fe40000800000 */
[----:B------:R-:W-:-:S05]  /*ba60*/  IADD3 R18, P6, R3, R6, RZ ;  /* 0x0000000603127210 */ /* 0x000fca0007fde0ff */
[----:B------:R-:W-:Y:S01]  /*ba70*/  IMAD.X R15, R2, 0x1, R7, P6 ;  /* 0x00000001020f7824 */ /* 0x000fe200030e0607 */
        /* <DEDUP_REMOVED lines=24> */
[----:B------:R-:W-:-:S04]  /*bc00*/  IADD3 R17, P6, R2, UR5, RZ ;  /* 0x0000000502117c10 */ /* 0x000fc8000ffde0ff */
[----:B------:R-:W-:Y:S02]  /*bc10*/  IADD3.X R19, R3, UR4, RZ, P6, !PT ;  /* 0x0000000403137c10 */ /* 0x000fe4000b7fe4ff */
[----:B------:R-:W-:-:S04]  /*bc20*/  ISETP.GT.U32.AND P6, PT, R17, UR10, PT ;  /* 0x0000000a11007c0c */ /* 0x000fc8000bfc4070 */
[----:B------:R-:W-:-:S13]  /*bc30*/  ISETP.GT.U32.AND.EX P6, PT, R19, UR9, PT, P6 ;  /* 0x0000000913007c0c */ /* 0x000fda000bfc4160 */
[----:B------:R-:W-:-:S04]  /*bc40*/  VOTE.ANY R14, PT, P6 ;  /* 0x00000000000e7806 */ /* 0x000fc800030e0100 */
[----:B------:R-:W-:-:S13]  /*bc50*/  ISETP.NE.AND P6, PT, R14, RZ, PT ;  /* 0x000000ff0e00720c */ /* 0x000fda0003fc5270 */
[----:B------:R-:W-:Y:S05]  /*bc60*/  @!P6 BRA `(.L_x_199) ;  /* 0xfffffff400b8e947 */ /* 0x000fea000383ffff */
[----:B------:R-:W-:Y:S02]  /*bc70*/  IMAD.MOV.U32 R15, RZ, RZ, R2 ;  /* 0x000000ffff0f7224 */ /* 0x000fe400078e0002 */
[----:B------:R-:W-:-:S07]  /*bc80*/  IMAD.MOV.U32 R22, RZ, RZ, R3 ;  /* 0x000000ffff167224 */ /* 0x000fce00078e0003 */
.L_x_194:
[----:B------:R-:W1:Y:S08]  /*bc90*/  BREV R14, R14 ;  /* 0x0000000e000e7301 */ /* 0x000e700000000000 */
[----:B-1----:R-:W1:Y:S02]  /*bca0*/  FLO.U32.SH R13, R14 ;  /* 0x0000000e000d7300 */ /* 0x002e6400000e0400 */
[----:B-1----:R-:W1:Y:S02]  /*bcb0*/  SHFL.IDX PT, R12, R12, R13, 0x1f ;  /* 0x00001f0d0c0c7589 */ /* 0x002e6400000e0000 */
[----:B-1----:R-:W-:-:S13]  /*bcc0*/  R2UR UR6, R12 ;  /* 0x000000000c0672ca */ /* 0x002fda00000e0000 */
[----:B------:R-:W-:-:S05]  /*bcd0*/  VIADD R17, R8, UR6 ;  /* 0x0000000608117c36 */ /* 0x000fca0008000000 */
[----:B------:R-:W-:-:S13]  /*bce0*/  ISETP.GE.AND P1, PT, R17, UR24, PT ;  /* 0x0000001811007c0c */ /* 0x000fda000bf26270 */
[----:B------:R-:W1:Y:S02]  /*bcf0*/  @!P1 LDC.64 R2, c[0x0][0x918] ;  /* 0x00024600ff029b82 */ /* 0x000e640000000a00 */
[----:B-1----:R-:W-:-:S05]  /*bd00*/  @!P1 IMAD.WIDE R2, R17, 0xc, R2 ;  /* 0x0000000c11029825 */ /* 0x002fca00078e0202 */
[----:B-----5:R1:W5:Y:S04]  /*bd10*/  @!P1 LDG.E R9, desc[UR56][R2.64] ;  /* 0x0000003802099981 */ /* 0x020368000c1e1900 */
[----:B------:R1:W5:Y:S01]  /*bd20*/  @!P1 LDG.E R10, desc[UR56][R2.64+0x4] ;  /* 0x00000438020a9981 */ /* 0x000362000c1e1900 */
[----:B------:R-:W-:-:S03]  /*bd30*/  IADD3 R18, P1, P2, R15, UR5, -R6 ;  /* 0x000000050f127c10 */ /* 0x000fc6000fa3e806 */
[----:B------:R-:W-:Y:S01]  /*bd40*/  SHFL.IDX PT, R6, R6, R13, 0x1f ;  /* 0x00001f0d06067589 */ /* 0x000fe200000e0000 */
[----:B------:R-:W-:-:S03]  /*bd50*/  IADD3.X R22, R22, UR4, ~R7, P1, P2 ;  /* 0x0000000416167c10 */ /* 0x000fc60008fe4c07 */
[----:B------:R-:W2:Y:S04]  /*bd60*/  SHFL.IDX PT, R18, R18, R13, 0x1f ;  /* 0x00001f0d12127589 */ /* 0x000ea800000e0000 */
[----:B------:R-:W3:Y:S04]  /*bd70*/  SHFL.IDX PT, R22, R22, R13, 0x1f ;  /* 0x00001f0d16167589 */ /* 0x000ee800000e0000 */
[----:B------:R1:W4:Y:S04]  /*bd80*/  SHFL.IDX PT, R7, R7, R13, 0x1f ;  /* 0x00001f0d07077589 */ /* 0x00032800000e0000 */
[----:B------:R1:W1:Y:S04]  /*bd90*/  SHFL.IDX PT, R5, R5, R13, 0x1f ;  /* 0x00001f0d05057589 */ /* 0x00026800000e0000 */
[----:B------:R1:W1:Y:S01]  /*bda0*/  SHFL.IDX PT, R4, R4, R13, 0x1f ;  /* 0x00001f0d04047589 */ /* 0x00026200000e0000 */
[----:B--2---:R-:W-:-:S02]  /*bdb0*/  R2UR UR5, R18 ;  /* 0x00000000120572ca */ /* 0x004fc400000e0000 */
[----:B---3--:R-:W-:-:S15]  /*bdc0*/  R2UR UR4, R22 ;  /* 0x00000000160472ca */ /* 0x008fde00000e0000 */
.L_x_189:
[----:B-1----:R-:W1:Y:S01]  /*bdd0*/  LDC R2, c[0x0][0x910] ;  /* 0x00024400ff027b82 */ /* 0x002e620000000800 */
[----:B------:R-:W-:Y:S01]  /*bde0*/  UMOV UR24, 0xffffffff ;  /* 0xffffffff00187882 */ /* 0x000fe20000000000 */
[----:B------:R-:W-:Y:S01]  /*bdf0*/  UMOV UR25, 0xffffffff ;  /* 0xffffffff00197882 */ /* 0x000fe20000000000 */
[----:B------:R-:W-:Y:S01]  /*be00*/  UMOV UR26, 0xffffffff ;  /* 0xffffffff001a7882 */ /* 0x000fe20000000000 */
[----:B------:R-:W-:Y:S01]  /*be10*/  IMAD.MOV.U32 R15, RZ, RZ, RZ ;  /* 0x000000ffff0f7224 */ /* 0x000fe200078e00ff */
[----:B-1----:R-:W-:-:S13]  /*be20*/  ISETP.LE.AND P1, PT, R2, UR6, PT ;  /* 0x0000000602007c0c */ /* 0x002fda000bf23270 */
[----:B------:R-:W-:Y:S05]  /*be30*/  @P1 BRA `(.L_x_188) ;  /* 0x0000000000f01947 */ /* 0x000fea0003800000 */
[C---:B------:R-:W-:Y:S01]  /*be40*/  R2UR UR24, R4.reuse ;  /* 0x00000000041872ca */ /* 0x040fe200000e0000 */
[----:B------:R-:W-:Y:S01]  /*be50*/  UIADD3 UR30, UP1, -UR5, UR10, URZ ;  /* 0x0000000a051e7290 */ /* 0x000fe2000ff3e13f */
[----:B------:R-:W-:Y:S01]  /*be60*/  R2UR UR25, R5 ;  /* 0x00000000051972ca */ /* 0x000fe200000e0000 */
[----:B------:R-:W-:Y:S01]  /*be70*/  ULDC UR26, c[0x0][0x8c0] ;  /* 0x00023000001a7ab9 */ /* 0x000fe20000000800 */
[----:B------:R-:W-:Y:S01]  /*be80*/  ULDC UR27, c[0x0][0x8b0] ;  /* 0x00022c00001b7ab9 */ /* 0x000fe20000000800 */
[----:B------:R-:W-:Y:S01]  /*be90*/  ULDC UR28, c[0x0][0x904] ;  /* 0x00024100001c7ab9 */ /* 0x000fe20000000800 */
[----:B------:R-:W-:-:S03]  /*bea0*/  SHF.R.U64 R2, R4, UR27, R5 ;  /* 0x0000001b04027c19 */ /* 0x000fc60008001205 */
[----:B------:R-:W-:Y:S01]  /*beb0*/  UIADD3.X UR24, ~UR4, UR9, URZ, UP1, !UPT ;  /* 0x0000000904187290 */ /* 0x000fe20008ffe53f */
[----:B------:R-:W-:-:S03]  /*bec0*/  R2UR UR32, R2 ;  /* 0x00000000022072ca */ /* 0x000fc600000e0000 */
[----:B------:R-:W-:Y:S02]  /*bed0*/  USHF.R.U32.HI UR31, URZ, UR26, UR24 ;  /* 0x0000001a3f1f7299 */ /* 0x000fe40008011618 */
[----:B------:R-:W-:Y:S02]  /*bee0*/  USHF.R.U32.HI UR35, URZ, UR27, UR25 ;  /* 0x0000001b3f237299 */ /* 0x000fe40008011619 */
[----:B------:R-:W-:Y:S02]  /*bef0*/  USHF.R.U32.HI UR33, URZ, UR27, UR31 ;  /* 0x0000001b3f217299 */ /* 0x000fe4000801161f */
[----:B------:R-:W-:Y:S02]  /*bf00*/  USHF.R.U64 UR30, UR30, UR26, UR24 ;  /* 0x0000001a1e1e7299 */ /* 0x000fe40008001218 */
[----:B------:R-:W-:Y:S02]  /*bf10*/  USHF.R.U32.HI UR34, URZ, UR28, UR33 ;  /* 0x0000001c3f227299 */ /* 0x000fe40008011621 */
[----:B------:R-:W-:-:S02]  /*bf20*/  USHF.R.U64 UR31, UR30, UR27, UR31 ;  /* 0x0000001b1e1f7299 */ /* 0x000fc4000800121f */
[----:B------:R-:W-:Y:S02]  /*bf30*/  ULOP3.LUT UR24, UR34, UR35, URZ, 0xfc, !UPT ;  /* 0x0000002322187292 */ /* 0x000fe4000f8efc3f */
[----:B------:R-:W-:-:S04]  /*bf40*/  USHF.R.U64 UR33, UR31, UR28, UR33 ;  /* 0x0000001c1f217299 */ /* 0x000fc80008001221 */
[----:B------:R-:W-:-:S13]  /*bf50*/  ISETP.NE.U32.AND P1, PT, RZ, UR24, PT ;  /* 0x00000018ff007c0c */ /* 0x000fda000bf25070 */
[----:B------:R-:W-:Y:S05]  /*bf60*/  @!P1 BRA `(.L_x_200) ;  /* 0x0000000000189947 */ /* 0x000fea0003800000 */
[----:B------:R-:W-:-:S07]  /*bf70*/  MOV R12, 0xbf90 ;  /* 0x0000bf90000c7802 */ /* 0x000fce0000000f00 */
[----:B--2-45:R-:W-:Y:S05]  /*bf80*/  CALL.REL.NOINC `(.L_x_201) ;  /* 0x0000001800987944 */ /* 0x034fea0003c00000 */
[----:B------:R-:W-:-:S04]  /*bf90*/  UIADD3 UR24, -UR25, URZ, URZ ;  /* 0x0000003f19187290 */ /* 0x000fc8000fffe13f */
[----:B------:R-:W-:-:S03]  /*bfa0*/  UIMAD UR32, UR32, UR24, UR33 ;  /* 0x00000018202072a4 */ /* 0x000fc6000f8e0221 */
[----:B------:R-:W-:Y:S01]  /*bfb0*/  UMOV UR24, UR25 ;  /* 0x0000001900187c82 */ /* 0x000fe20008000000 */
[----:B------:R-:W-:Y:S08]  /*bfc0*/  BRA `(.L_x_202) ;  /* 0x0000000000587947 */ /* 0x000ff00003800000 */
.L_x_200:
[----:B------:R-:W1:Y:S01]  /*bfd0*/  I2F.U32.RP R2, UR32 ;  /* 0x0000002000027d06 */ /* 0x000e620008209000 */
[----:B------:R-:W-:Y:S01]  /*bfe0*/  UMOV UR24, URZ ;  /* 0x0000003f00187c82 */ /* 0x000fe20008000000 */
[----:B------:R-:W-:-:S06]  /*bff0*/  UISETP.NE.U32.AND UP4, UPT, UR32, URZ, UPT ;  /* 0x0000003f2000728c */ /* 0x000fcc000bf85070 */
[----:B-1----:R-:W1:Y:S02]  /*c000*/  MUFU.RCP R2, R2 ;  /* 0x0000000200027308 */ /* 0x002e640000001000 */
[----:B-1----:R-:W-:-:S06]  /*c010*/  VIADD R3, R2, 0xffffffe ;  /* 0x0ffffffe02037836 */ /* 0x002fcc0000000000 */
[----:B------:R-:W1:Y:S02]  /*c020*/  F2I.FTZ.U32.TRUNC.NTZ R3, R3 ;  /* 0x0000000300037305 */ /* 0x000e64000021f000 */
[----:B-1----:R-:W-:-:S13]  /*c030*/  R2UR UR25, R3 ;  /* 0x00000000031972ca */ /* 0x002fda00000e0000 */
[----:B------:R-:W-:-:S04]  /*c040*/  UIADD3 UR26, URZ, -UR25, URZ ;  /* 0x800000193f1a7290 */ /* 0x000fc8000fffe03f */
[----:B------:R-:W-:-:S04]  /*c050*/  UIMAD UR26, UR26, UR32, URZ ;  /* 0x000000201a1a72a4 */ /* 0x000fc8000f8e023f */
[----:B------:R-:W-:-:S04]  /*c060*/  UIMAD.WIDE.U32 UR24, UR25, UR26, UR24 ;  /* 0x0000001a191872a5 */ /* 0x000fc8000f8e0018 */
[----:B------:R-:W-:-:S04]  /*c070*/  UIMAD.WIDE.U32 UR24, UR25, UR33, URZ ;  /* 0x00000021191872a5 */ /* 0x000fc8000f8e003f */
[----:B------:R-:W-:-:S04]  /*c080*/  UIADD3 UR24, -UR25, URZ, URZ ;  /* 0x0000003f19187290 */ /* 0x000fc8000fffe13f */
[----:B------:R-:W-:-:S04]  /*c090*/  UIMAD UR24, UR32, UR24, UR33 ;  /* 0x00000018201872a4 */ /* 0x000fc8000f8e0221 */
[----:B------:R-:W-:-:S11]  /*c0a0*/  UISETP.GE.U32.AND UP1, UPT, UR24, UR32, UPT ;  /* 0x000000201800728c */ /* 0x000fd6000bf26070 */
[----:B------:R-:W-:Y:S02]  /*c0b0*/  @UP1 UIADD3 UR24, UR24, -UR32, URZ ;  /* 0x8000002018181290 */ /* 0x000fe4000fffe03f */
[----:B------:R-:W-:Y:S02]  /*c0c0*/  @UP1 UIADD3 UR25, UR25, 0x1, URZ ;  /* 0x0000000119191890 */ /* 0x000fe4000fffe03f */
[----:B------:R-:W-:-:S11]  /*c0d0*/  UISETP.GE.U32.AND UP2, UPT, UR24, UR32, UPT ;  /* 0x000000201800728c */ /* 0x000fd6000bf46070 */
[----:B------:R-:W-:Y:S02]  /*c0e0*/  @UP2 UIADD3 UR25, UR25, 0x1, URZ ;  /* 0x0000000119192890 */ /* 0x000fe4000fffe03f */
[----:B------:R-:W-:-:S04]  /*c0f0*/  @!UP4 ULOP3.LUT UR25, URZ, UR32, URZ, 0x33, !UPT ;  /* 0x000000203f19c292 */ /* 0x000fc8000f8e333f */
[----:B------:R-:W-:-:S04]  /*c100*/  UIADD3 UR24, -UR25, URZ, URZ ;  /* 0x0000003f19187290 */ /* 0x000fc8000fffe13f */
[----:B------:R-:W-:-:S03]  /*c110*/  UIMAD UR32, UR32, UR24, UR33 ;  /* 0x00000018202072a4 */ /* 0x000fc6000f8e0221 */
[----:B------:R-:W-:-:S09]  /*c120*/  UMOV UR24, UR25 ;  /* 0x0000001900187c82 */ /* 0x000fd20008000000 */
.L_x_202:
[----:B------:R-:W-:Y:S01]  /*c130*/  ULOP3.LUT UR31, UR31, UR20, URZ, 0xc0, !UPT ;  /* 0x000000141f1f7292 */ /* 0x000fe2000f8ec03f */
[----:B------:R-:W-:Y:S01]  /*c140*/  IMAD.MOV.U32 R15, RZ, RZ, 0x1 ;  /* 0x00000001ff0f7424 */ /* 0x000fe200078e00ff */
[----:B------:R-:W-:Y:S02]  /*c150*/  ULOP3.LUT UR30, UR30, UR18, URZ, 0xc0, !UPT ;  /* 0x000000121e1e7292 */ /* 0x000fe4000f8ec03f */
[----:B------:R-:W-:Y:S01]  /*c160*/  UIMAD UR24, UR19, UR24, UR31 ;  /* 0x00000018131872a4 */ /* 0x000fe2000f8e021f */
[----:B------:R-:W-:Y:S01]  /*c170*/  ULDC UR26, c[0x0][0x8a8] ;  /* 0x00022a00001a7ab9 */ /* 0x000fe20000000800 */
[----:B------:R-:W-:Y:S01]  /*c180*/  ULDC UR25, c[0x0][0x8b8] ;  /* 0x00022e0000197ab9 */ /* 0x000fe20000000800 */
[----:B------:R-:W-:Y:S02]  /*c190*/  UIMAD UR30, UR32, UR26, UR30 ;  /* 0x0000001a201e72a4 */ /* 0x000fe4000f8e021e */
[----:B------:R-:W-:Y:S01]  /*c1a0*/  UIMAD UR25, UR24, UR25, UR40 ;  /* 0x00000019181972a4 */ /* 0x000fe2000f8e0228 */
[----:B------:R-:W-:Y:S01]  /*c1b0*/  @UP3 UMOV UR26, UR6 ;  /* 0x00000006001a3c82 */ /* 0x000fe20008000000 */
[----:B------:R-:W-:-:S03]  /*c1c0*/  @!UP3 UMOV UR26, UR6 ;  /* 0x00000006001abc82 */ /* 0x000fc60008000000 */
[----:B------:R-:W-:Y:S02]  /*c1d0*/  @UP3 UMOV UR24, UR30 ;  /* 0x0000001e00183c82 */ /* 0x000fe40008000000 */
[----:B------:R-:W-:Y:S01]  /*c1e0*/  @!UP3 UMOV UR24, UR25 ;  /* 0x000000190018bc82 */ /* 0x000fe20008000000 */
[----:B------:R-:W-:-:S05]  /*c1f0*/  @!UP3 UMOV UR25, UR30 ;  /* 0x0000001e0019bc82 */ /* 0x000fca0008000000 */
.L_x_188:
[----:B------:R-:W-:-:S06]  /*c200*/  UISETP.NE.AND UP1, UPT, UR15, 0x3, UPT ;  /* 0x000000030f00788c */ /* 0x000fcc000bf25270 */
[----:B------:R-:W-:-:S13]  /*c210*/  PLOP3.LUT P1, PT, PT, PT, UP1, 0x80, 0x0 ;  /* 0x000000000000781c */ /* 0x000fda0003f2f018 */
[----:B------:R-:W-:Y:S05]  /*c220*/  @!P1 BRA `(.L_x_203) ;  /* 0x0000000000049947 */ /* 0x000fea0003800000 */
[----:B--2---:R-:W-:Y:S01]  /*c230*/  BPT.TRAP 0x1 ;  /* 0x000000040000795c */ /* 0x004fe20000300000 */
.L_x_203:
[----:B------:R-:W1:Y:S01]  /*c240*/  S2R R2, SR_CgaCtaId ;  /* 0x0000000000027919 */ /* 0x000e620000008800 */
[----:B------:R-:W-:-:S04]  /*c250*/  MOV R3, 0x400 ;  /* 0x0000040000037802 */ /* 0x000fc80000000f00 */
[----:B-1----:R-:W-:Y:S02]  /*c260*/  LEA R3, R2, R3, 0x18 ;  /* 0x0000000302037211 */ /* 0x002fe400078ec0ff */
[----:B------:R-:W-:-:S03]  /*c270*/  SHF.L.U32 R2, R0, 0x1f, RZ ;  /* 0x0000001f00027819 */ /* 0x000fc600000006ff */
[----:B------:R-:W-:-:S04]  /*c280*/  IMAD R17, R16, 0x8, R3 ;  /* 0x0000000810117824 */ /* 0x000fc800078e0203 */
[----:B------:R-:W1:Y:S02]  /*c290*/  SYNCS.PHASECHK.TRANS64.TRYWAIT P2, [R17+URZ+0x38440], R2 ;  /* 0x03844002110075a7 */ /* 0x000e64000804017f */
[----:B-1----:R-:W-:Y:S05]  /*c2a0*/  @!P2 BRA `(.L_x_204) ;  /* 0x000000100034a947 */ /* 0x002fea0003800000 */
.L_x_258:
[----:B------:R-:W-:Y:S01]  /*c2b0*/  ELECT P2, URZ, PT ;  /* 0x00000000003f782f */ /* 0x000fe20003840000 */
[----:B------:R-:W-:-:S12]  /*c2c0*/  BSSY B0, `(.L_x_205) ;  /* 0x0000010000007945 */ /* 0x000fd80003800000 */
[----:B------:R-:W-:Y:S05]  /*c2d0*/  @!P2 BRA `(.L_x_206) ;  /* 0x000000000038a947 */ /* 0x000fea0003800000 */
[----:B-1----:R-:W-:Y:S02]  /*c2e0*/  IMAD R2, R16, 0x10, R3 ;  /* 0x0000001010027824 */ /* 0x002fe400078e0203 */
[----:B------:R-:W-:Y:S02]  /*c2f0*/  IMAD.U32 R14, RZ, RZ, UR26 ;  /* 0x0000001aff0e7e24 */ /* 0x000fe4000f8e00ff */
[----:B------:R-:W-:Y:S02]  /*c300*/  IMAD.U32 R13, RZ, RZ, UR25 ;  /* 0x00000019ff0d7e24 */ /* 0x000fe4000f8e00ff */
[----:B------:R-:W-:-:S05]  /*c310*/  IMAD.U32 R12, RZ, RZ, UR24 ;  /* 0x00000018ff0c7e24 */ /* 0x000fca000f8e00ff */
[----:B------:R1:W-:Y:S01]  /*c320*/  STS.128 [R2+0x38500], R12 ;  /* 0x0385000c02007388 */ /* 0x0003e20000000c00 */
[----:B------:R-:W-:Y:S01]  /*c330*/  @!PT LDS RZ, [RZ] ;  /* 0x00000000fffff984 */ /* 0x000fe20000000800 */
[----:B------:R-:W-:Y:S01]  /*c340*/  @!PT LDS RZ, [RZ] ;  /* 0x00000000fffff984 */ /* 0x000fe20000000800 */
[----:B------:R-:W-:Y:S01]  /*c350*/  @!PT LDS RZ, [RZ] ;  /* 0x00000000fffff984 */ /* 0x000fe20000000800 */
[----:B------:R-:W-:Y:S01]  /*c360*/  @!PT LDS RZ, [RZ] ;  /* 0x00000000fffff984 */ /* 0x000fe20000000800 */
[----:B------:R3:W-:Y:S06]  /*c370*/  MEMBAR.ALL.CTA ;  /* 0x0000000000007992 */ /* 0x0007ec0000008000 */
[----:B---3--:R-:W3:Y:S01]  /*c380*/  FENCE.VIEW.ASYNC.S ;  /* 0x00000000000073c6 */ /* 0x008ee20000000000 */
[----:B------:R-:W-:Y:S05]  /*c390*/  @!P1 BRA `(.L_x_207) ;  /* 0x0000000000049947 */ /* 0x000fea0003800000 */
[----:B--2---:R-:W-:Y:S01]  /*c3a0*/  BPT.TRAP 0x1 ;  /* 0x000000040000795c */ /* 0x004fe20000300000 */
.L_x_207:
[----:B---3--:R3:W-:Y:S02]  /*c3b0*/  SYNCS.ARRIVE.TRANS64.A1T0 RZ, [R17+URZ+0x38400], RZ ;  /* 0x038400ff11ff79a7 */ /* 0x0087e4000810003f */
.L_x_206:
[----:B--2---:R-:W-:Y:S05]  /*c3c0*/  BSYNC B0 ;  /* 0x0000000000007941 */ /* 0x004fea0003800000 */
.L_x_205:
[----:B------:R-:W-:Y:S01]  /*c3d0*/  ISETP.NE.AND P3, PT, R15, RZ, PT ;  /* 0x000000ff0f00720c */ /* 0x000fe20003f65270 */
[----:B------:R-:W-:-:S05]  /*c3e0*/  VIADD R16, R16, 0x1 ;  /* 0x0000000110107836 */ /* 0x000fca0000000000 */
[----:B------:R-:W-:-:S04]  /*c3f0*/  ISETP.NE.AND P2, PT, R16, 0x8, PT ;  /* 0x000000081000780c */ /* 0x000fc80003f45270 */
[----:B-1----:R-:W-:Y:S02]  /*c400*/  SEL R13, RZ, 0x1, P2 ;  /* 0x00000001ff0d7807 */ /* 0x002fe40001000000 */
[----:B------:R-:W-:Y:S02]  /*c410*/  SEL R16, R16, RZ, P2 ;  /* 0x000000ff10107207 */ /* 0x000fe40001000000 */
[----:B------:R-:W-:Y:S01]  /*c420*/  LOP3.LUT R0, R0, R13, RZ, 0x3c, !PT ;  /* 0x0000000d00007212 */ /* 0x000fe200078e3cff */
[----:B------:R-:W-:Y:S06]  /*c430*/  @P3 BRA `(.L_x_208) ;  /* 0xffffffe400003947 */ /* 0x000fec000383ffff */
[----:B------:R-:W-:Y:S05]  /*c440*/  @!P1 BRA `(.L_x_209) ;  /* 0x0000000000049947 */ /* 0x000fea0003800000 */
[----:B------:R-:W-:Y:S01]  /*c450*/  BPT.TRAP 0x1 ;  /* 0x000000040000795c */ /* 0x000fe20000300000 */
.L_x_209:
[----:B------:R-:W-:Y:S01]  /*c460*/  IMAD R5, R16, 0x8, R3 ;  /* 0x0000000810057824 */ /* 0x000fe200078e0203 */
[----:B------:R-:W-:-:S04]  /*c470*/  SHF.L.U32 R2, R0, 0x1f, RZ ;  /* 0x0000001f00027819 */ /* 0x000fc800000006ff */
[----:B------:R-:W1:Y:S02]  /*c480*/  SYNCS.PHASECHK.TRANS64.TRYWAIT P0, [R5+URZ+0x38440], R2 ;  /* 0x03844002050075a7 */ /* 0x000e64000800017f */
[----:B-1----:R-:W-:Y:S05]  /*c490*/  @!P0 BRA `(.L_x_210) ;  /* 0x0000000c00cc8947 */ /* 0x002fea0003800000 */
.L_x_259:
[----:B------:R-:W-:Y:S05]  /*c4a0*/  @!P1 BRA `(.L_x_211) ;  /* 0x0000000000049947 */ /* 0x000fea0003800000 */
[----:B------:R-:W-:Y:S01]  /*c4b0*/  BPT.TRAP 0x1 ;  /* 0x000000040000795c */ /* 0x000fe20000300000 */
.L_x_211:
[----:B------:R-:W-:-:S05]  /*c4c0*/  VIADD R16, R16, 0x1 ;  /* 0x0000000110107836 */ /* 0x000fca0000000000 */
[----:B------:R-:W-:-:S04]  /*c4d0*/  ISETP.NE.AND P0, PT, R16, 0x8, PT ;  /* 0x000000081000780c */ /* 0x000fc80003f05270 */
[----:B-1----:R-:W-:Y:S02]  /*c4e0*/  SEL R5, RZ, 0x1, P0 ;  /* 0x00000001ff057807 */ /* 0x002fe40000000000 */
[----:B------:R-:W-:Y:S02]  /*c4f0*/  SEL R16, R16, RZ, P0 ;  /* 0x000000ff10107207 */ /* 0x000fe40000000000 */
[----:B------:R-:W-:-:S03]  /*c500*/  LOP3.LUT R5, R0, R5, RZ, 0x3c, !PT ;  /* 0x0000000500057212 */ /* 0x000fc600078e3cff */
[----:B----4-:R-:W-:Y:S01]  /*c510*/  IMAD R7, R16, 0x8, R3 ;  /* 0x0000000810077824 */ /* 0x010fe200078e0203 */
[----:B------:R-:W-:-:S04]  /*c520*/  SHF.L.U32 R0, R5, 0x1f, RZ ;  /* 0x0000001f05007819 */ /* 0x000fc800000006ff */
[----:B------:R-:W1:Y:S02]  /*c530*/  SYNCS.PHASECHK.TRANS64.TRYWAIT P0, [R7+URZ+0x38440], R0 ;  /* 0x03844000070075a7 */ /* 0x000e64000800017f */
[----:B-1----:R-:W-:Y:S05]  /*c540*/  @!P0 BRA `(.L_x_212) ;  /* 0x0000000c00b48947 */ /* 0x002fea0003800000 */
.L_x_260:
[----:B------:R-:W-:Y:S05]  /*c550*/  @!P1 BRA `(.L_x_213) ;  /* 0x0000000000049947 */ /* 0x000fea0003800000 */
[----:B------:R-:W-:Y:S01]  /*c560*/  BPT.TRAP 0x1 ;  /* 0x000000040000795c */ /* 0x000fe20000300000 */
.L_x_213:
[----:B-1----:R-:W-:-:S05]  /*c570*/  VIADD R0, R16, 0x1 ;  /* 0x0000000110007836 */ /* 0x002fca0000000000 */
[----:B------:R-:W-:-:S04]  /*c580*/  ISETP.NE.AND P0, PT, R0, 0x8, PT ;  /* 0x000000080000780c */ /* 0x000fc80003f05270 */
[----:B------:R-:W-:Y:S02]  /*c590*/  SEL R2, RZ, 0x1, P0 ;  /* 0x00000001ff027807 */ /* 0x000fe40000000000 */
[----:B------:R-:W-:Y:S02]  /*c5a0*/  SEL R4, R0, RZ, P0 ;  /* 0x000000ff00047207 */ /* 0x000fe40000000000 */
[----:B------:R-:W-:-:S03]  /*c5b0*/  LOP3.LUT R5, R5, R2, RZ, 0x3c, !PT ;  /* 0x0000000205057212 */ /* 0x000fc600078e3cff */
[----:B------:R-:W-:Y:S01]  /*c5c0*/  IMAD R7, R4, 0x8, R3 ;  /* 0x0000000804077824 */ /* 0x000fe200078e0203 */
[----:B------:R-:W-:-:S04]  /*c5d0*/  SHF.L.U32 R0, R5, 0x1f, RZ ;  /* 0x0000001f05007819 */ /* 0x000fc800000006ff */
[----:B------:R-:W1:Y:S02]  /*c5e0*/  SYNCS.PHASECHK.TRANS64.TRYWAIT P0, [R7+URZ+0x38440], R0 ;  /* 0x03844000070075a7 */ /* 0x000e64000800017f */
[----:B-1----:R-:W-:Y:S05]  /*c5f0*/  @!P0 BRA `(.L_x_214) ;  /* 0x0000000c009c8947 */ /* 0x002fea0003800000 */
.L_x_261:
[----:B------:R-:W-:Y:S05]  /*c600*/  @!P1 BRA `(.L_x_215) ;  /* 0x0000000000049947 */ /* 0x000fea0003800000 */
[----:B------:R-:W-:Y:S01]  /*c610*/  BPT.TRAP 0x1 ;  /* 0x000000040000795c */ /* 0x000fe20000300000 */
.L_x_215:
        /* <DEDUP_REMOVED lines=9> */
.L_x_262:
[----:B------:R-:W-:Y:S05]  /*c6b0*/  @!P1 BRA `(.L_x_217) ;  /* 0x0000000000049947 */ /* 0x000fea0003800000 */
[----:B------:R-:W-:Y:S01]  /*c6c0*/  BPT.TRAP 0x1 ;  /* 0x000000040000795c */ /* 0x000fe20000300000 */
.L_x_217:
        /* <DEDUP_REMOVED lines=9> */
.L_x_263:
[----:B------:R-:W-:Y:S05]  /*c760*/  @!P1 BRA `(.L_x_219) ;  /* 0x0000000000049947 */ /* 0x000fea0003800000 */
[----:B------:R-:W-:Y:S01]  /*c770*/  BPT.TRAP 0x1 ;  /* 0x000000040000795c */ /* 0x000fe20000300000 */
.L_x_219:
        /* <DEDUP_REMOVED lines=9> */
.L_x_264:
[----:B------:R-:W-:Y:S05]  /*c810*/  @!P1 BRA `(.L_x_221) ;  /* 0x0000000000049947 */ /* 0x000fea0003800000 */
[----:B------:R-:W-:Y:S01]  /*c820*/  BPT.TRAP 0x1 ;  /* 0x000000040000795c */ /* 0x000fe20000300000 */
.L_x_221:
        /* <DEDUP_REMOVED lines=9> */
.L_x_265:
[----:B------:R-:W-:Y:S05]  /*c8c0*/  @!P1 BRA `(.L_x_223) ;  /* 0x0000000000049947 */ /* 0x000fea0003800000 */
[----:B------:R-:W-:Y:S01]  /*c8d0*/  BPT.TRAP 0x1 ;  /* 0x000000040000795c */ /* 0x000fe20000300000 */
.L_x_223:
[----:B-1----:R-:W-:-:S05]  /*c8e0*/  VIADD R0, R4, 0x1 ;  /* 0x0000000104007836 */ /* 0x002fca0000000000 */
[----:B------:R-:W-:-:S04]  /*c8f0*/  ISETP.NE.AND P0, PT, R0, 0x8, PT ;  /* 0x000000080000780c */ /* 0x000fc80003f05270 */
[----:B------:R-:W-:Y:S02]  /*c900*/  SEL R2, RZ, 0x1, P0 ;  /* 0x00000001ff027807 */ /* 0x000fe40000000000 */
[----:B------:R-:W-:Y:S02]  /*c910*/  SEL R0, R0, RZ, P0 ;  /* 0x000000ff00007207 */ /* 0x000fe40000000000 */
[----:B------:R-:W-:-:S03]  /*c920*/  LOP3.LUT R2, R5, R2, RZ, 0x3c, !PT ;  /* 0x0000000205027212 */ /* 0x000fc600078e3cff */
[----:B------:R-:W-:Y:S01]  /*c930*/  IMAD R3, R0, 0x8, R3 ;  /* 0x0000000800037824 */ /* 0x000fe200078e0203 */
[----:B------:R-:W-:-:S07]  /*c940*/  SHF.L.U32 R0, R2, 0x1f, RZ ;  /* 0x0000001f02007819 */ /* 0x000fce00000006ff */
.L_x_224:
[----:B-1----:R1:W2:Y:S02]  /*c950*/  SYNCS.PHASECHK.TRANS64.TRYWAIT P0, [R3+URZ+0x38440], R0 ;  /* 0x03844000030075a7 */ /* 0x0022a4000800017f */
[----:B--2---:R-:W-:Y:S05]  /*c960*/  @!P0 NANOSLEEP.SYNCS 0x989680 ;  /* 0x009896800000895d */ /* 0x004fea0003900000 */
[----:B------:R-:W2:Y:S02]  /*c970*/  @!P0 SYNCS.PHASECHK.TRANS64 P0, [R3+URZ+0x38440], R0 ;  /* 0x03844000030085a7 */ /* 0x000ea4000800007f */
[----:B--2---:R-:W-:Y:S05]  /*c980*/  @P0 EXIT ;  /* 0x000000000000094d */ /* 0x004fea0003800000 */
[----:B------:R-:W-:Y:S05]  /*c990*/  BRA `(.L_x_224) ;  /* 0xfffffffc00ec7947 */ /* 0x000fea000383ffff */
.L_x_37:
[----:B--2---:R-:W-:-:S04]  /*c9a0*/  IMAD.U32 R3, RZ, RZ, UR4 ;  /* 0x00000004ff037e24 */ /* 0x004fc8000f8e00ff */
[----:B------:R2:W3:Y:S03]  /*c9b0*/  SYNCS.PHASECHK.TRANS64.TRYWAIT P0, [R3+URZ+0x38480], R2 ;  /* 0x03848002030075a7 */ /* 0x0004e6000800017f */
[----:B---3--:R-:W-:Y:S05]  /*c9c0*/  @!P0 NANOSLEEP.SYNCS 0x989680 ;  /* 0x009896800000895d */ /* 0x008fea0003900000 */
[----:B------:R-:W3:Y:S02]  /*c9d0*/  @!P0 SYNCS.PHASECHK.TRANS64 P0, [R3+URZ+0x38480], R2 ;  /* 0x03848002030085a7 */ /* 0x000ee4000800007f */
[----:B---3--:R-:W-:Y:S05]  /*c9e0*/  @!P0 BRA `(.L_x_37) ;  /* 0xfffffffc00ec8947 */ /* 0x008fea000383ffff */
[----:B------:R-:W-:Y:S05]  /*c9f0*/  BRA `(.L_x_36) ;  /* 0xffffff7000f47947 */ /* 0x000fea000383ffff */
.L_x_42:
[----:B--2---:R-:W-:-:S04]  /*ca00*/  IMAD.U32 R8, RZ, RZ, UR4 ;  /* 0x00000004ff087e24 */ /* 0x004fc8000f8e00ff */
[----:B------:R2:W3:Y:S03]  /*ca10*/  SYNCS.PHASECHK.TRANS64.TRYWAIT P0, [R8+URZ+0x38480], R5 ;  /* 0x03848005080075a7 */ /* 0x0004e6000800017f */
[----:B---3--:R-:W-:Y:S05]  /*ca20*/  @!P0 NANOSLEEP.SYNCS 0x989680 ;  /* 0x009896800000895d */ /* 0x008fea0003900000 */
[----:B------:R-:W3:Y:S02]  /*ca30*/  @!P0 SYNCS.PHASECHK.TRANS64 P0, [R8+URZ+0x38480], R5 ;  /* 0x03848005080085a7 */ /* 0x000ee4000800007f */
[----:B---3--:R-:W-:Y:S05]  /*ca40*/  @!P0 BRA `(.L_x_42) ;  /* 0xfffffffc00ec8947 */ /* 0x008fea000383ffff */
[----:B------:R-:W-:Y:S05]  /*ca50*/  BRA `(.L_x_41) ;  /* 0xffffff7800487947 */ /* 0x000fea000383ffff */
.L_x_59:
[----:B------:R-:W-:-:S07]  /*ca60*/  IMAD.MOV.U32 R15, RZ, RZ, -0x1 ;  /* 0xffffffffff0f7424 */ /* 0x000fce00078e00ff */
[----:B-12--5:R-:W-:Y:S05]  /*ca70*/  WARPSYNC.COLLECTIVE R15, `(.L_x_225) ;  /* 0x000000000f0c7348 */ /* 0x026fea0003c00000 */
[----:B------:R-:W-:Y:S02]  /*ca80*/  ELECT P6, UR62, PT ;  /* 0x00000000003e782f */ /* 0x000fe400038c0000 */
[----:B------:R-:W-:Y:S01]  /*ca90*/  MOV R14, UR62 ;  /* 0x0000003e000e7c02 */ /* 0x000fe20008000f00 */
[----:B-12--5:R-:W-:Y:S10]  /*caa0*/  ENDCOLLECTIVE ;  /* 0x000000000000791b */ /* 0x026ff40003800000 */
.L_x_225:
[----:B------:R-:W-:Y:S05]  /*cab0*/  BRA `(.L_x_226) ;  /* 0xffffff84007c7947 */ /* 0x000fea000383ffff */
.L_x_62:
[----:B-1----:R-:W-:-:S04]  /*cac0*/  IMAD.U32 R4, RZ, RZ, UR43 ;  /* 0x0000002bff047e24 */ /* 0x002fc8000f8e00ff */
[----:B------:R1:W2:Y:S03]  /*cad0*/  SYNCS.PHASECHK.TRANS64.TRYWAIT P3, [R4+URZ+0x384b0], R3 ;  /* 0x0384b003040075a7 */ /* 0x0002a6000806017f */
[----:B--2---:R-:W-:Y:S05]  /*cae0*/  @!P3 NANOSLEEP.SYNCS 0x989680 ;  /* 0x009896800000b95d */ /* 0x004fea0003900000 */
[----:B------:R-:W2:Y:S02]  /*caf0*/  @!P3 SYNCS.PHASECHK.TRANS64 P3, [R4+URZ+0x384b0], R3 ;  /* 0x0384b0030400b5a7 */ /* 0x000ea4000806007f */
[----:B--2---:R-:W-:Y:S05]  /*cb00*/  @!P3 BRA `(.L_x_62) ;  /* 0xfffffffc00ecb947 */ /* 0x004fea000383ffff */
[----:B------:R-:W-:Y:S05]  /*cb10*/  BRA `(.L_x_227) ;  /* 0xffffff8400ac7947 */ /* 0x000fea000383ffff */
.L_x_71:
[----:B--2---:R-:W-:-:S04]  /*cb20*/  IMAD.U32 R14, RZ, RZ, UR43 ;  /* 0x0000002bff0e7e24 */ /* 0x004fc8000f8e00ff */
[----:B------:R2:W3:Y:S03]  /*cb30*/  SYNCS.PHASECHK.TRANS64.TRYWAIT P3, [R14+URZ+0x384b8], R3 ;  /* 0x0384b8030e0075a7 */ /* 0x0004e6000806017f */
[----:B---3--:R-:W-:Y:S05]  /*cb40*/  @!P3 NANOSLEEP.SYNCS 0x989680 ;  /* 0x009896800000b95d */ /* 0x008fea0003900000 */
[----:B------:R-:W3:Y:S02]  /*cb50*/  @!P3 SYNCS.PHASECHK.TRANS64 P3, [R14+URZ+0x384b8], R3 ;  /* 0x0384b8030e00b5a7 */ /* 0x000ee4000806007f */
[----:B---3--:R-:W-:Y:S05]  /*cb60*/  @!P3 BRA `(.L_x_71) ;  /* 0xfffffffc00ecb947 */ /* 0x008fea000383ffff */
[----:B------:R-:W-:Y:S05]  /*cb70*/  BRA `(.L_x_228) ;  /* 0xffffff8c00307947 */ /* 0x000fea000383ffff */
.L_x_77:
[----:B--2---:R-:W-:-:S04]  /*cb80*/  IMAD.U32 R14, RZ, RZ, UR43 ;  /* 0x0000002bff0e7e24 */ /* 0x004fc8000f8e00ff */
[----:B------:R2:W3:Y:S03]  /*cb90*/  SYNCS.PHASECHK.TRANS64.TRYWAIT P3, [R14+URZ+0x384c0], R3 ;  /* 0x0384c0030e0075a7 */ /* 0x0004e6000806017f */
[----:B---3--:R-:W-:Y:S05]  /*cba0*/  @!P3 NANOSLEEP.SYNCS 0x989680 ;  /* 0x009896800000b95d */ /* 0x008fea0003900000 */
[----:B------:R-:W3:Y:S02]  /*cbb0*/  @!P3 SYNCS.PHASECHK.TRANS64 P3, [R14+URZ+0x384c0], R3 ;  /* 0x0384c0030e00b5a7 */ /* 0x000ee4000806007f */
[----:B---3--:R-:W-:Y:S05]  /*cbc0*/  @!P3 BRA `(.L_x_77) ;  /* 0xfffffffc00ecb947 */ /* 0x008fea000383ffff */
[----:B------:R-:W-:Y:S05]  /*cbd0*/  BRA `(.L_x_229) ;  /* 0xffffff9000947947 */ /* 0x000fea000383ffff */
.L_x_83:
[----:B--2---:R-:W-:-:S04]  /*cbe0*/  IMAD.U32 R14, RZ, RZ, UR43 ;  /* 0x0000002bff0e7e24 */ /* 0x004fc8000f8e00ff */
[----:B------:R2:W3:Y:S03]  /*cbf0*/  SYNCS.PHASECHK.TRANS64.TRYWAIT P3, [R14+URZ+0x384c8], R3 ;  /* 0x0384c8030e0075a7 */ /* 0x0004e6000806017f */
[----:B---3--:R-:W-:Y:S05]  /*cc00*/  @!P3 NANOSLEEP.SYNCS 0x989680 ;  /* 0x009896800000b95d */ /* 0x008fea0003900000 */
[----:B------:R-:W3:Y:S02]  /*cc10*/  @!P3 SYNCS.PHASECHK.TRANS64 P3, [R14+URZ+0x384c8], R3 ;  /* 0x0384c8030e00b5a7 */ /* 0x000ee4000806007f */
[----:B---3--:R-:W-:Y:S05]  /*cc20*/  @!P3 BRA `(.L_x_83) ;  /* 0xfffffffc00ecb947 */ /* 0x008fea000383ffff */
[----:B------:R-:W-:Y:S05]  /*cc30*/  BRA `(.L_x_230) ;  /* 0xffffff9800047947 */ /* 0x000fea000383ffff */
.L_x_90:
[----:B--2---:R-:W-:-:S04]  /*cc40*/  IMAD.U32 R3, RZ, RZ, UR4 ;  /* 0x00000004ff037e24 */ /* 0x004fc8000f8e00ff */
[----:B------:R2:W3:Y:S03]  /*cc50*/  SYNCS.PHASECHK.TRANS64.TRYWAIT P0, [R3+URZ+0x38400], R0 ;  /* 0x03840000030075a7 */ /* 0x0004e6000800017f */
[----:B---3--:R-:W-:Y:S05]  /*cc60*/  @!P0 NANOSLEEP.SYNCS 0x989680 ;  /* 0x009896800000895d */ /* 0x008fea0003900000 */
[----:B------:R-:W3:Y:S02]  /*cc70*/  @!P0 SYNCS.PHASECHK.TRANS64 P0, [R3+URZ+0x38400], R0 ;  /* 0x03840000030085a7 */ /* 0x000ee4000800007f */
[----:B---3--:R-:W-:Y:S05]  /*cc80*/  @!P0 BRA `(.L_x_90) ;  /* 0xfffffffc00ec8947 */ /* 0x008fea000383ffff */
[----:B------:R-:W-:Y:S05]  /*cc90*/  BRA `(.L_x_231) ;  /* 0xffffff9c00987947 */ /* 0x000fea000383ffff */
.L_x_108:
[----:B-1----:R-:W-:-:S04]  /*cca0*/  IMAD.U32 R3, RZ, RZ, UR5 ;  /* 0x00000005ff037e24 */ /* 0x002fc8000f8e00ff */
[----:B------:R1:W2:Y:S03]  /*ccb0*/  SYNCS.PHASECHK.TRANS64.TRYWAIT P0, [R3+URZ+0x384f8], R0 ;  /* 0x0384f800030075a7 */ /* 0x0002a6000800017f */
[----:B--2---:R-:W-:Y:S05]  /*ccc0*/  @!P0 NANOSLEEP.SYNCS 0x989680 ;  /* 0x009896800000895d */ /* 0x004fea0003900000 */
[----:B------:R-:W2:Y:S02]  /*ccd0*/  @!P0 SYNCS.PHASECHK.TRANS64 P0, [R3+URZ+0x384f8], R0 ;  /* 0x0384f800030085a7 */ /* 0x000ea4000800007f */
[----:B--2---:R-:W-:Y:S05]  /*cce0*/  @!P0 BRA `(.L_x_108) ;  /* 0xfffffffc00ec8947 */ /* 0x004fea000383ffff */
[----:B------:R-:W-:Y:S05]  /*ccf0*/  BRA `(.L_x_232) ;  /* 0xffffffa800f87947 */ /* 0x000fea000383ffff */
.L_x_110:
[----:B-1----:R-:W-:-:S04]  /*cd00*/  IMAD.U32 R4, RZ, RZ, UR8 ;  /* 0x00000008ff047e24 */ /* 0x002fc8000f8e00ff */
[----:B------:R1:W2:Y:S03]  /*cd10*/  SYNCS.PHASECHK.TRANS64.TRYWAIT P0, [R4+URZ+0x38400], R3 ;  /* 0x03840003040075a7 */ /* 0x0002a6000800017f */
[----:B--2---:R-:W-:Y:S05]  /*cd20*/  @!P0 NANOSLEEP.SYNCS 0x989680 ;  /* 0x009896800000895d */ /* 0x004fea0003900000 */
[----:B------:R-:W2:Y:S02]  /*cd30*/  @!P0 SYNCS.PHASECHK.TRANS64 P0, [R4+URZ+0x38400], R3 ;  /* 0x03840003040085a7 */ /* 0x000ea4000800007f */
[----:B--2---:R-:W-:Y:S05]  /*cd40*/  @!P0 BRA `(.L_x_110) ;  /* 0xfffffffc00ec8947 */ /* 0x004fea000383ffff */
[----:B------:R-:W-:Y:S05]  /*cd50*/  BRA `(.L_x_233) ;  /* 0xffffffac001c7947 */ /* 0x000fea000383ffff */
.L_x_116:
[----:B--2---:R-:W-:-:S04]  /*cd60*/  IMAD.U32 R3, RZ, RZ, UR5 ;  /* 0x00000005ff037e24 */ /* 0x004fc8000f8e00ff */
[----:B------:R2:W3:Y:S03]  /*cd70*/  SYNCS.PHASECHK.TRANS64.TRYWAIT P1, [R3+URZ+0x384d0], R2 ;  /* 0x0384d002030075a7 */ /* 0x0004e6000802017f */
[----:B---3--:R-:W-:Y:S05]  /*cd80*/  @!P1 NANOSLEEP.SYNCS 0x989680 ;  /* 0x009896800000995d */ /* 0x008fea0003900000 */
[----:B------:R-:W3:Y:S02]  /*cd90*/  @!P1 SYNCS.PHASECHK.TRANS64 P1, [R3+URZ+0x384d0], R2 ;  /* 0x0384d002030095a7 */ /* 0x000ee4000802007f */
[----:B---3--:R-:W-:Y:S05]  /*cda0*/  @!P1 BRA `(.L_x_116) ;  /* 0xfffffffc00ec9947 */ /* 0x008fea000383ffff */
[----:B------:R-:W-:Y:S05]  /*cdb0*/  BRA `(.L_x_234) ;  /* 0xffffffac00c87947 */ /* 0x000fea000383ffff */
.L_x_122:
[----:B--23--:R-:W-:-:S04]  /*cdc0*/  IMAD.U32 R3, RZ, RZ, UR5 ;  /* 0x00000005ff037e24 */ /* 0x00cfc8000f8e00ff */
[----:B------:R2:W3:Y:S03]  /*cdd0*/  SYNCS.PHASECHK.TRANS64.TRYWAIT P1, [R3+URZ+0x384d8], R2 ;  /* 0x0384d802030075a7 */ /* 0x0004e6000802017f */
[----:B---3--:R-:W-:Y:S05]  /*cde0*/  @!P1 NANOSLEEP.SYNCS 0x989680 ;  /* 0x009896800000995d */ /* 0x008fea0003900000 */
[----:B------:R-:W3:Y:S02]  /*cdf0*/  @!P1 SYNCS.PHASECHK.TRANS64 P1, [R3+URZ+0x384d8], R2 ;  /* 0x0384d802030095a7 */ /* 0x000ee4000802007f */
[----:B---3--:R-:W-:Y:S05]  /*ce00*/  @!P1 BRA `(.L_x_122) ;  /* 0xfffffffc00ec9947 */ /* 0x008fea000383ffff */
[----:B------:R-:W-:Y:S05]  /*ce10*/  BRA `(.L_x_235) ;  /* 0xffffffb000187947 */ /* 0x000fea000383ffff */
.L_x_128:
[----:B--234-:R-:W-:-:S04]  /*ce20*/  IMAD.U32 R3, RZ, RZ, UR5 ;  /* 0x00000005ff037e24 */ /* 0x01cfc8000f8e00ff */
[----:B------:R2:W3:Y:S03]  /*ce30*/  SYNCS.PHASECHK.TRANS64.TRYWAIT P1, [R3+URZ+0x384e0], R2 ;  /* 0x0384e002030075a7 */ /* 0x0004e6000802017f */
[----:B---3--:R-:W-:Y:S05]  /*ce40*/  @!P1 NANOSLEEP.SYNCS 0x989680 ;  /* 0x009896800000995d */ /* 0x008fea0003900000 */
[----:B------:R-:W3:Y:S02]  /*ce50*/  @!P1 SYNCS.PHASECHK.TRANS64 P1, [R3+URZ+0x384e0], R2 ;  /* 0x0384e002030095a7 */ /* 0x000ee4000802007f */
[----:B---3--:R-:W-:Y:S05]  /*ce60*/  @!P1 BRA `(.L_x_128) ;  /* 0xfffffffc00ec9947 */ /* 0x008fea000383ffff */
[----:B------:R-:W-:Y:S05]  /*ce70*/  BRA `(.L_x_236) ;  /* 0xffffffb000707947 */ /* 0x000fea000383ffff */
.L_x_134:
[----:B-1234-:R-:W-:-:S04]  /*ce80*/  IMAD.U32 R3, RZ, RZ, UR5 ;  /* 0x00000005ff037e24 */ /* 0x01efc8000f8e00ff */
[----:B------:R1:W2:Y:S03]  /*ce90*/  SYNCS.PHASECHK.TRANS64.TRYWAIT P1, [R3+URZ+0x384e8], R2 ;  /* 0x0384e802030075a7 */ /* 0x0002a6000802017f */
[----:B--2---:R-:W-:Y:S05]  /*cea0*/  @!P1 NANOSLEEP.SYNCS 0x989680 ;  /* 0x009896800000995d */ /* 0x004fea0003900000 */
[----:B------:R-:W2:Y:S02]  /*ceb0*/  @!P1 SYNCS.PHASECHK.TRANS64 P1, [R3+URZ+0x384e8], R2 ;  /* 0x0384e802030095a7 */ /* 0x000ea4000802007f */
[----:B--2---:R-:W-:Y:S05]  /*cec0*/  @!P1 BRA `(.L_x_134) ;  /* 0xfffffffc00ec9947 */ /* 0x004fea000383ffff */
[----:B------:R-:W-:Y:S05]  /*ced0*/  BRA `(.L_x_237) ;  /* 0xffffffb000c87947 */ /* 0x000fea000383ffff */
.L_x_149:
[----:B--234-:R-:W-:-:S04]  /*cee0*/  IMAD.U32 R3, RZ, RZ, UR5 ;  /* 0x00000005ff037e24 */ /* 0x01cfc8000f8e00ff */
[----:B------:R2:W3:Y:S03]  /*cef0*/  SYNCS.PHASECHK.TRANS64.TRYWAIT P0, [R3+URZ+0x384d0], R2 ;  /* 0x0384d002030075a7 */ /* 0x0004e6000800017f */
[----:B---3--:R-:W-:Y:S05]  /*cf00*/  @!P0 NANOSLEEP.SYNCS 0x989680 ;  /* 0x009896800000895d */ /* 0x008fea0003900000 */
[----:B------:R-:W3:Y:S02]  /*cf10*/  @!P0 SYNCS.PHASECHK.TRANS64 P0, [R3+URZ+0x384d0], R2 ;  /* 0x0384d002030085a7 */ /* 0x000ee4000800007f */
[----:B---3--:R-:W-:Y:S05]  /*cf20*/  @!P0 BRA `(.L_x_149) ;  /* 0xfffffffc00ec8947 */ /* 0x008fea000383ffff */
[----:B------:R-:W-:Y:S05]  /*cf30*/  BRA `(.L_x_238) ;  /* 0xffffffb800747947 */ /* 0x000fea000383ffff */
.L_x_151:
[----:B--234-:R-:W-:-:S04]  /*cf40*/  IMAD.U32 R3, RZ, RZ, UR5 ;  /* 0x00000005ff037e24 */ /* 0x01cfc8000f8e00ff */
[----:B------:R2:W3:Y:S03]  /*cf50*/  SYNCS.PHASECHK.TRANS64.TRYWAIT P0, [R3+URZ+0x384d8], R2 ;  /* 0x0384d802030075a7 */ /* 0x0004e6000800017f */
[----:B---3--:R-:W-:Y:S05]  /*cf60*/  @!P0 NANOSLEEP.SYNCS 0x989680 ;  /* 0x009896800000895d */ /* 0x008fea0003900000 */
[----:B------:R-:W3:Y:S02]  /*cf70*/  @!P0 SYNCS.PHASECHK.TRANS64 P0, [R3+URZ+0x384d8], R2 ;  /* 0x0384d802030085a7 */ /* 0x000ee4000800007f */
[----:B---3--:R-:W-:Y:S05]  /*cf80*/  @!P0 BRA `(.L_x_151) ;  /* 0xfffffffc00ec8947 */ /* 0x008fea000383ffff */
[----:B------:R-:W-:Y:S05]  /*cf90*/  BRA `(.L_x_239) ;  /* 0xffffffb8006c7947 */ /* 0x000fea000383ffff */
.L_x_153:
[----:B--234-:R-:W-:-:S04]  /*cfa0*/  IMAD.U32 R3, RZ, RZ, UR5 ;  /* 0x00000005ff037e24 */ /* 0x01cfc8000f8e00ff */
[----:B------:R2:W3:Y:S03]  /*cfb0*/  SYNCS.PHASECHK.TRANS64.TRYWAIT P0, [R3+URZ+0x384e0], R2 ;  /* 0x0384e002030075a7 */ /* 0x0004e6000800017f */
[----:B---3--:R-:W-:Y:S05]  /*cfc0*/  @!P0 NANOSLEEP.SYNCS 0x989680 ;  /* 0x009896800000895d */ /* 0x008fea0003900000 */
[----:B------:R-:W3:Y:S02]  /*cfd0*/  @!P0 SYNCS.PHASECHK.TRANS64 P0, [R3+URZ+0x384e0], R2 ;  /* 0x0384e002030085a7 */ /* 0x000ee4000800007f */
[----:B---3--:R-:W-:Y:S05]  /*cfe0*/  @!P0 BRA `(.L_x_153) ;  /* 0xfffffffc00ec8947 */ /* 0x008fea000383ffff */
[----:B------:R-:W-:Y:S05]  /*cff0*/  BRA `(.L_x_240) ;  /* 0xffffffb800647947 */ /* 0x000fea000383ffff */
.L_x_164:
[----:B------:R-:W-:Y:S01]  /*d000*/  BSSY B1, `(.L_x_241) ;  /* 0x0000006000017945 */ /* 0x000fe20003800000 */
[----:B------:R-:W-:-:S07]  /*d010*/  IMAD.MOV.U32 R15, RZ, RZ, -0x1 ;  /* 0xffffffffff0f7424 */ /* 0x000fce00078e00ff */
[----:B-----5:R-:W-:Y:S05]  /*d020*/  WARPSYNC.COLLECTIVE R15, `(.L_x_242) ;  /* 0x000000000f0c7348 */ /* 0x020fea0003c00000 */
[----:B-----5:R-:W-:Y:S02]  /*d030*/  ELECT P6, UR62, PT ;  /* 0x00000000003e782f */ /* 0x020fe400038c0000 */
[----:B------:R-:W-:Y:S01]  /*d040*/  MOV R14, UR62 ;  /* 0x0000003e000e7c02 */ /* 0x000fe20008000f00 */
[----:B------:R-:W-:Y:S10]  /*d050*/  ENDCOLLECTIVE ;  /* 0x000000000000791b */ /* 0x000ff40003800000 */
.L_x_242:
[----:B------:R-:W-:Y:S05]  /*d060*/  BSYNC B1 ;  /* 0x0000000000017941 */ /* 0x000fea0003800000 */
.L_x_241:
[----:B------:R-:W-:Y:S05]  /*d070*/  BRA `(.L_x_243) ;  /* 0xffffffc400847947 */ /* 0x000fea000383ffff */
.L_x_167:
[----:B-1----:R1:W3:Y:S02]  /*d080*/  SYNCS.PHASECHK.TRANS64.TRYWAIT P0, [R8+URZ+0x38498], R5 ;  /* 0x03849805080075a7 */ /* 0x0022e4000800017f */
[----:B---3--:R-:W-:Y:S05]  /*d090*/  @!P0 NANOSLEEP.SYNCS 0x989680 ;  /* 0x009896800000895d */ /* 0x008fea0003900000 */
[----:B------:R-:W3:Y:S02]  /*d0a0*/  @!P0 SYNCS.PHASECHK.TRANS64 P0, [R8+URZ+0x38498], R5 ;  /* 0x03849805080085a7 */ /* 0x000ee4000800007f */
[----:B---3--:R-:W-:Y:S05]  /*d0b0*/  @!P0 BRA `(.L_x_167) ;  /* 0xfffffffc00f08947 */ /* 0x008fea000383ffff */
[----:B------:R-:W-:Y:S05]  /*d0c0*/  BRA `(.L_x_244) ;  /* 0xffffffc400b07947 */ /* 0x000fea000383ffff */
.L_x_172:
[----:B-1----:R1:W2:Y:S02]  /*d0d0*/  SYNCS.PHASECHK.TRANS64.TRYWAIT P0, [R3+URZ+0x38400], R2 ;  /* 0x03840002030075a7 */ /* 0x0022a4000800017f */
[----:B--2---:R-:W-:Y:S05]  /*d0e0*/  @!P0 NANOSLEEP.SYNCS 0x989680 ;  /* 0x009896800000895d */ /* 0x004fea0003900000 */
[----:B------:R-:W2:Y:S02]  /*d0f0*/  @!P0 SYNCS.PHASECHK.TRANS64 P0, [R3+URZ+0x38400], R2 ;  /* 0x03840002030085a7 */ /* 0x000ea4000800007f */
[----:B--2---:R-:W-:Y:S05]  /*d100*/  @!P0 BRA `(.L_x_172) ;  /* 0xfffffffc00f08947 */ /* 0x004fea000383ffff */
[----:B------:R-:W-:Y:S05]  /*d110*/  BRA `(.L_x_245) ;  /* 0xffffffc800a07947 */ /* 0x000fea000383ffff */
.L_x_175:
[----:B------:R-:W-:Y:S01]  /*d120*/  BSSY B1, `(.L_x_246) ;  /* 0x0000006000017945 */ /* 0x000fe20003800000 */
[----:B------:R-:W-:-:S07]  /*d130*/  IMAD.MOV.U32 R15, RZ, RZ, -0x1 ;  /* 0xffffffffff0f7424 */ /* 0x000fce00078e00ff */
[----:B-1---5:R-:W-:Y:S05]  /*d140*/  WARPSYNC.COLLECTIVE R15, `(.L_x_247) ;  /* 0x000000000f0c7348 */ /* 0x022fea0003c00000 */
[----:B------:R-:W-:Y:S02]  /*d150*/  ELECT P6, UR62, PT ;  /* 0x00000000003e782f */ /* 0x000fe400038c0000 */
[----:B------:R-:W-:Y:S01]  /*d160*/  MOV R14, UR62 ;  /* 0x0000003e000e7c02 */ /* 0x000fe20008000f00 */
[----:B-1---5:R-:W-:Y:S10]  /*d170*/  ENDCOLLECTIVE ;  /* 0x000000000000791b */ /* 0x022ff40003800000 */
.L_x_247:
[----:B------:R-:W-:Y:S05]  /*d180*/  BSYNC B1 ;  /* 0x0000000000017941 */ /* 0x000fea0003800000 */
.L_x_246:
[----:B------:R-:W-:Y:S05]  /*d190*/  BRA `(.L_x_248) ;  /* 0xffffffc800e87947 */ /* 0x000fea000383ffff */
.L_x_178:
[----:B------:R-:W-:Y:S01]  /*d1a0*/  BSSY B1, `(.L_x_249) ;  /* 0x0000005000017945 */ /* 0x000fe20003800000 */
[----:B------:R-:W-:-:S07]  /*d1b0*/  IMAD.MOV.U32 R15, RZ, RZ, -0x1 ;  /* 0xffffffffff0f7424 */ /* 0x000fce00078e00ff */
[----:B-12--5:R-:W-:Y:S05]  /*d1c0*/  WARPSYNC.COLLECTIVE R15, `(.L_x_250) ;  /* 0x000000000f087348 */ /* 0x026fea0003c00000 */
[----:B------:R-:W-:Y:S01]  /*d1d0*/  NOP ;  /* 0x0000000000007918 */ /* 0x000fe20000000000 */
[----:B-12--5:R-:W-:Y:S01]  /*d1e0*/  ENDCOLLECTIVE ;  /* 0x000000000000791b */ /* 0x026fe20003800000 */
.L_x_250:
[----:B------:R-:W-:Y:S05]  /*d1f0*/  BSYNC B1 ;  /* 0x0000000000017941 */ /* 0x000fea0003800000 */
.L_x_249:
[----:B------:R-:W-:-:S07]  /*d200*/  IMAD.MOV.U32 R15, RZ, RZ, -0x1 ;  /* 0xffffffffff0f7424 */ /* 0x000fce00078e00ff */
[----:B------:R-:W-:Y:S05]  /*d210*/  WARPSYNC.COLLECTIVE R15, `(.L_x_251) ;  /* 0x000000000f0c7348 */ /* 0x000fea0003c00000 */
[----:B------:R-:W-:Y:S02]  /*d220*/  ELECT P6, UR62, PT ;  /* 0x00000000003e782f */ /* 0x000fe400038c0000 */
[----:B------:R-:W-:Y:S01]  /*d230*/  MOV R14, UR62 ;  /* 0x0000003e000e7c02 */ /* 0x000fe20008000f00 */
[----:B------:R-:W-:Y:S10]  /*d240*/  ENDCOLLECTIVE ;  /* 0x000000000000791b */ /* 0x000ff40003800000 */
.L_x_251:
[----:B------:R-:W-:Y:S05]  /*d250*/  BRA `(.L_x_252) ;  /* 0xffffffd000087947 */ /* 0x000fea000383ffff */
.L_x_181:
[----:B------:R-:W-:Y:S01]  /*d260*/  BSSY B0, `(.L_x_253) ;  /* 0x0000006000007945 */ /* 0x000fe20003800000 */
[----:B------:R-:W-:-:S07]  /*d270*/  IMAD.MOV.U32 R15, RZ, RZ, -0x1 ;  /* 0xffffffffff0f7424 */ /* 0x000fce00078e00ff */
[----:B-----5:R-:W-:Y:S05]  /*d280*/  WARPSYNC.COLLECTIVE R15, `(.L_x_254) ;  /* 0x000000000f0c7348 */ /* 0x020fea0003c00000 */
[----:B-----5:R-:W-:Y:S02]  /*d290*/  ELECT P6, UR62, PT ;  /* 0x00000000003e782f */ /* 0x020fe400038c0000 */
[----:B------:R-:W-:Y:S01]  /*d2a0*/  MOV R14, UR62 ;  /* 0x0000003e000e7c02 */ /* 0x000fe20008000f00 */
[----:B------:R-:W-:Y:S10]  /*d2b0*/  ENDCOLLECTIVE ;  /* 0x000000000000791b */ /* 0x000ff40003800000 */
.L_x_254:
[----:B------:R-:W-:Y:S05]  /*d2c0*/  BSYNC B0 ;  /* 0x0000000000007941 */ /* 0x000fea0003800000 */
.L_x_253:
[----:B------:R-:W-:Y:S05]  /*d2d0*/  BRA `(.L_x_255) ;  /* 0xffffffd000587947 */ /* 0x000fea000383ffff */
.L_x_185:
[----:B-1----:R1:W2:Y:S02]  /*d2e0*/  SYNCS.PHASECHK.TRANS64.TRYWAIT P0, [R7+URZ], R2 ;  /* 0x00000002070075a7 */ /* 0x0022a4000800017f */
[----:B--2---:R-:W-:Y:S05]  /*d2f0*/  @!P0 NANOSLEEP.SYNCS 0x989680 ;  /* 0x009896800000895d */ /* 0x004fea0003900000 */
[----:B------:R-:W2:Y:S02]  /*d300*/  @!P0 SYNCS.PHASECHK.TRANS64 P0, [R7+URZ], R2 ;  /* 0x00000002070085a7 */ /* 0x000ea4000800007f */
[----:B--2---:R-:W-:Y:S05]  /*d310*/  @!P0 BRA `(.L_x_185) ;  /* 0xfffffffc00f08947 */ /* 0x004fea000383ffff */
[----:B------:R-:W-:Y:S05]  /*d320*/  BRA `(.L_x_256) ;  /* 0xffffffd000947947 */ /* 0x000fea000383ffff */
.L_x_186:
[----:B-1----:R1:W2:Y:S02]  /*d330*/  SYNCS.PHASECHK.TRANS64.TRYWAIT P0, [R9+URZ], R4 ;  /* 0x00000004090075a7 */ /* 0x0022a4000800017f */
[----:B--2---:R-:W-:Y:S05]  /*d340*/  @!P0 NANOSLEEP.SYNCS 0x989680 ;  /* 0x009896800000895d */ /* 0x004fea0003900000 */
[----:B------:R-:W2:Y:S02]  /*d350*/  @!P0 SYNCS.PHASECHK.TRANS64 P0, [R9+URZ], R4 ;  /* 0x00000004090085a7 */ /* 0x000ea4000800007f */
[----:B--2---:R-:W-:Y:S05]  /*d360*/  @!P0 BRA `(.L_x_186) ;  /* 0xfffffffc00f08947 */ /* 0x004fea000383ffff */
[----:B------:R-:W-:Y:S05]  /*d370*/  BRA `(.L_x_257) ;  /* 0xffffffd0009c7947 */ /* 0x000fea000383ffff */
.L_x_204:
[----:B-1----:R1:W3:Y:S02]  /*d380*/  SYNCS.PHASECHK.TRANS64.TRYWAIT P2, [R17+URZ+0x38440], R2 ;  /* 0x03844002110075a7 */ /* 0x0022e4000804017f */
[----:B---3--:R-:W-:Y:S05]  /*d390*/  @!P2 NANOSLEEP.SYNCS 0x989680 ;  /* 0x009896800000a95d */ /* 0x008fea0003900000 */
[----:B------:R-:W3:Y:S02]  /*d3a0*/  @!P2 SYNCS.PHASECHK.TRANS64 P2, [R17+URZ+0x38440], R2 ;  /* 0x038440021100a5a7 */ /* 0x000ee4000804007f */
[----:B---3--:R-:W-:Y:S05]  /*d3b0*/  @!P2 BRA `(.L_x_204) ;  /* 0xfffffffc00f0a947 */ /* 0x008fea000383ffff */
[----:B------:R-:W-:Y:S05]  /*d3c0*/  BRA `(.L_x_258) ;  /* 0xffffffec00b87947 */ /* 0x000fea000383ffff */
.L_x_210:
[----:B-1----:R1:W2:Y:S02]  /*d3d0*/  SYNCS.PHASECHK.TRANS64.TRYWAIT P0, [R5+URZ+0x38440], R2 ;  /* 0x03844002050075a7 */ /* 0x0022a4000800017f */
[----:B--2---:R-:W-:Y:S05]  /*d3e0*/  @!P0 NANOSLEEP.SYNCS 0x989680 ;  /* 0x009896800000895d */ /* 0x004fea0003900000 */
[----:B------:R-:W2:Y:S02]  /*d3f0*/  @!P0 SYNCS.PHASECHK.TRANS64 P0, [R5+URZ+0x38440], R2 ;  /* 0x03844002050085a7 */ /* 0x000ea4000800007f */
[----:B--2---:R-:W-:Y:S05]  /*d400*/  @!P0 BRA `(.L_x_210) ;  /* 0xfffffffc00f08947 */ /* 0x004fea000383ffff */
[----:B------:R-:W-:Y:S05]  /*d410*/  BRA `(.L_x_259) ;  /* 0xfffffff000207947 */ /* 0x000fea000383ffff */
.L_x_212:
[----:B-1----:R1:W2:Y:S02]  /*d420*/  SYNCS.PHASECHK.TRANS64.TRYWAIT P0, [R7+URZ+0x38440], R0 ;  /* 0x03844000070075a7 */ /* 0x0022a4000800017f */
[----:B--2---:R-:W-:Y:S05]  /*d430*/  @!P0 NANOSLEEP.SYNCS 0x989680 ;  /* 0x009896800000895d */ /* 0x004fea0003900000 */
[----:B------:R-:W2:Y:S02]  /*d440*/  @!P0 SYNCS.PHASECHK.TRANS64 P0, [R7+URZ+0x38440], R0 ;  /* 0x03844000070085a7 */ /* 0x000ea4000800007f */
[----:B--2---:R-:W-:Y:S05]  /*d450*/  @!P0 BRA `(.L_x_212) ;  /* 0xfffffffc00f08947 */ /* 0x004fea000383ffff */
[----:B------:R-:W-:Y:S05]  /*d460*/  BRA `(.L_x_260) ;  /* 0xfffffff000387947 */ /* 0x000fea000383ffff */
.L_x_214:
[----:B-1----:R1:W2:Y:S02]  /*d470*/  SYNCS.PHASECHK.TRANS64.TRYWAIT P0, [R7+URZ+0x38440], R0 ;  /* 0x03844000070075a7 */ /* 0x0022a4000800017f */
[----:B--2---:R-:W-:Y:S05]  /*d480*/  @!P0 NANOSLEEP.SYNCS 0x989680 ;  /* 0x009896800000895d */ /* 0x004fea0003900000 */
[----:B------:R-:W2:Y:S02]  /*d490*/  @!P0 SYNCS.PHASECHK.TRANS64 P0, [R7+URZ+0x38440], R0 ;  /* 0x03844000070085a7 */ /* 0x000ea4000800007f */
[----:B--2---:R-:W-:Y:S05]  /*d4a0*/  @!P0 BRA `(.L_x_214) ;  /* 0xfffffffc00f08947 */ /* 0x004fea000383ffff */
[----:B------:R-:W-:Y:S05]  /*d4b0*/  BRA `(.L_x_261) ;  /* 0xfffffff000507947 */ /* 0x000fea000383ffff */
.L_x_216:
[----:B-1----:R1:W2:Y:S02]  /*d4c0*/  SYNCS.PHASECHK.TRANS64.TRYWAIT P0, [R7+URZ+0x38440], R0 ;  /* 0x03844000070075a7 */ /* 0x0022a4000800017f */
[----:B--2---:R-:W-:Y:S05]  /*d4d0*/  @!P0 NANOSLEEP.SYNCS 0x989680 ;  /* 0x009896800000895d */ /* 0x004fea0003900000 */
[----:B------:R-:W2:Y:S02]  /*d4e0*/  @!P0 SYNCS.PHASECHK.TRANS64 P0, [R7+URZ+0x38440], R0 ;  /* 0x03844000070085a7 */ /* 0x000ea4000800007f */
[----:B--2---:R-:W-:Y:S05]  /*d4f0*/  @!P0 BRA `(.L_x_216) ;  /* 0xfffffffc00f08947 */ /* 0x004fea000383ffff */
[----:B------:R-:W-:Y:S05]  /*d500*/  BRA `(.L_x_262) ;  /* 0xfffffff000687947 */ /* 0x000fea000383ffff */
.L_x_218:
[----:B-1----:R1:W2:Y:S02]  /*d510*/  SYNCS.PHASECHK.TRANS64.TRYWAIT P0, [R7+URZ+0x38440], R0 ;  /* 0x03844000070075a7 */ /* 0x0022a4000800017f */
[----:B--2---:R-:W-:Y:S05]  /*d520*/  @!P0 NANOSLEEP.SYNCS 0x989680 ;  /* 0x009896800000895d */ /* 0x004fea0003900000 */
[----:B------:R-:W2:Y:S02]  /*d530*/  @!P0 SYNCS.PHASECHK.TRANS64 P0, [R7+URZ+0x38440], R0 ;  /* 0x03844000070085a7 */ /* 0x000ea4000800007f */
[----:B--2---:R-:W-:Y:S05]  /*d540*/  @!P0 BRA `(.L_x_218) ;  /* 0xfffffffc00f08947 */ /* 0x004fea000383ffff */
[----:B------:R-:W-:Y:S05]  /*d550*/  BRA `(.L_x_263) ;  /* 0xfffffff000807947 */ /* 0x000fea000383ffff */
.L_x_220:
[----:B-1----:R1:W2:Y:S02]  /*d560*/  SYNCS.PHASECHK.TRANS64.TRYWAIT P0, [R7+URZ+0x38440], R0 ;  /* 0x03844000070075a7 */ /* 0x0022a4000800017f */
[----:B--2---:R-:W-:Y:S05]  /*d570*/  @!P0 NANOSLEEP.SYNCS 0x989680 ;  /* 0x009896800000895d */ /* 0x004fea0003900000 */
[----:B------:R-:W2:Y:S02]  /*d580*/  @!P0 SYNCS.PHASECHK.TRANS64 P0, [R7+URZ+0x38440], R0 ;  /* 0x03844000070085a7 */ /* 0x000ea4000800007f */
[----:B--2---:R-:W-:Y:S05]  /*d590*/  @!P0 BRA `(.L_x_220) ;  /* 0xfffffffc00f08947 */ /* 0x004fea000383ffff */
[----:B------:R-:W-:Y:S05]  /*d5a0*/  BRA `(.L_x_264) ;  /* 0xfffffff000987947 */ /* 0x000fea000383ffff */
.L_x_222:
[----:B-1----:R1:W2:Y:S02]  /*d5b0*/  SYNCS.PHASECHK.TRANS64.TRYWAIT P0, [R7+URZ+0x38440], R0 ;  /* 0x03844000070075a7 */ /* 0x0022a4000800017f */
[----:B--2---:R-:W-:Y:S05]  /*d5c0*/  @!P0 NANOSLEEP.SYNCS 0x989680 ;  /* 0x009896800000895d */ /* 0x004fea0003900000 */
[----:B------:R-:W2:Y:S02]  /*d5d0*/  @!P0 SYNCS.PHASECHK.TRANS64 P0, [R7+URZ+0x38440], R0 ;  /* 0x03844000070085a7 */ /* 0x000ea4000800007f */
[----:B--2---:R-:W-:Y:S05]  /*d5e0*/  @!P0 BRA `(.L_x_222) ;  /* 0xfffffffc00f08947 */ /* 0x004fea000383ffff */
[----:B------:R-:W-:Y:S05]  /*d5f0*/  BRA `(.L_x_265) ;  /* 0xfffffff000b07947 */ /* 0x000fea000383ffff */
        .weak           $__internal_0_$__cuda_sm20_div_u64
        .type           $__internal_0_$__cuda_sm20_div_u64,@function
        .size           $__internal_0_$__cuda_sm20_div_u64,(.L_x_201 - $__internal_0_$__cuda_sm20_div_u64)
$__internal_0_$__cuda_sm20_div_u64:
[----:B------:R-:W1:Y:S08]  /*d600*/  I2F.U64.RP R0, R24 ;  /* 0x0000001800007312 */ /* 0x000e700000309000 */
[----:B-1----:R-:W1:Y:S02]  /*d610*/  MUFU.RCP R0, R0 ;  /* 0x0000000000007308 */ /* 0x002e640000001000 */
[----:B-1----:R-:W-:-:S06]  /*d620*/  VIADD R2, R0, 0x1ffffffe ;  /* 0x1ffffffe00027836 */ /* 0x002fcc0000000000 */
[----:B------:R-:W1:Y:S02]  /*d630*/  F2I.U64.TRUNC R2, R2 ;  /* 0x0000000200027311 */ /* 0x000e64000020d800 */
[----:B-1----:R-:W-:-:S04]  /*d640*/  IMAD.WIDE.U32 R16, R2, R24, RZ ;  /* 0x0000001802107225 */ /* 0x002fc800078e00ff */
[C---:B------:R-:W-:Y:S01]  /*d650*/  IMAD R15, R2.reuse, R25, R17 ;  /* 0x00000019020f7224 */ /* 0x040fe200078e0211 */
[----:B------:R-:W-:Y:S01]  /*d660*/  IADD3 R27, P1, RZ, -R16, RZ ;  /* 0x80000010ff1b7210 */ /* 0x000fe20007f3e0ff */
[----:B------:R-:W-:Y:S02]  /*d670*/  IMAD.MOV.U32 R17, RZ, RZ, R2 ;  /* 0x000000ffff117224 */ /* 0x000fe400078e0002 */
[----:B------:R-:W-:Y:S02]  /*d680*/  IMAD R15, R3, R24, R15 ;  /* 0x00000018030f7224 */ /* 0x000fe400078e020f */
[----:B------:R-:W-:-:S04]  /*d690*/  IMAD.HI.U32 R16, R2, R27, RZ ;  /* 0x0000001b02107227 */ /* 0x000fc800078e00ff */
[----:B------:R-:W-:-:S04]  /*d6a0*/  IMAD.X R15, RZ, RZ, ~R15, P1 ;  /* 0x000000ffff0f7224 */ /* 0x000fc800008e0e0f */
[----:B------:R-:W-:-:S04]  /*d6b0*/  IMAD.WIDE.U32 R16, P1, R2, R15, R16 ;  /* 0x0000000f02107225 */ /* 0x000fc80007820010 */
[C---:B------:R-:W-:Y:S02]  /*d6c0*/  IMAD R29, R3.reuse, R15, RZ ;  /* 0x0000000f031d7224 */ /* 0x040fe400078e02ff */
[----:B------:R-:W-:-:S04]  /*d6d0*/  IMAD.HI.U32 R16, P2, R3, R27, R16 ;  /* 0x0000001b03107227 */ /* 0x000fc80007840010 */
[----:B------:R-:W-:Y:S01]  /*d6e0*/  IMAD.HI.U32 R15, R3, R15, RZ ;  /* 0x0000000f030f7227 */ /* 0x000fe200078e00ff */
[----:B------:R-:W-:-:S03]  /*d6f0*/  IADD3 R17, P3, R29, R16, RZ ;  /* 0x000000101d117210 */ /* 0x000fc60007f7e0ff */
[----:B------:R-:W-:Y:S02]  /*d700*/  IMAD.X R0, R15, 0x1, R3, P1 ;  /* 0x000000010f007824 */ /* 0x000fe400008e0603 */
[----:B------:R-:W-:-:S03]  /*d710*/  IMAD.WIDE.U32 R2, R17, R24, RZ ;  /* 0x0000001811027225 */ /* 0x000fc600078e00ff */
[----:B------:R-:W-:Y:S01]  /*d720*/  IADD3.X R15, RZ, RZ, R0, P3, P2 ;  /* 0x000000ffff0f7210 */ /* 0x000fe20001fe4400 */
[----:B------:R-:W-:Y:S01]  /*d730*/  IMAD R0, R17, R25, R3 ;  /* 0x0000001911007224 */ /* 0x000fe200078e0203 */
[----:B------:R-:W-:-:S03]  /*d740*/  IADD3 R3, P1, RZ, -R2, RZ ;  /* 0x80000002ff037210 */ /* 0x000fc60007f3e0ff */
        /* <DEDUP_REMOVED lines=9> */
[----:B------:R-:W-:-:S03]  /*d7e0*/  IMAD.HI.U32 R2, R17, UR14, RZ ;  /* 0x0000000e11027c27 */ /* 0x000fc6000f8e00ff */
[----:B------:R-:W-:Y:S01]  /*d7f0*/  IADD3.X R15, RZ, RZ, R15, P3, P2 ;  /* 0x000000ffff0f7210 */ /* 0x000fe20001fe440f */
[----:B------:R-:W-:Y:S02]  /*d800*/  IMAD.MOV.U32 R3, RZ, RZ, RZ ;  /* 0x000000ffff037224 */ /* 0x000fe400078e00ff */
[----:B------:R-:W-:-:S04]  /*d810*/  IMAD.WIDE.U32 R2, R17, UR22, R2 ;  /* 0x0000001611027c25 */ /* 0x000fc8000f8e0002 */
[C---:B------:R-:W-:Y:S02]  /*d820*/  IMAD R17, R15.reuse, UR22, RZ ;  /* 0x000000160f117c24 */ /* 0x040fe4000f8e02ff */
[----:B------:R-:W-:-:S04]  /*d830*/  IMAD.HI.U32 R2, P1, R15, UR14, R2 ;  /* 0x0000000e0f027c27 */ /* 0x000fc8000f820002 */
[----:B------:R-:W-:Y:S01]  /*d840*/  IMAD.HI.U32 R0, R15, UR22, RZ ;  /* 0x000000160f007c27 */ /* 0x000fe2000f8e00ff */
[----:B------:R-:W-:-:S03]  /*d850*/  IADD3 R15, P2, R17, R2, RZ ;  /* 0x00000002110f7210 */ /* 0x000fc60007f5e0ff */
[----:B------:R-:W-:Y:S02]  /*d860*/  IMAD.X R0, RZ, RZ, R0, P1 ;  /* 0x000000ffff007224 */ /* 0x000fe400008e0600 */
[----:B------:R-:W-:-:S04]  /*d870*/  IMAD.WIDE.U32 R2, R15, R24, RZ ;  /* 0x000000180f027225 */ /* 0x000fc800078e00ff */
[----:B------:R-:W-:Y:S01]  /*d880*/  IMAD.X R0, RZ, RZ, R0, P2 ;  /* 0x000000ffff007224 */ /* 0x000fe200010e0600 */
[----:B------:R-:W-:Y:S01]  /*d890*/  IADD3 R17, P2, -R2, UR14, RZ ;  /* 0x0000000e02117c10 */ /* 0x000fe2000ff5e1ff */
[----:B------:R-:W-:-:S03]  /*d8a0*/  IMAD R3, R15, R25, R3 ;  /* 0x000000190f037224 */ /* 0x000fc600078e0203 */
[-C--:B------:R-:W-:Y:S01]  /*d8b0*/  ISETP.GE.U32.AND P1, PT, R17, R24.reuse, PT ;  /* 0x000000181100720c */ /* 0x080fe20003f26070 */
[----:B------:R-:W-:-:S05]  /*d8c0*/  IMAD R0, R0, R24, R3 ;  /* 0x0000001800007224 */ /* 0x000fca00078e0203 */
[----:B------:R-:W-:Y:S01]  /*d8d0*/  IADD3.X R16, ~R0, UR22, RZ, P2, !PT ;  /* 0x0000001600107c10 */ /* 0x000fe200097fe5ff */
[----:B------:R-:W-:Y:S01]  /*d8e0*/  VIADD R0, R15, 0x1 ;  /* 0x000000010f007836 */ /* 0x000fe20000000000 */
[----:B------:R-:W-:Y:S02]  /*d8f0*/  IADD3 R2, P2, -R24, R17, RZ ;  /* 0x0000001118027210 */ /* 0x000fe40007f5e1ff */
[----:B------:R-:W-:-:S03]  /*d900*/  ISETP.GE.U32.AND.EX P1, PT, R16, R25, PT, P1 ;  /* 0x000000191000720c */ /* 0x000fc60003f26110 */
[----:B------:R-:W-:Y:S01]  /*d910*/  IMAD.X R3, R16, 0x1, ~R25, P2 ;  /* 0x0000000110037824 */ /* 0x000fe200010e0e19 */
[----:B------:R-:W-:Y:S02]  /*d920*/  SEL R2, R2, R17, P1 ;  /* 0x0000001102027207 */ /* 0x000fe40000800000 */
[----:B------:R-:W-:Y:S02]  /*d930*/  SEL R15, R0, R15, P1 ;  /* 0x0000000f000f7207 */ /* 0x000fe40000800000 */
[----:B------:R-:W-:Y:S02]  /*d940*/  SEL R3, R3, R16, P1 ;  /* 0x0000001003037207 */ /* 0x000fe40000800000 */
[----:B------:R-:W-:Y:S01]  /*d950*/  ISETP.GE.U32.AND P1, PT, R2, R24, PT ;  /* 0x000000180200720c */ /* 0x000fe20003f26070 */
[----:B------:R-:W-:Y:S01]  /*d960*/  VIADD R0, R15, 0x1 ;  /* 0x000000010f007836 */ /* 0x000fe20000000000 */
[----:B------:R-:W-:Y:S01]  /*d970*/  ISETP.NE.U32.AND P2, PT, R24, RZ, PT ;  /* 0x000000ff1800720c */ /* 0x000fe20003f45070 */
[----:B------:R-:W-:Y:S01]  /*d980*/  IMAD.MOV.U32 R2, RZ, RZ, R12 ;  /* 0x000000ffff027224 */ /* 0x000fe200078e000c */
[----:B------:R-:W-:Y:S01]  /*d990*/  ISETP.GE.U32.AND.EX P1, PT, R3, R25, PT, P1 ;  /* 0x000000190300720c */ /* 0x000fe20003f26110 */
[----:B------:R-:W-:Y:S01]  /*d9a0*/  IMAD.MOV.U32 R3, RZ, RZ, 0x0 ;  /* 0x00000000ff037424 */ /* 0x000fe200078e00ff */
[----:B------:R-:W-:-:S02]  /*d9b0*/  ISETP.NE.AND.EX P2, PT, R25, RZ, PT, P2 ;  /* 0x000000ff1900720c */ /* 0x000fc40003f45320 */
[----:B------:R-:W-:-:S04]  /*d9c0*/  SEL R0, R0, R15, P1 ;  /* 0x0000000f00007207 */ /* 0x000fc80000800000 */
[----:B------:R-:W-:Y:S01]  /*d9d0*/  SEL R0, R0, 0xffffffff, P2 ;  /* 0xffffffff00007807 */ /* 0x000fe20001000000 */
[----:B------:R-:W-:Y:S06]  /*d9e0*/  RET.REL.NODEC R2 `(_ZN7cutlass13device_kernelINS_4gemm6kernel13GemmUniversalINS1_17GroupProblemShapeIN4cute5tupleIJiiiEEEEENS1_10collective13CollectiveMmaINS1_39MainloopSm90ArrayTmaGmmaWarpSpecializedILi3ENS6_IJNS5_1CILi2EEENSC_ILi1EEESE_EEENS1_43KernelPtrArrayTmaWarpSpecializedCooperativeEEENS6_IJNSC_ILi128EEESI_SI_EEENS_6half_tEPNS6_IJlSE_NSC_ILi0EEEEEESK_SN_NS5_8TiledMMAINS5_8MMA_AtomIJNS5_4SM904GMMA26MMA_64x128x16_F32F16F16_SSILNSR_5MajorE0ELST_0ELNSR_7ScaleInE1ELSU_1EEEEEENS5_6LayoutISF_NS6_IJSE_SL_SL_EEEEENS6_IJNS5_10UnderscoreES10_S10_EEEEENS5_13SM90_TMA_LOADENS5_14ComposedLayoutINS5_7SwizzleILi3ELi4ELi3EEENS5_18smem_ptr_flag_bitsILi16EEENSX_INS6_IJNSC_ILi8EEENSC_ILi64EEEEEENS6_IJS1A_SE_EEEEEEEvNS5_8identityENS5_23SM90_TMA_LOAD_MULTICASTES1E_vS1F_EENS_8epilogue10collective18CollectiveEpilogueINS1I_30Sm90PtrArrayTmaWarpSpecializedILi4ELi2ELi16ELb1ELb0ELi2EEEJSJ_NS6_IJSI_NSC_ILi32EEEEEESK_PNS6_IJSE_lSL_EEESK_S1Q_NS1I_6fusion15FusionCallbacksIS1M_NS1R_17LinearCombinationISK_fSK_fLNS_15FloatRoundStyleE2EEESJ_S1O_JEEES13_NS14_IS16_S18_NSX_INS6_IJS1A_S19_EEENS6_IJSE_S1A_EEEEEEENS5_17SM75_U16x8_LDSM_TENS5_14SM90_TMA_STOREES20_NS5_17SM90_U16x8_STSM_TENS5_9Copy_AtomIJNS5_17SM90_U32x4_STSM_NESK_EEEvEEEvvEEEEvNT_6ParamsE) ;  /* 0xffffff2402847950 */ /* 0x000fec0003c3ffff */
.L_x_201:
[----:B------:R-:W-:Y:S01]  /*d9f0*/  UMOV UR24, UR32 ;  /* 0x0000002000187c82 */ /* 0x000fe20008000000 */
[----:B------:R-:W-:Y:S02]  /*da00*/  UMOV UR25, UR35 ;  /* 0x0000002300197c82 */ /* 0x000fe40008000000 */
[----:B------:R-:W1:Y:S08]  /*da10*/  I2F.U64.RP R13, UR24 ;  /* 0x00000018000d7d12 */ /* 0x000e700008309000 */
[----:B-1----:R-:W1:Y:S02]  /*da20*/  MUFU.RCP R13, R13 ;  /* 0x0000000d000d7308 */ /* 0x002e640000001000 */
[----:B-1----:R-:W-:-:S06]  /*da30*/  VIADD R2, R13, 0x1ffffffe ;  /* 0x1ffffffe0d027836 */ /* 0x002fcc0000000000 */
[----:B------:R-:W1:Y:S02]  /*da40*/  F2I.U64.TRUNC R2, R2 ;  /* 0x0000000200027311 */ /* 0x000e64000020d800 */
[----:B-1----:R-:W-:Y:S01]  /*da50*/  R2UR UR24, R2 ;  /* 0x00000000021872ca */ /* 0x002fe200000e0000 */
[----:B------:R-:W-:Y:S01]  /*da60*/  IMAD.MOV.U32 R2, RZ, RZ, R12 ;  /* 0x000000ffff027224 */ /* 0x000fe200078e000c */
[----:B------:R-:W-:Y:S01]  /*da70*/  R2UR UR25, R3 ;  /* 0x00000000031972ca */ /* 0x000fe200000e0000 */
[----:B------:R-:W-:-:S10]  /*da80*/  IMAD.MOV.U32 R3, RZ, RZ, 0x0 ;  /* 0x00000000ff037424 */ /* 0x000fd400078e00ff */
[----:B------:R-:W-:-:S04]  /*da90*/  UIMAD.WIDE.U32 UR26, UR24, UR32, URZ ;  /* 0x00000020181a72a5 */ /* 0x000fc8000f8e003f */
[----:B------:R-:W-:Y:S02]  /*daa0*/  UIMAD UR27, UR24, UR35, UR27 ;  /* 0x00000023181b72a4 */ /* 0x000fe4000f8e021b */
[----:B------:R-:W-:Y:S02]  /*dab0*/  UIADD3 UR36, UP1, URZ, -UR26, URZ ;  /* 0x8000001a3f247290 */ /* 0x000fe4000ff3e03f */
[----:B------:R-:W-:Y:S02]  /*dac0*/  UIMAD UR28, UR25, UR32, UR27 ;  /* 0x00000020191c72a4 */ /* 0x000fe4000f8e021b */
[----:B------:R-:W-:Y:S02]  /*dad0*/  UIMAD.WIDE.U32 UR26, UR24, UR36, URZ ;  /* 0x00000024181a72a5 */ /* 0x000fe4000f8e003f */
[----:B------:R-:W-:-:S05]  /*dae0*/  UIADD3.X UR37, URZ, ~UR28, URZ, UP1, !UPT ;  /* 0x8000001c3f257290 */ /* 0x000fca0008ffe43f */
[----:B------:R-:W-:Y:S01]  /*daf0*/  UMOV UR26, UR27 ;  /* 0x0000001b001a7c82 */ /* 0x000fe20008000000 */
[----:B------:R-:W-:Y:S02]  /*db00*/  UMOV UR27, UR24 ;  /* 0x00000018001b7c82 */ /* 0x000fe40008000000 */
[----:B------:R-:W-:Y:S02]  /*db10*/  UIMAD.WIDE.U32 UR28, UP1, UR24, UR37, UR26 ;  /* 0x00000025181c72a5 */ /* 0x000fe4000f82001a */
[----:B------:R-:W-:Y:S02]  /*db20*/  UIMAD.WIDE.U32 UR26, UR25, UR37, URZ ;  /* 0x00000025191a72a5 */ /* 0x000fe4000f8e003f */
[----:B------:R-:W-:Y:S02]  /*db30*/  UIMAD.WIDE.U32 UR28, UP2, UR25, UR36, UR28 ;  /* 0x00000024191c72a5 */ /* 0x000fe4000f84001c */
[----:B------:R-:W-:Y:S02]  /*db40*/  UIMAD UR37, UR25, UR37, URZ ;  /* 0x00000025192572a4 */ /* 0x000fe4000f8e023f */
[----:B------:R-:W-:-:S02]  /*db50*/  UIADD3.X UR26, UR27, UR25, URZ, UP1, !UPT ;  /* 0x000000191b1a7290 */ /* 0x000fc40008ffe43f */
[----:B------:R-:W-:-:S04]  /*db60*/  UIADD3 UR29, UP4, UR37, UR29, URZ ;  /* 0x0000001d251d7290 */ /* 0x000fc8000ff9e03f */
[----:B------:R-:W-:Y:S02]  /*db70*/  UIMAD.WIDE.U32 UR24, UR29, UR32, URZ ;  /* 0x000000201d1872a5 */ /* 0x000fe4000f8e003f */
[----:B------:R-:W-:Y:S02]  /*db80*/  UIADD3.X UR36, URZ, URZ, UR26, UP4, UP2 ;  /* 0x0000003f3f247290 */ /* 0x000fe4000a7e441a */
[----:B------:R-:W-:Y:S02]  /*db90*/  UIMAD UR25, UR29, UR35, UR25 ;  /* 0x000000231d1972a4 */ /* 0x000fe4000f8e0219 */
[----:B------:R-:W-:Y:S02]  /*dba0*/  UIADD3 UR37, UP1, URZ, -UR24, URZ ;  /* 0x800000183f257290 */ /* 0x000fe4000ff3e03f */
[----:B------:R-:W-:Y:S02]  /*dbb0*/  UIMAD UR26, UR36, UR32, UR25 ;  /* 0x00000020241a72a4 */ /* 0x000fe4000f8e0219 */
[----:B------:R-:W-:-:S02]  /*dbc0*/  UIMAD.WIDE.U32 UR24, UR29, UR37, URZ ;  /* 0x000000251d1872a5 */ /* 0x000fc4000f8e003f */
[----:B------:R-:W-:-:S05]  /*dbd0*/  UIADD3.X UR38, URZ, ~UR26, URZ, UP1, !UPT ;  /* 0x8000001a3f267290 */ /* 0x000fca0008ffe43f */
[----:B------:R-:W-:Y:S01]  /*dbe0*/  UMOV UR28, UR25 ;  /* 0x00000019001c7c82 */ /* 0x000fe20008000000 */
[----:B------:R-:W-:Y:S02]  /*dbf0*/  UIMAD.WIDE.U32 UR24, UR36, UR38, URZ ;  /* 0x00000026241872a5 */ /* 0x000fe4000f8e003f */
[----:B------:R-:W-:Y:S02]  /*dc00*/  UIMAD.WIDE.U32 UR26, UP1, UR29, UR38, UR28 ;  /* 0x000000261d1a72a5 */ /* 0x000fe4000f82001c */
[----:B------:R-:W-:Y:S02]  /*dc10*/  UIMAD UR28, UR36, UR38, URZ ;  /* 0x00000026241c72a4 */ /* 0x000fe4000f8e023f */
[----:B------:R-:W-:Y:S02]  /*dc20*/  UIMAD.WIDE.U32 UR26, UP2, UR36, UR37, UR26 ;  /* 0x00000025241a72a5 */ /* 0x000fe4000f84001a */
[----:B------:R-:W-:Y:S02]  /*dc30*/  UIADD3.X UR36, UR25, UR36, URZ, UP1, !UPT ;  /* 0x0000002419247290 */ /* 0x000fe40008ffe43f */
[----:B------:R-:W-:Y:S01]  /*dc40*/  UIADD3 UR28, UP4, UR28, UR27, URZ ;  /* 0x0000001b1c1c7290 */ /* 0x000fe2000ff9e03f */
[----:B------:R-:W-:-:S03]  /*dc50*/  UMOV UR25, URZ ;  /* 0x0000003f00197c82 */ /* 0x000fc60008000000 */
[----:B------:R-:W-:Y:S02]  /*dc60*/  UIMAD.WIDE.U32 UR26, UR28, UR33, URZ ;  /* 0x000000211c1a72a5 */ /* 0x000fe4000f8e003f */
[----:B------:R-:W-:-:S05]  /*dc70*/  UIADD3.X UR36, URZ, URZ, UR36, UP4, UP2 ;  /* 0x0000003f3f247290 */ /* 0x000fca000a7e4424 */
[----:B------:R-:W-:Y:S01]  /*dc80*/  UMOV UR24, UR27 ;  /* 0x0000001b00187c82 */ /* 0x000fe20008000000 */
[----:B------:R-:W-:Y:S02]  /*dc90*/  UIMAD.WIDE.U32 UR26, UR36, UR34, URZ ;  /* 0x00000022241a72a5 */ /* 0x000fe4000f8e003f */
[----:B------:R-:W-:Y:S02]  /*dca0*/  UIMAD.WIDE.U32 UR24, UR28, UR34, UR24 ;  /* 0x000000221c1872a5 */ /* 0x000fe4000f8e0018 */
[----:B------:R-:W-:Y:S02]  /*dcb0*/  UIMAD UR28, UR36, UR34, URZ ;  /* 0x00000022241c72a4 */ /* 0x000fe4000f8e023f */
[----:B------:R-:W-:-:S04]  /*dcc0*/  UIMAD.WIDE.U32 UR24, UP1, UR36, UR33, UR24 ;  /* 0x00000021241872a5 */ /* 0x000fc8000f820018 */
[----:B------:R-:W-:Y:S02]  /*dcd0*/  UIADD3 UR28, UP2, UR28, UR25, URZ ;  /* 0x000000191c1c7290 */ /* 0x000fe4000ff5e03f */
[----:B------:R-:W-:Y:S02]  /*dce0*/  UIADD3.X UR26, UR27, URZ, URZ, UP1, !UPT ;  /* 0x0000003f1b1a7290 */ /* 0x000fe40008ffe43f */
[----:B------:R-:W-:Y:S02]  /*dcf0*/  UIMAD.WIDE.U32 UR24, UR28, UR32, URZ ;  /* 0x000000201c1872a5 */ /* 0x000fe4000f8e003f */
[----:B------:R-:W-:Y:S02]  /*dd00*/  UIADD3.X UR26, URZ, UR26, URZ, UP2, !UPT ;  /* 0x0000001a3f1a7290 */ /* 0x000fe400097fe43f */
[----:B------:R-:W-:Y:S02]  /*dd10*/  UIMAD UR25, UR28, UR35, UR25 ;  /* 0x000000231c1972a4 */ /* 0x000fe4000f8e0219 */
[----:B------:R-:W-:-:S02]  /*dd20*/  UIADD3 UR27, UP2, -UR24, UR33, URZ ;  /* 0x00000021181b7290 */ /* 0x000fc4000ff5e13f */
[----:B------:R-:W-:Y:S02]  /*dd30*/  UIMAD UR25, UR26, UR32, UR25 ;  /* 0x000000201a1972a4 */ /* 0x000fe4000f8e0219 */
[----:B------:R-:W-:Y:S02]  /*dd40*/  UISETP.GE.U32.AND UP1, UPT, UR27, UR32, UPT ;  /* 0x000000201b00728c */ /* 0x000fe4000bf26070 */
[----:B------:R-:W-:Y:S02]  /*dd50*/  UIADD3.X UR34, ~UR25, UR34, URZ, UP2, !UPT ;  /* 0x0000002219227290 */ /* 0x000fe400097fe53f */
[----:B------:R-:W-:Y:S02]  /*dd60*/  UIADD3 UR25, UP2, -UR32, UR27, URZ ;  /* 0x0000001b20197290 */ /* 0x000fe4000ff5e13f */
[----:B------:R-:W-:Y:S02]  /*dd70*/  UISETP.GE.U32.AND.EX UP1, UPT, UR34, UR35, UPT, UP1 ;  /* 0x000000232200728c */ /* 0x000fe4000bf26110 */
[----:B------:R-:W-:-:S02]  /*dd80*/  UIADD3 UR24, UR28, 0x1, URZ ;  /* 0x000000011c187890 */ /* 0x000fc4000fffe03f */
[----:B------:R-:W-:Y:S02]  /*dd90*/  UIADD3.X UR26, ~UR35, UR34, URZ, UP2, !UPT ;  /* 0x00000022231a7290 */ /* 0x000fe400097fe53f */
[----:B------:R-:W-:Y:S02]  /*dda0*/  USEL UR25, UR25, UR27, UP1 ;  /* 0x0000001b19197287 */ /* 0x000fe40008800000 */
[----:B------:R-:W-:Y:S02]  /*ddb0*/  USEL UR26, UR26, UR34, UP1 ;  /* 0x000000221a1a7287 */ /* 0x000fe40008800000 */
[----:B------:R-:W-:Y:S02]  /*ddc0*/  USEL UR28, UR24, UR28, UP1 ;  /* 0x0000001c181c7287 */ /* 0x000fe40008800000 */
[----:B------:R-:W-:Y:S02]  /*ddd0*/  UISETP.GE.U32.AND UP1, UPT, UR25, UR32, UPT ;  /* 0x000000201900728c */ /* 0x000fe4000bf26070 */
[----:B------:R-:W-:-:S02]  /*dde0*/  UISETP.NE.U32.AND UP2, UPT, UR32, URZ, UPT ;  /* 0x0000003f2000728c */ /* 0x000fc4000bf45070 */
[----:B------:R-:W-:Y:S02]  /*ddf0*/  UIADD3 UR24, UR28, 0x1, URZ ;  /* 0x000000011c187890 */ /* 0x000fe4000fffe03f */
[----:B------:R-:W-:Y:S02]  /*de00*/  UISETP.GE.U32.AND.EX UP1, UPT, UR26, UR35, UPT, UP1 ;  /* 0x000000231a00728c */ /* 0x000fe4000bf26110 */
[----:B------:R-:W-:Y:S02]  /*de10*/  UISETP.NE.AND.EX UP2, UPT, UR35, URZ, UPT, UP2 ;  /* 0x0000003f2300728c */ /* 0x000fe4000bf45320 */
[----:B------:R-:W-:-:S04]  /*de20*/  USEL UR24, UR24, UR28, UP1 ;  /* 0x0000001c18187287 */ /* 0x000fc80008800000 */
[----:B------:R-:W-:Y:S01]  /*de30*/  USEL UR25, UR24, 0xffffffff, UP2 ;  /* 0xffffffff18197887 */ /* 0x000fe20009000000 */
[----:B------:R-:W-:Y:S11]  /*de40*/  RET.REL.NODEC R2 `(_ZN7cutlass13device_kernelINS_4gemm6kernel13GemmUniversalINS1_17GroupProblemShapeIN4cute5tupleIJiiiEEEEENS1_10collective13CollectiveMmaINS1_39MainloopSm90ArrayTmaGmmaWarpSpecializedILi3ENS6_IJNS5_1CILi2EEENSC_ILi1EEESE_EEENS1_43KernelPtrArrayTmaWarpSpecializedCooperativeEEENS6_IJNSC_ILi128EEESI_SI_EEENS_6half_tEPNS6_IJlSE_NSC_ILi0EEEEEESK_SN_NS5_8TiledMMAINS5_8MMA_AtomIJNS5_4SM904GMMA26MMA_64x128x16_F32F16F16_SSILNSR_5MajorE0ELST_0ELNSR_7ScaleInE1ELSU_1EEEEEENS5_6LayoutISF_NS6_IJSE_SL_SL_EEEEENS6_IJNS5_10UnderscoreES10_S10_EEEEENS5_13SM90_TMA_LOADENS5_14ComposedLayoutINS5_7SwizzleILi3ELi4ELi3EEENS5_18smem_ptr_flag_bitsILi16EEENSX_INS6_IJNSC_ILi8EEENSC_ILi64EEEEEENS6_IJS1A_SE_EEEEEEEvNS5_8identityENS5_23SM90_TMA_LOAD_MULTICASTES1E_vS1F_EENS_8epilogue10collective18CollectiveEpilogueINS1I_30Sm90PtrArrayTmaWarpSpecializedILi4ELi2ELi16ELb1ELb0ELi2EEEJSJ_NS6_IJSI_NSC_ILi32EEEEEESK_PNS6_IJSE_lSL_EEESK_S1Q_NS1I_6fusion15FusionCallbacksIS1M_NS1R_17LinearCombinationISK_fSK_fLNS_15FloatRoundStyleE2EEESJ_S1O_JEEES13_NS14_IS16_S18_NSX_INS6_IJS1A_S19_EEENS6_IJSE_S1A_EEEEEEENS5_17SM75_U16x8_LDSM_TENS5_14SM90_TMA_STOREES20_NS5_17SM90_U16x8_STSM_TENS5_9Copy_AtomIJNS5_17SM90_U32x4_STSM_NESK_EEEvEEEvvEEEEvNT_6ParamsE) ;  /* 0xffffff20026c7950 */ /* 0x000ff60003c3ffff */
.L_x_266:
[----:B------:R-:W-:-:S00]  /*de50*/  BRA `(.L_x_266) ;  /* 0xfffffffc00fc7947 */ /* 0x000fc0000383ffff */
[----:B------:R-:W-:-:S00]  /*de60*/  NOP ;  /* 0x0000000000007918 */ /* 0x000fc00000000000 */
        /* <DEDUP_REMOVED lines=9> */
.L_x_267:


//--------------------- .nv.global.init           --------------------------
	.section	.nv.global.init,"aw",@progbits
.nv.global.init:
	.type		$str$24,@object
	.size		$str$24,($str$25 - $str$24)
$str$24:
        /*0000*/ 	.byte	0x28, 0x61, 0x64, 0x64, 0x72, 0x65, 0x73, 0x73, 0x20, 0x26, 0x20, 0x6d, 0x61, 0x73, 0x6b, 0x29
        /*0010*/ 	.byte	0x20, 0x3d, 0x3d, 0x20, 0x30, 0x00
	.type		$str$25,@object
	.size		$str$25,(__unnamed_1 - $str$25)
$str$25:
        /*0016*/ 	.byte	0x2f, 0x74, 0x6d, 0x70, 0x2f, 0x63, 0x75, 0x74, 0x6c, 0x61, 0x73, 0x73, 0x5f, 0x73, 0x77, 0x65
        /*0026*/ 	.byte	0x65, 0x70, 0x5f, 0x73, 0x72, 0x63, 0x2f, 0x69, 0x6e, 0x63, 0x6c, 0x75, 0x64, 0x65, 0x2f, 0x63
        /*0036*/ 	.byte	0x75, 0x74, 0x65, 0x2f, 0x70, 0x6f, 0x69, 0x6e, 0x74, 0x65, 0x72, 0x5f, 0x66, 0x6c, 0x61, 0x67
        /*0046*/ 	.byte	0x67, 0x65, 0x64, 0x2e, 0x68, 0x70, 0x70, 0x00
	.type		__unnamed_1,@object
	.size		__unnamed_1,(.L_0 - __unnamed_1)
__unnamed_1:
        /*004e*/ 	.byte	0x61, 0x75, 0x74, 0x6f, 0x20, 0x63, 0x75, 0x74, 0x65, 0x3a, 0x3a, 0x61, 0x73, 0x5f, 0x70, 0x6f
        /* <DEDUP_REMOVED lines=27> */
        /*020e*/ 	.byte	0x30, 0x39, 0x36, 0x3e, 0x3e, 0x3e, 0x3e, 0x3e, 0x5d, 0x00
.L_0:


//--------------------- .nv.shared._ZN7cutlass13device_kernelINS_4gemm6kernel13GemmUniversalINS1_17GroupProblemShapeIN4cute5tupleIJiiiEEEEENS1_10collective13CollectiveMmaINS1_39MainloopSm90ArrayTmaGmmaWarpSpecializedILi3ENS6_IJNS5_1CILi2EEENSC_ILi1EEESE_EEENS1_43KernelPtrArrayTmaWarpSpecializedCooperativeEEENS6_IJNSC_ILi128EEESI_SI_EEENS_6half_tEPNS6_IJlSE_NSC_ILi0EEEEEESK_SN_NS5_8TiledMMAINS5_8MMA_AtomIJNS5_4SM904GMMA26MMA_64x128x16_F32F16F16_SSILNSR_5MajorE0ELST_0ELNSR_7ScaleInE1ELSU_1EEEEEENS5_6LayoutISF_NS6_IJSE_SL_SL_EEEEENS6_IJNS5_10UnderscoreES10_S10_EEEEENS5_13SM90_TMA_LOADENS5_14ComposedLayoutINS5_7SwizzleILi3ELi4ELi3EEENS5_18smem_ptr_flag_bitsILi16EEENSX_INS6_IJNSC_ILi8EEENSC_ILi64EEEEEENS6_IJS1A_SE_EEEEEEEvNS5_8identityENS5_23SM90_TMA_LOAD_MULTICASTES1E_vS1F_EENS_8epilogue10collective18CollectiveEpilogueINS1I_30Sm90PtrArrayTmaWarpSpecializedILi4ELi2ELi16ELb1ELb0ELi2EEEJSJ_NS6_IJSI_NSC_ILi32EEEEEESK_PNS6_IJSE_lSL_EEESK_S1Q_NS1I_6fusion15FusionCallbacksIS1M_NS1R_17LinearCombinationISK_fSK_fLNS_15FloatRoundStyleE2EEESJ_S1O_JEEES13_NS14_IS16_S18_NSX_INS6_IJS1A_S19_EEENS6_IJSE_S1A_EEEEEEENS5_17SM75_U16x8_LDSM_TENS5_14SM90_TMA_STOREES20_NS5_17SM90_U16x8_STSM_TENS5_9Copy_AtomIJNS5_17SM90_U32x4_STSM_NESK_EEEvEEEvvEEEEvNT_6ParamsE --------------------------
	.section	.nv.shared._ZN7cutlass13device_kernelINS_4gemm6kernel13GemmUniversalINS1_17GroupProblemShapeIN4cute5tupleIJiiiEEEEENS1_10collective13CollectiveMmaINS1_39MainloopSm90ArrayTmaGmmaWarpSpecializedILi3ENS6_IJNS5_1CILi2EEENSC_ILi1EEESE_EEENS1_43KernelPtrArrayTmaWarpSpecializedCooperativeEEENS6_IJNSC_ILi128EEESI_SI_EEENS_6half_tEPNS6_IJlSE_NSC_ILi0EEEEEESK_SN_NS5_8TiledMMAINS5_8MMA_AtomIJNS5_4SM904GMMA26MMA_64x128x16_F32F16F16_SSILNSR_5MajorE0ELST_0ELNSR_7ScaleInE1ELSU_1EEEEEENS5_6LayoutISF_NS6_IJSE_SL_SL_EEEEENS6_IJNS5_10UnderscoreES10_S10_EEEEENS5_13SM90_TMA_LOADENS5_14ComposedLayoutINS5_7SwizzleILi3ELi4ELi3EEENS5_18smem_ptr_flag_bitsILi16EEENSX_INS6_IJNSC_ILi8EEENSC_ILi64EEEEEENS6_IJS1A_SE_EEEEEEEvNS5_8identityENS5_23SM90_TMA_LOAD_MULTICASTES1E_vS1F_EENS_8epilogue10collective18CollectiveEpilogueINS1I_30Sm90PtrArrayTmaWarpSpecializedILi4ELi2ELi16ELb1ELb0ELi2EEEJSJ_NS6_IJSI_NSC_ILi32EEEEEESK_PNS6_IJSE_lSL_EEESK_S1Q_NS1I_6fusion15FusionCallbacksIS1M_NS1R_17LinearCombinationISK_fSK_fLNS_15FloatRoundStyleE2EEESJ_S1O_JEEES13_NS14_IS16_S18_NSX_INS6_IJS1A_S19_EEENS6_IJSE_S1A_EEEEEEENS5_17SM75_U16x8_LDSM_TENS5_14SM90_TMA_STOREES20_NS5_17SM90_U16x8_STSM_TENS5_9Copy_AtomIJNS5_17SM90_U32x4_STSM_NESK_EEEvEEEvvEEEEvNT_6ParamsE,"aw",@nobits
	.sectionflags	@""
	.align	16
	.zero		1024


//--------------------- .nv.shared.reserved.0     --------------------------
	.section	.nv.shared.reserved.0,"aw",@nobits
	.weak		__nv_reservedSMEM_offset_0_alias
	.size		__nv_reservedSMEM_offset_0_alias, 0, 0
	.other		__nv_reservedSMEM_offset_0_alias,@"STO_CUDA_RESERVED_SHARED STV_DEFAULT"
__nv_reservedSMEM_offset_0_alias:
	.zero		0


//--------------------- .nv.global                --------------------------
	.section	.nv.global,"aw",@nobits
.nv.global:
	.type		_ZN39_INTERNAL_a841f599_4_k_cu_202b83c0_26764cute1_E,@object
	.size		_ZN39_INTERNAL_a841f599_4_k_cu_202b83c0_26764cute1_E,(_ZN39_INTERNAL_a841f599_4_k_cu_202b83c0_26764cuda3std3__45__cpo6cbeginE - _ZN39_INTERNAL_a841f599_4_k_cu_202b83c0_26764cute1_E)
_ZN39_INTERNAL_a841f599_4_k_cu_202b83c0_26764cute1_E:
	.zero		1
	.type		_ZN39_INTERNAL_a841f599_4_k_cu_202b83c0_26764cuda3std3__45__cpo6cbeginE,@object
	.size		_ZN39_INTERNAL_a841f599_4_k_cu_202b83c0_26764cuda3std3__45__cpo6cbeginE,(_ZN39_INTERNAL_a841f599_4_k_cu_202b83c0_26764cuda3std3__48in_placeE - _ZN39_INTERNAL_a841f599_4_k_cu_202b83c0_26764cuda3std3__45__cpo6cbeginE)
_ZN39_INTERNAL_a841f599_4_k_cu_202b83c0_26764cuda3std3__45__cpo6cbeginE:
	.zero		1
	.type		_ZN39_INTERNAL_a841f599_4_k_cu_202b83c0_26764cuda3std3__48in_placeE,@object
	.size		_ZN39_INTERNAL_a841f599_4_k_cu_202b83c0_26764cuda3std3__48in_placeE,(_ZN39_INTERNAL_a841f599_4_k_cu_202b83c0_26764cuda3std6ranges3__45__cpo9iter_moveE - _ZN39_INTERNAL_a841f599_4_k_cu_202b83c0_26764cuda3std3__48in_placeE)
_ZN39_INTERNAL_a841f599_4_k_cu_202b83c0_26764cuda3std3__48in_placeE:
	.zero		1
	.type		_ZN39_INTERNAL_a841f599_4_k_cu_202b83c0_26764cuda3std6ranges3__45__cpo9iter_moveE,@object
	.size		_ZN39_INTERNAL_a841f599_4_k_cu_202b83c0_26764cuda3std6ranges3__45__cpo9iter_moveE,(_ZN39_INTERNAL_a841f599_4_k_cu_202b83c0_26764cuda3std3__45__cpo5beginE - _ZN39_INTERNAL_a841f599_4_k_cu_202b83c0_26764cuda3std6ranges3__45__cpo9iter_moveE)
_ZN39_INTERNAL_a841f599_4_k_cu_202b83c0_26764cuda3std6ranges3__45__cpo9iter_moveE:
	.zero		1
	.type		_ZN39_INTERNAL_a841f599_4_k_cu_202b83c0_26764cuda3std3__45__cpo5beginE,@object
	.size		_ZN39_INTERNAL_a841f599_4_k_cu_202b83c0_26764cuda3std3__45__cpo5beginE,(_ZN39_INTERNAL_a841f599_4_k_cu_202b83c0_26764cuda3std3__441_GLOBAL__N__a841f599_4_k_cu_202b83c0_26766ignoreE - _ZN39_INTERNAL_a841f599_4_k_cu_202b83c0_26764cuda3std3__45__cpo5beginE)
_ZN39_INTERNAL_a841f599_4_k_cu_202b83c0_26764cuda3std3__45__cpo5beginE:
	.zero		1
	.type		_ZN39_INTERNAL_a841f599_4_k_cu_202b83c0_26764cuda3std3__441_GLOBAL__N__a841f599_4_k_cu_202b83c0_26766ignoreE,@object
	.size		_ZN39_INTERNAL_a841f599_4_k_cu_202b83c0_26764cuda3std3__441_GLOBAL__N__a841f599_4_k_cu_202b83c0_26766ignoreE,(_ZN39_INTERNAL_a841f599_4_k_cu_202b83c0_26764cute7productE - _ZN39_INTERNAL_a841f599_4_k_cu_202b83c0_26764cuda3std3__441_GLOBAL__N__a841f599_4_k_cu_202b83c0_26766ignoreE)
_ZN39_INTERNAL_a841f599_4_k_cu_202b83c0_26764cuda3std3__441_GLOBAL__N__a841f599_4_k_cu_202b83c0_26766ignoreE:
	.zero		1
	.type		_ZN39_INTERNAL_a841f599_4_k_cu_202b83c0_26764cute7productE,@object
	.size		_ZN39_INTERNAL_a841f599_4_k_cu_202b83c0_26764cute7productE,(_ZN39_INTERNAL_a841f599_4_k_cu_202b83c0_26764cuda3std3__45__cpo3endE - _ZN39_INTERNAL_a841f599_4_k_cu_202b83c0_26764cute7productE)
_ZN39_INTERNAL_a841f599_4_k_cu_202b83c0_26764cute7productE:
	.zero		1
	.type		_ZN39_INTERNAL_a841f599_4_k_cu_202b83c0_26764cuda3std3__45__cpo3endE,@object
	.size		_ZN39_INTERNAL_a841f599_4_k_cu_202b83c0_26764cuda3std3__45__cpo3endE,(_ZN39_INTERNAL_a841f599_4_k_cu_202b83c0_26764cuda3std3__419piecewise_constructE - _ZN39_INTERNAL_a841f599_4_k_cu_202b83c0_26764cuda3std3__45__cpo3endE)
_ZN39_INTERNAL_a841f599_4_k_cu_202b83c0_26764cuda3std3__45__cpo3endE:
	.zero		1
	.type		_ZN39_INTERNAL_a841f599_4_k_cu_202b83c0_26764cuda3std3__419piecewise_constructE,@object
	.size		_ZN39_INTERNAL_a841f599_4_k_cu_202b83c0_26764cuda3std3__419piecewise_constructE,(_ZN39_INTERNAL_a841f599_4_k_cu_202b83c0_26764cuda3std3__45__cpo4cendE - _ZN39_INTERNAL_a841f599_4_k_cu_202b83c0_26764cuda3std3__419piecewise_constructE)
_ZN39_INTERNAL_a841f599_4_k_cu_202b83c0_26764cuda3std3__419piecewise_constructE:
	.zero		1
	.type		_ZN39_INTERNAL_a841f599_4_k_cu_202b83c0_26764cuda3std3__45__cpo4cendE,@object
	.size		_ZN39_INTERNAL_a841f599_4_k_cu_202b83c0_26764cuda3std3__45__cpo4cendE,(_ZN39_INTERNAL_a841f599_4_k_cu_202b83c0_26764cuda3std6ranges3__45__cpo4swapE - _ZN39_INTERNAL_a841f599_4_k_cu_202b83c0_26764cuda3std3__45__cpo4cendE)
_ZN39_INTERNAL_a841f599_4_k_cu_202b83c0_26764cuda3std3__45__cpo4cendE:
	.zero		1
	.type		_ZN39_INTERNAL_a841f599_4_k_cu_202b83c0_26764cuda3std6ranges3__45__cpo4swapE,@object
	.size		_ZN39_INTERNAL_a841f599_4_k_cu_202b83c0_26764cuda3std6ranges3__45__cpo4swapE,(.L_8 - _ZN39_INTERNAL_a841f599_4_k_cu_202b83c0_26764cuda3std6ranges3__45__cpo4swapE)
_ZN39_INTERNAL_a841f599_4_k_cu_202b83c0_26764cuda3std6ranges3__45__cpo4swapE:
	.zero		1
.L_8:


//--------------------- .nv.constant0._ZN7cutlass13device_kernelINS_4gemm6kernel13GemmUniversalINS1_17GroupProblemShapeIN4cute5tupleIJiiiEEEEENS1_10collective13CollectiveMmaINS1_39MainloopSm90ArrayTmaGmmaWarpSpecializedILi3ENS6_IJNS5_1CILi2EEENSC_ILi1EEESE_EEENS1_43KernelPtrArrayTmaWarpSpecializedCooperativeEEENS6_IJNSC_ILi128EEESI_SI_EEENS_6half_tEPNS6_IJlSE_NSC_ILi0EEEEEESK_SN_NS5_8TiledMMAINS5_8MMA_AtomIJNS5_4SM904GMMA26MMA_64x128x16_F32F16F16_SSILNSR_5MajorE0ELST_0ELNSR_7ScaleInE1ELSU_1EEEEEENS5_6LayoutISF_NS6_IJSE_SL_SL_EEEEENS6_IJNS5_10UnderscoreES10_S10_EEEEENS5_13SM90_TMA_LOADENS5_14ComposedLayoutINS5_7SwizzleILi3ELi4ELi3EEENS5_18smem_ptr_flag_bitsILi16EEENSX_INS6_IJNSC_ILi8EEENSC_ILi64EEEEEENS6_IJS1A_SE_EEEEEEEvNS5_8identityENS5_23SM90_TMA_LOAD_MULTICASTES1E_vS1F_EENS_8epilogue10collective18CollectiveEpilogueINS1I_30Sm90PtrArrayTmaWarpSpecializedILi4ELi2ELi16ELb1ELb0ELi2EEEJSJ_NS6_IJSI_NSC_ILi32EEEEEESK_PNS6_IJSE_lSL_EEESK_S1Q_NS1I_6fusion15FusionCallbacksIS1M_NS1R_17LinearCombinationISK_fSK_fLNS_15FloatRoundStyleE2EEESJ_S1O_JEEES13_NS14_IS16_S18_NSX_INS6_IJS1A_S19_EEENS6_IJSE_S1A_EEEEEEENS5_17SM75_U16x8_LDSM_TENS5_14SM90_TMA_STOREES20_NS5_17SM90_U16x8_STSM_TENS5_9Copy_AtomIJNS5_17SM90_U32x4_STSM_NESK_EEEvEEEvvEEEEvNT_6ParamsE --------------------------
	.section	.nv.constant0._ZN7cutlass13device_kernelINS_4gemm6kernel13GemmUniversalINS1_17GroupProblemShapeIN4cute5tupleIJiiiEEEEENS1_10collective13CollectiveMmaINS1_39MainloopSm90ArrayTmaGmmaWarpSpecializedILi3ENS6_IJNS5_1CILi2EEENSC_ILi1EEESE_EEENS1_43KernelPtrArrayTmaWarpSpecializedCooperativeEEENS6_IJNSC_ILi128EEESI_SI_EEENS_6half_tEPNS6_IJlSE_NSC_ILi0EEEEEESK_SN_NS5_8TiledMMAINS5_8MMA_AtomIJNS5_4SM904GMMA26MMA_64x128x16_F32F16F16_SSILNSR_5MajorE0ELST_0ELNSR_7ScaleInE1ELSU_1EEEEEENS5_6LayoutISF_NS6_IJSE_SL_SL_EEEEENS6_IJNS5_10UnderscoreES10_S10_EEEEENS5_13SM90_TMA_LOADENS5_14ComposedLayoutINS5_7SwizzleILi3ELi4ELi3EEENS5_18smem_ptr_flag_bitsILi16EEENSX_INS6_IJNSC_ILi8EEENSC_ILi64EEEEEENS6_IJS1A_SE_EEEEEEEvNS5_8identityENS5_23SM90_TMA_LOAD_MULTICASTES1E_vS1F_EENS_8epilogue10collective18CollectiveEpilogueINS1I_30Sm90PtrArrayTmaWarpSpecializedILi4ELi2ELi16ELb1ELb0ELi2EEEJSJ_NS6_IJSI_NSC_ILi32EEEEEESK_PNS6_IJSE_lSL_EEESK_S1Q_NS1I_6fusion15FusionCallbacksIS1M_NS1R_17LinearCombinationISK_fSK_fLNS_15FloatRoundStyleE2EEESJ_S1O_JEEES13_NS14_IS16_S18_NSX_INS6_IJS1A_S19_EEENS6_IJSE_S1A_EEEEEEENS5_17SM75_U16x8_LDSM_TENS5_14SM90_TMA_STOREES20_NS5_17SM90_U16x8_STSM_TENS5_9Copy_AtomIJNS5_17SM90_U32x4_STSM_NESK_EEEvEEEvvEEEEvNT_6ParamsE,"a",@progbits
	.sectionflags	@""
	.align	4
.nv.constant0._ZN7cutlass13device_kernelINS_4gemm6kernel13GemmUniversalINS1_17GroupProblemShapeIN4cute5tupleIJiiiEEEEENS1_10collective13CollectiveMmaINS1_39MainloopSm90ArrayTmaGmmaWarpSpecializedILi3ENS6_IJNS5_1CILi2EEENSC_ILi1EEESE_EEENS1_43KernelPtrArrayTmaWarpSpecializedCooperativeEEENS6_IJNSC_ILi128EEESI_SI_EEENS_6half_tEPNS6_IJlSE_NSC_ILi0EEEEEESK_SN_NS5_8TiledMMAINS5_8MMA_AtomIJNS5_4SM904GMMA26MMA_64x128x16_F32F16F16_SSILNSR_5MajorE0ELST_0ELNSR_7ScaleInE1ELSU_1EEEEEENS5_6LayoutISF_NS6_IJSE_SL_SL_EEEEENS6_IJNS5_10UnderscoreES10_S10_EEEEENS5_13SM90_TMA_LOADENS5_14ComposedLayoutINS5_7SwizzleILi3ELi4ELi3EEENS5_18smem_ptr_flag_bitsILi16EEENSX_INS6_IJNSC_ILi8EEENSC_ILi64EEEEEENS6_IJS1A_SE_EEEEEEEvNS5_8identityENS5_23SM90_TMA_LOAD_MULTICASTES1E_vS1F_EENS_8epilogue10collective18CollectiveEpilogueINS1I_30Sm90PtrArrayTmaWarpSpecializedILi4ELi2ELi16ELb1ELb0ELi2EEEJSJ_NS6_IJSI_NSC_ILi32EEEEEESK_PNS6_IJSE_lSL_EEESK_S1Q_NS1I_6fusion15FusionCallbacksIS1M_NS1R_17LinearCombinationISK_fSK_fLNS_15FloatRoundStyleE2EEESJ_S1O_JEEES13_NS14_IS16_S18_NSX_INS6_IJS1A_S19_EEENS6_IJSE_S1A_EEEEEEENS5_17SM75_U16x8_LDSM_TENS5_14SM90_TMA_STOREES20_NS5_17SM90_U16x8_STSM_TENS5_9Copy_AtomIJNS5_17SM90_U32x4_STSM_NESK_EEEvEEEvvEEEEvNT_6ParamsE:
	.zero		2432


//--------------------- SYMBOLS --------------------------

	.type		.nv.reservedSmem.offset0,@object
	.size		.nv.reservedSmem.offset0,0x4
	.type		__assertfail,@function
